// auto-generated by cutlass_sweep.gemm — config: {"arch": "sm_90", "cluster_m": 1, "cluster_n": 1, "dtype": "int8", "dtype_b": "int8", "layout": "nt", "stages": 0, "tile_k": 128, "tile_m": 384, "tile_n": 512}
#include "cutlass/cutlass.h"
#include "cutlass/gemm/collective/collective_builder.hpp"
#include "cutlass/gemm/device/gemm_universal_adapter.h"
#include "cutlass/gemm/kernel/gemm_universal.hpp"
#include "cutlass/epilogue/collective/collective_builder.hpp"

using ElemA = int8_t;
using ElemB = int8_t;
using ElemCD = int8_t;
using Acc  = int32_t;
using TileShape    = cute::Shape<cute::_384, cute::_512, cute::_128>;
using ClusterShape = cute::Shape<cute::_1, cute::_1, cute::_1>;

using CollectiveEpilogue = typename cutlass::epilogue::collective::CollectiveBuilder<
    cutlass::arch::Sm90, cutlass::arch::OpClassTensorOp,
    TileShape, ClusterShape,
    cutlass::epilogue::collective::EpilogueTileAuto,
    Acc, Acc,
    ElemCD, cutlass::layout::RowMajor, 128 / cutlass::sizeof_bits<ElemCD>::value,
    ElemCD, cutlass::layout::RowMajor, 128 / cutlass::sizeof_bits<ElemCD>::value,
    cutlass::epilogue::collective::EpilogueScheduleAuto
  >::CollectiveOp;

using CollectiveMainloop = typename cutlass::gemm::collective::CollectiveBuilder<
    cutlass::arch::Sm90, cutlass::arch::OpClassTensorOp,
    ElemA, cutlass::layout::RowMajor, 128 / cutlass::sizeof_bits<ElemA>::value,
    ElemB, cutlass::layout::ColumnMajor, 128 / cutlass::sizeof_bits<ElemB>::value,
    Acc,
    TileShape, ClusterShape,
    cutlass::gemm::collective::StageCountAutoCarveout<static_cast<int>(sizeof(typename CollectiveEpilogue::SharedStorage))>,
    cutlass::gemm::collective::KernelScheduleAuto
  >::CollectiveOp;

using GemmKernel = cutlass::gemm::kernel::GemmUniversal<
    cute::Shape<int,int,int,int>,
    CollectiveMainloop,
    CollectiveEpilogue
>;
using Gemm = cutlass::gemm::device::GemmUniversalAdapter<GemmKernel>;

// Force the device kernel symbol into the cubin without needing a host main.
auto* _anchor = &cutlass::device_kernel<GemmKernel>;


// ===== COMPILED SASS (sm_90a) =====

	.target	sm_90a

	.elftype	@"ET_EXEC"


//--------------------- .note.nv.tkinfo           --------------------------
	.section	.note.nv.tkinfo,"",@"SHT_NOTE"
	.sectionflags	@"SHF_NOTE_NV_TKINFO"
	.tkinfo
        /*0018*/ 	.word	0x00000002
        /*0030*/ 	.string	""
        /*0030*/ 	.string	"ptxas"
        /*0030*/ 	.string	"Cuda compilation tools, release 13.0, V13.0.88"
        /*0030*/ 	.string	"Build cuda_13.0.r13.0/compiler.36424714_0"
        /*0030*/ 	.string	"-arch sm_90a -m 64 "



//--------------------- .note.nv.cuinfo           --------------------------
	.section	.note.nv.cuinfo,"",@"SHT_NOTE"
	.sectionflags	@"SHF_NOTE_NV_CUINFO"
        /*0018*/ 	.short	0x0002
        /*001a*/ 	.short	0x005a
        /*001c*/ 	.short	0x0082
	.zero		2


//--------------------- .nv.info                  --------------------------
	.section	.nv.info,"",@"SHT_CUDA_INFO"
	.align	4


	//----- nvinfo : EIATTR_REGCOUNT
	.align		4
        /*0000*/ 	.byte	0x04, 0x2f
        /*0002*/ 	.short	(.L_15 - .L_14)
	.align		4
.L_14:
        /*0004*/ 	.word	index@(_ZN7cutlass13device_kernelINS_4gemm6kernel13GemmUniversalIN4cute5tupleIJiiiiEEENS1_10collective13CollectiveMmaINS1_34MainloopSm90TmaGmmaWarpSpecializedILi2ENS5_IJNS4_1CILi1EEESB_SB_EEENS1_35KernelTmaWarpSpecializedCooperativeEEENS5_IJNSA_ILi384EEENSA_ILi512EEENSA_ILi128EEEEEEaNS5_IJlSB_lEEEaSJ_NS4_8TiledMMAINS4_8MMA_AtomIJNS4_4SM904GMMA27MMA_64x256x32_S32S8S8_SS_TNEEEENS4_6LayoutINS5_IJNSA_ILi2EEESB_SB_EEENS5_IJSB_NSA_ILi0EEEST_EEEEENS5_IJNS4_10UnderscoreESW_SW_EEEEENS4_13SM90_TMA_LOADENS4_14ComposedLayoutINS4_7SwizzleILi3ELi4ELi3EEENS4_18smem_ptr_flag_bitsILi8EEENSQ_INS5_IJNSA_ILi8EEESH_EEENS5_IJSH_SB_EEEEEEEvNS4_8identityESZ_S19_vS1A_EENS_8epilogue10collective6detail29Sm90TmaWarpSpecializedAdapterINS1D_15DefaultEpilogueIaSJ_SJ_NS1C_6thread17LinearCombinationIaLi1EiiLNS1H_9ScaleType4KindE0ELNS_15FloatRoundStyleE2EaEENS1_15EpilogueDefaultEEEEEvvEEEEvNT_6ParamsE)
        /*0008*/ 	.word	0x000000a8


	//----- nvinfo : EIATTR_FRAME_SIZE
	.align		4
.L_15:
        /*000c*/ 	.byte	0x04, 0x11
        /*000e*/ 	.short	(.L_17 - .L_16)
	.align		4
.L_16:
        /*0010*/ 	.word	index@(_ZN7cutlass13device_kernelINS_4gemm6kernel13GemmUniversalIN4cute5tupleIJiiiiEEENS1_10collective13CollectiveMmaINS1_34MainloopSm90TmaGmmaWarpSpecializedILi2ENS5_IJNS4_1CILi1EEESB_SB_EEENS1_35KernelTmaWarpSpecializedCooperativeEEENS5_IJNSA_ILi384EEENSA_ILi512EEENSA_ILi128EEEEEEaNS5_IJlSB_lEEEaSJ_NS4_8TiledMMAINS4_8MMA_AtomIJNS4_4SM904GMMA27MMA_64x256x32_S32S8S8_SS_TNEEEENS4_6LayoutINS5_IJNSA_ILi2EEESB_SB_EEENS5_IJSB_NSA_ILi0EEEST_EEEEENS5_IJNS4_10UnderscoreESW_SW_EEEEENS4_13SM90_TMA_LOADENS4_14ComposedLayoutINS4_7SwizzleILi3ELi4ELi3EEENS4_18smem_ptr_flag_bitsILi8EEENSQ_INS5_IJNSA_ILi8EEESH_EEENS5_IJSH_SB_EEEEEEEvNS4_8identityESZ_S19_vS1A_EENS_8epilogue10collective6detail29Sm90TmaWarpSpecializedAdapterINS1D_15DefaultEpilogueIaSJ_SJ_NS1C_6thread17LinearCombinationIaLi1EiiLNS1H_9ScaleType4KindE0ELNS_15FloatRoundStyleE2EaEENS1_15EpilogueDefaultEEEEEvvEEEEvNT_6ParamsE)
        /*0014*/ 	.word	0x00002db0


	//----- nvinfo : EIATTR_MIN_STACK_SIZE
	.align		4
.L_17:
        /*0018*/ 	.byte	0x04, 0x12
        /*001a*/ 	.short	(.L_19 - .L_18)
	.align		4
.L_18:
        /*001c*/ 	.word	index@(_ZN7cutlass13device_kernelINS_4gemm6kernel13GemmUniversalIN4cute5tupleIJiiiiEEENS1_10collective13CollectiveMmaINS1_34MainloopSm90TmaGmmaWarpSpecializedILi2ENS5_IJNS4_1CILi1EEESB_SB_EEENS1_35KernelTmaWarpSpecializedCooperativeEEENS5_IJNSA_ILi384EEENSA_ILi512EEENSA_ILi128EEEEEEaNS5_IJlSB_lEEEaSJ_NS4_8TiledMMAINS4_8MMA_AtomIJNS4_4SM904GMMA27MMA_64x256x32_S32S8S8_SS_TNEEEENS4_6LayoutINS5_IJNSA_ILi2EEESB_SB_EEENS5_IJSB_NSA_ILi0EEEST_EEEEENS5_IJNS4_10UnderscoreESW_SW_EEEEENS4_13SM90_TMA_LOADENS4_14ComposedLayoutINS4_7SwizzleILi3ELi4ELi3EEENS4_18smem_ptr_flag_bitsILi8EEENSQ_INS5_IJNSA_ILi8EEESH_EEENS5_IJSH_SB_EEEEEEEvNS4_8identityESZ_S19_vS1A_EENS_8epilogue10collective6detail29Sm90TmaWarpSpecializedAdapterINS1D_15DefaultEpilogueIaSJ_SJ_NS1C_6thread17LinearCombinationIaLi1EiiLNS1H_9ScaleType4KindE0ELNS_15FloatRoundStyleE2EaEENS1_15EpilogueDefaultEEEEEvvEEEEvNT_6ParamsE)
        /*0020*/ 	.word	0x00002db0
.L_19:


//--------------------- .nv.compat                --------------------------
	.section	.nv.compat,"",@"SHT_CUDA_COMPAT_INFO"
	.align	4
        /*0000*/ 	.byte	0x02, 0x09, 0x01, 0x00, 0x02, 0x02, 0x04, 0x00, 0x02, 0x05, 0x05, 0x00, 0x03, 0x07, 0x01, 0x01
        /*0010*/ 	.byte	0x02, 0x03, 0x01, 0x00, 0x02, 0x06, 0x01, 0x00, 0x04, 0x0b, 0x08, 0x00, 0x00, 0x00, 0x00, 0x00
        /*0020*/ 	.byte	0x00, 0x00, 0x00, 0x00


//--------------------- .nv.info._ZN7cutlass13device_kernelINS_4gemm6kernel13GemmUniversalIN4cute5tupleIJiiiiEEENS1_10collective13CollectiveMmaINS1_34MainloopSm90TmaGmmaWarpSpecializedILi2ENS5_IJNS4_1CILi1EEESB_SB_EEENS1_35KernelTmaWarpSpecializedCooperativeEEENS5_IJNSA_ILi384EEENSA_ILi512EEENSA_ILi128EEEEEEaNS5_IJlSB_lEEEaSJ_NS4_8TiledMMAINS4_8MMA_AtomIJNS4_4SM904GMMA27MMA_64x256x32_S32S8S8_SS_TNEEEENS4_6LayoutINS5_IJNSA_ILi2EEESB_SB_EEENS5_IJSB_NSA_ILi0EEEST_EEEEENS5_IJNS4_10UnderscoreESW_SW_EEEEENS4_13SM90_TMA_LOADENS4_14ComposedLayoutINS4_7SwizzleILi3ELi4ELi3EEENS4_18smem_ptr_flag_bitsILi8EEENSQ_INS5_IJNSA_ILi8EEESH_EEENS5_IJSH_SB_EEEEEEEvNS4_8identityESZ_S19_vS1A_EENS_8epilogue10collective6detail29Sm90TmaWarpSpecializedAdapterINS1D_15DefaultEpilogueIaSJ_SJ_NS1C_6thread17LinearCombinationIaLi1EiiLNS1H_9ScaleType4KindE0ELNS_15FloatRoundStyleE2EaEENS1_15EpilogueDefaultEEEEEvvEEEEvNT_6ParamsE --------------------------
	.section	.nv.info._ZN7cutlass13device_kernelINS_4gemm6kernel13GemmUniversalIN4cute5tupleIJiiiiEEENS1_10collective13CollectiveMmaINS1_34MainloopSm90TmaGmmaWarpSpecializedILi2ENS5_IJNS4_1CILi1EEESB_SB_EEENS1_35KernelTmaWarpSpecializedCooperativeEEENS5_IJNSA_ILi384EEENSA_ILi512EEENSA_ILi128EEEEEEaNS5_IJlSB_lEEEaSJ_NS4_8TiledMMAINS4_8MMA_AtomIJNS4_4SM904GMMA27MMA_64x256x32_S32S8S8_SS_TNEEEENS4_6LayoutINS5_IJNSA_ILi2EEESB_SB_EEENS5_IJSB_NSA_ILi0EEEST_EEEEENS5_IJNS4_10UnderscoreESW_SW_EEEEENS4_13SM90_TMA_LOADENS4_14ComposedLayoutINS4_7SwizzleILi3ELi4ELi3EEENS4_18smem_ptr_flag_bitsILi8EEENSQ_INS5_IJNSA_ILi8EEESH_EEENS5_IJSH_SB_EEEEEEEvNS4_8identityESZ_S19_vS1A_EENS_8epilogue10collective6detail29Sm90TmaWarpSpecializedAdapterINS1D_15DefaultEpilogueIaSJ_SJ_NS1C_6thread17LinearCombinationIaLi1EiiLNS1H_9ScaleType4KindE0ELNS_15FloatRoundStyleE2EaEENS1_15EpilogueDefaultEEEEEvvEEEEvNT_6ParamsE,"",@"SHT_CUDA_INFO"
	.sectionflags	@""
	.align	4


	//----- nvinfo : EIATTR_CUDA_API_VERSION
	.align		4
        /*0000*/ 	.byte	0x04, 0x37
        /*0002*/ 	.short	(.L_21 - .L_20)
.L_20:
        /*0004*/ 	.word	0x00000082


	//----- nvinfo : EIATTR_KPARAM_INFO
	.align		4
.L_21:
        /*0008*/ 	.byte	0x04, 0x17
        /*000a*/ 	.short	(.L_23 - .L_22)
.L_22:
        /*000c*/ 	.word	0x00000000
        /*0010*/ 	.short	0x0000
        /*0012*/ 	.short	0x0070
        /*0014*/ 	.byte	0x00, 0xf0, 0x01, 0x10


	//----- nvinfo : EIATTR_SPARSE_MMA_MASK
	.align		4
.L_23:
        /*0018*/ 	.byte	0x03, 0x50
        /*001a*/ 	.short	0x0000


	//----- nvinfo : EIATTR_MAXREG_COUNT
	.align		4
        /*001c*/ 	.byte	0x03, 0x1b
        /*001e*/ 	.short	0x00a8


	//----- nvinfo : EIATTR_NUM_BARRIERS
	.align		4
        /*0020*/ 	.byte	0x02, 0x4c
        /*0022*/ 	.byte	0x01
	.zero		1


	//----- nvinfo : EIATTR_EXTERNS
	.align		4
        /*0024*/ 	.byte	0x04, 0x0f
        /*0026*/ 	.short	(.L_25 - .L_24)


	//   ....[0]....
	.align		4
.L_24:
        /*0028*/ 	.word	index@(__assertfail)


	//----- nvinfo : EIATTR_ANNOTATIONS
	.align		4
.L_25:
        /*002c*/ 	.byte	0x04, 0x55
        /*002e*/ 	.short	(.L_27 - .L_26)


	//   ....[0]....
.L_26:
        /*0030*/ 	.word	0x00000001
        /*0034*/ 	.byte	0x70, 0x05, 0x00, 0x00, 0x01, 0x00, 0x00, 0x00, 0x90, 0x05, 0x00, 0x00, 0x01, 0x00, 0x00, 0x00
        /* <DEDUP_REMOVED lines=1213> */
        /*4c14*/ 	.byte	0xb0, 0xce, 0x00, 0x00, 0x01, 0x00, 0x00, 0x00, 0xc0, 0xce, 0x00, 0x00


	//----- nvinfo : EIATTR_MERCURY_ISA_VERSION
	.align		4
.L_27:
        /*4c20*/ 	.byte	0x03, 0x5f
        /*4c22*/ 	.short	0x0101


	//----- nvinfo : EIATTR_INT_WARP_WIDE_INSTR_OFFSETS
	.align		4
        /*4c24*/ 	.byte	0x04, 0x31
        /*4c26*/ 	.short	(.L_29 - .L_28)


	//   ....[0]....
.L_28:
        /*4c28*/ 	.word	0x00000430


	//   ....[1]....
        /*4c2c*/ 	.word	0x00000440


	//   ....[2]....
        /*4c30*/ 	.word	0x00000580


	//----- nvinfo : EIATTR_COOP_GROUP_MASK_REGIDS
	.align		4
.L_29:
        /*4c34*/ 	.byte	0x04, 0x29
        /*4c36*/ 	.short	(.L_31 - .L_30)


	//   ....[0]....
.L_30:
        /*4c38*/ 	.word	0xffffffff


	//   ....[1]....
        /*4c3c*/ 	.word	0xffffffff


	//   ....[2]....
        /*4c40*/ 	.word	0xffffffff


	//   ....[3]....
        /*4c44*/ 	.word	0xffffffff


	//   ....[4]....
        /*4c48*/ 	.word	0xffffffff


	//----- nvinfo : EIATTR_COOP_GROUP_INSTR_OFFSETS
	.align		4
.L_31:
        /*4c4c*/ 	.byte	0x04, 0x28
        /*4c4e*/ 	.short	(.L_33 - .L_32)


	//   ....[0]....
.L_32:
        /*4c50*/ 	.word	0x00000070


	//   ....[1]....
        /*4c54*/ 	.word	0x00000080


	//   ....[2]....
        /*4c58*/ 	.word	0x000001a0


	//   ....[3]....
        /*4c5c*/ 	.word	0x00000370


	//   ....[4]....
        /*4c60*/ 	.word	0x00001090


	//----- nvinfo : EIATTR_REG_RECONFIG
	.align		4
.L_33:
        /*4c64*/ 	.byte	0x01, 0x54
	.zero		2


	//----- nvinfo : EIATTR_SYSCALL_OFFSETS
	.align		4
        /*4c68*/ 	.byte	0x04, 0x46
        /*4c6a*/ 	.short	(.L_35 - .L_34)


	//   ....[0]....
.L_34:
        /*4c6c*/ 	.word	0x00001240


	//----- nvinfo : EIATTR_MBARRIER_INSTR_OFFSETS
	.align		4
.L_35:
        /*4c70*/ 	.byte	0x04, 0x39
        /*4c72*/ 	.short	(.L_37 - .L_36)


	//   ....[0]....
.L_36:
        /*4c74*/ 	.word	0x00000320
        /*4c78*/ 	.word	0x000000ff
        /*4c7c*/ 	.word	0x00000000
        /*4c80*/ 	.short	0x0100
        /*4c82*/ 	.byte	0x09
	.zero		1


	//   ....[1]....
        /*4c84*/ 	.word	0x00000330
        /*4c88*/ 	.word	0x000000ff
        /*4c8c*/ 	.word	0x00000010
        /*4c90*/ 	.short	0x0100
        /*4c92*/ 	.byte	0x09
	.zero		1


	//   ....[2]....
        /*4c94*/ 	.word	0x00000340
        /*4c98*/ 	.word	0x000000ff
        /*4c9c*/ 	.word	0x00000008
        /*4ca0*/ 	.short	0x0100
        /*4ca2*/ 	.byte	0x09
	.zero		1


	//   ....[3]....
        /*4ca4*/ 	.word	0x00000350
        /*4ca8*/ 	.word	0x000000ff
        /*4cac*/ 	.word	0x00000018
        /*4cb0*/ 	.short	0x0100
        /*4cb2*/ 	.byte	0x09
	.zero		1


	//   ....[4]....
        /*4cb4*/ 	.word	0x000005b0
        /*4cb8*/ 	.word	0x000000ff
        /*4cbc*/ 	.word	0x00000030
        /*4cc0*/ 	.short	0x0100
        /*4cc2*/ 	.byte	0x06
	.zero		1


	//   ....[5]....
        /*4cc4*/ 	.word	0x000005c0
        /*4cc8*/ 	.word	0x000000ff
        /*4ccc*/ 	.word	0x00000038
        /*4cd0*/ 	.short	0x0100
        /*4cd2*/ 	.byte	0x06
	.zero		1


	//   ....[6]....
        /*4cd4*/ 	.word	0x00001320
        /*4cd8*/ 	.word	0x00000003
        /*4cdc*/ 	.word	0x00000000
        /*4ce0*/ 	.short	0x010a
        /*4ce2*/ 	.byte	0x3f
	.zero		1


	//   ....[7]....
        /*4ce4*/ 	.word	0x00001360
        /*4ce8*/ 	.word	0x00000003
        /*4cec*/ 	.word	0x00000000
        /*4cf0*/ 	.short	0x010a
        /*4cf2*/ 	.byte	0x3f
	.zero		1


	//   ....[8]....
        /*4cf4*/ 	.word	0x000145a0
        /*4cf8*/ 	.word	0x00000002
        /*4cfc*/ 	.word	0x00000000
        /*4d00*/ 	.short	0x010a
        /*4d02*/ 	.byte	0x3f
	.zero		1


	//   ....[9]....
        /*4d04*/ 	.word	0x000145e0
        /*4d08*/ 	.word	0x00000002
        /*4d0c*/ 	.word	0x00000000
        /*4d10*/ 	.short	0x010a
        /*4d12*/ 	.byte	0x3f
	.zero		1


	//   ....[10]....
        /*4d14*/ 	.word	0x0002b2f0
        /*4d18*/ 	.word	0x00000002
        /*4d1c*/ 	.word	0x00000000
        /*4d20*/ 	.short	0x0101
        /*4d22*/ 	.byte	0x3f
	.zero		1


	//   ....[11]....
        /*4d24*/ 	.word	0x0002b4e0
        /*4d28*/ 	.word	0x00000000
        /*4d2c*/ 	.word	0x00000000
        /*4d30*/ 	.short	0x0101
        /*4d32*/ 	.byte	0x3f
	.zero		1


	//   ....[12]....
        /*4d34*/ 	.word	0x000648c0
        /*4d38*/ 	.word	0x0000000e
        /*4d3c*/ 	.word	0x00000010
        /*4d40*/ 	.short	0x010a
        /*4d42*/ 	.byte	0x3f
	.zero		1


	//   ....[13]....
        /*4d44*/ 	.word	0x00064ca0
        /*4d48*/ 	.word	0x00000002
        /*4d4c*/ 	.word	0x00000038
        /*4d50*/ 	.short	0x0101
        /*4d52*/ 	.byte	0x3f
	.zero		1


	//   ....[14]....
        /*4d54*/ 	.word	0x00065400
        /*4d58*/ 	.word	0x00000005
        /*4d5c*/ 	.word	0x00000000
        /*4d60*/ 	.short	0x010a
        /*4d62*/ 	.byte	0x3f
	.zero		1


	//   ....[15]....
        /*4d64*/ 	.word	0x00065490
        /*4d68*/ 	.word	0x00000003
        /*4d6c*/ 	.word	0x00000000
        /*4d70*/ 	.short	0x010a
        /*4d72*/ 	.byte	0x3f
	.zero		1


	//   ....[16]....
        /*4d74*/ 	.word	0x000654f0
        /*4d78*/ 	.word	0x00000003
        /*4d7c*/ 	.word	0x00000000
        /*4d80*/ 	.short	0x010a
        /*4d82*/ 	.byte	0x3f
	.zero		1


	//   ....[17]....
        /*4d84*/ 	.word	0x00065540
        /*4d88*/ 	.word	0x00000002
        /*4d8c*/ 	.word	0x00000000
        /*4d90*/ 	.short	0x010a
        /*4d92*/ 	.byte	0x3f
	.zero		1


	//   ....[18]....
        /*4d94*/ 	.word	0x00065610
        /*4d98*/ 	.word	0x0000000e
        /*4d9c*/ 	.word	0x00000010
        /*4da0*/ 	.short	0x010a
        /*4da2*/ 	.byte	0x3f
	.zero		1


	//   ....[19]....
        /*4da4*/ 	.word	0x000656e0
        /*4da8*/ 	.word	0x00000005
        /*4dac*/ 	.word	0x00000000
        /*4db0*/ 	.short	0x010a
        /*4db2*/ 	.byte	0x3f
	.zero		1


	//----- nvinfo : EIATTR_NUM_MBARRIERS
	.align		4
.L_37:
        /*4db4*/ 	.byte	0x03, 0x38
        /*4db6*/ 	.short	0x0006


	//----- nvinfo : EIATTR_EXIT_INSTR_OFFSETS
	.align		4
        /*4db8*/ 	.byte	0x04, 0x1c
        /*4dba*/ 	.short	(.L_39 - .L_38)


	//   ....[0]....
.L_38:
        /*4dbc*/ 	.word	0x00000620


	//   ....[1]....
        /*4dc0*/ 	.word	0x00000f40


	//   ....[2]....
        /*4dc4*/ 	.word	0x00063ee0


	//   ....[3]....
        /*4dc8*/ 	.word	0x00064550


	//   ....[4]....
        /*4dcc*/ 	.word	0x000654e0


	//----- nvinfo : EIATTR_MAX_THREADS
	.align		4
.L_39:
        /*4dd0*/ 	.byte	0x04, 0x05
        /*4dd2*/ 	.short	(.L_41 - .L_40)
.L_40:
        /*4dd4*/ 	.word	0x00000180
        /*4dd8*/ 	.word	0x00000001
        /*4ddc*/ 	.word	0x00000001


	//----- nvinfo : EIATTR_CRS_STACK_SIZE
	.align		4
.L_41:
        /*4de0*/ 	.byte	0x04, 0x1e
        /*4de2*/ 	.short	(.L_43 - .L_42)
.L_42:
        /*4de4*/ 	.word	0x00000000


	//----- nvinfo : EIATTR_CBANK_PARAM_SIZE
	.align		4
.L_43:
        /*4de8*/ 	.byte	0x03, 0x19
        /*4dea*/ 	.short	0x0470


	//----- nvinfo : EIATTR_PARAM_CBANK
	.align		4
        /*4dec*/ 	.byte	0x04, 0x0a
        /*4dee*/ 	.short	(.L_45 - .L_44)
	.align		4
.L_44:
        /*4df0*/ 	.word	index@(.nv.constant0._ZN7cutlass13device_kernelINS_4gemm6kernel13GemmUniversalIN4cute5tupleIJiiiiEEENS1_10collective13CollectiveMmaINS1_34MainloopSm90TmaGmmaWarpSpecializedILi2ENS5_IJNS4_1CILi1EEESB_SB_EEENS1_35KernelTmaWarpSpecializedCooperativeEEENS5_IJNSA_ILi384EEENSA_ILi512EEENSA_ILi128EEEEEEaNS5_IJlSB_lEEEaSJ_NS4_8TiledMMAINS4_8MMA_AtomIJNS4_4SM904GMMA27MMA_64x256x32_S32S8S8_SS_TNEEEENS4_6LayoutINS5_IJNSA_ILi2EEESB_SB_EEENS5_IJSB_NSA_ILi0EEEST_EEEEENS5_IJNS4_10UnderscoreESW_SW_EEEEENS4_13SM90_TMA_LOADENS4_14ComposedLayoutINS4_7SwizzleILi3ELi4ELi3EEENS4_18smem_ptr_flag_bitsILi8EEENSQ_INS5_IJNSA_ILi8EEESH_EEENS5_IJSH_SB_EEEEEEEvNS4_8identityESZ_S19_vS1A_EENS_8epilogue10collective6detail29Sm90TmaWarpSpecializedAdapterINS1D_15DefaultEpilogueIaSJ_SJ_NS1C_6thread17LinearCombinationIaLi1EiiLNS1H_9ScaleType4KindE0ELNS_15FloatRoundStyleE2EaEENS1_15EpilogueDefaultEEEEEvvEEEEvNT_6ParamsE)
        /*4df4*/ 	.short	0x0210
        /*4df6*/ 	.short	0x0470


	//----- nvinfo : EIATTR_SW_WAR
	.align		4
.L_45:
        /*4df8*/ 	.byte	0x04, 0x36
        /*4dfa*/ 	.short	(.L_47 - .L_46)
.L_46:
        /*4dfc*/ 	.word	0x00000008
.L_47:


//--------------------- .nv.callgraph             --------------------------
	.section	.nv.callgraph,"",@"SHT_CUDA_CALLGRAPH"
	.align	4
	.sectionentsize	8
	.align		4
        /*0000*/ 	.word	0x00000000
	.align		4
        /*0004*/ 	.word	0xffffffff
	.align		4
        /*0008*/ 	.word	index@(_ZN7cutlass13device_kernelINS_4gemm6kernel13GemmUniversalIN4cute5tupleIJiiiiEEENS1_10collective13CollectiveMmaINS1_34MainloopSm90TmaGmmaWarpSpecializedILi2ENS5_IJNS4_1CILi1EEESB_SB_EEENS1_35KernelTmaWarpSpecializedCooperativeEEENS5_IJNSA_ILi384EEENSA_ILi512EEENSA_ILi128EEEEEEaNS5_IJlSB_lEEEaSJ_NS4_8TiledMMAINS4_8MMA_AtomIJNS4_4SM904GMMA27MMA_64x256x32_S32S8S8_SS_TNEEEENS4_6LayoutINS5_IJNSA_ILi2EEESB_SB_EEENS5_IJSB_NSA_ILi0EEEST_EEEEENS5_IJNS4_10UnderscoreESW_SW_EEEEENS4_13SM90_TMA_LOADENS4_14ComposedLayoutINS4_7SwizzleILi3ELi4ELi3EEENS4_18smem_ptr_flag_bitsILi8EEENSQ_INS5_IJNSA_ILi8EEESH_EEENS5_IJSH_SB_EEEEEEEvNS4_8identityESZ_S19_vS1A_EENS_8epilogue10collective6detail29Sm90TmaWarpSpecializedAdapterINS1D_15DefaultEpilogueIaSJ_SJ_NS1C_6thread17LinearCombinationIaLi1EiiLNS1H_9ScaleType4KindE0ELNS_15FloatRoundStyleE2EaEENS1_15EpilogueDefaultEEEEEvvEEEEvNT_6ParamsE)
	.align		4
        /*000c*/ 	.word	index@(__assertfail)
	.align		4
        /*0010*/ 	.word	0x00000000
	.align		4
        /*0014*/ 	.word	0xfffffffe
	.align		4
        /*0018*/ 	.word	0x00000000
	.align		4
        /*001c*/ 	.word	0xfffffffd
	.align		4
        /*0020*/ 	.word	0x00000000
	.align		4
        /*0024*/ 	.word	0xfffffffc


//--------------------- .nv.constant4             --------------------------
	.section	.nv.constant4,"a",@progbits
	.align	8
	.align		8
.nv.constant4:
        /*0000*/ 	.dword	__assertfail
	.align		8
        /*0008*/ 	.dword	__unnamed_1
	.align		8
        /*0010*/ 	.dword	_ZN39_INTERNAL_42c61a54_4_k_cu_dd7aabaf_73734cuda3std3__45__cpo5beginE
	.align		8
        /*0018*/ 	.dword	_ZN39_INTERNAL_42c61a54_4_k_cu_dd7aabaf_73734cuda3std3__45__cpo3endE
	.align		8
        /*0020*/ 	.dword	_ZN39_INTERNAL_42c61a54_4_k_cu_dd7aabaf_73734cuda3std3__45__cpo6cbeginE
	.align		8
        /*0028*/ 	.dword	_ZN39_INTERNAL_42c61a54_4_k_cu_dd7aabaf_73734cuda3std3__45__cpo4cendE
	.align		8
        /*0030*/ 	.dword	_ZN39_INTERNAL_42c61a54_4_k_cu_dd7aabaf_73734cuda3std3__441_GLOBAL__N__42c61a54_4_k_cu_dd7aabaf_73736ignoreE
	.align		8
        /*0038*/ 	.dword	_ZN39_INTERNAL_42c61a54_4_k_cu_dd7aabaf_73734cuda3std3__419piecewise_constructE
	.align		8
        /*0040*/ 	.dword	_ZN39_INTERNAL_42c61a54_4_k_cu_dd7aabaf_73734cuda3std3__48in_placeE
	.align		8
        /*0048*/ 	.dword	_ZN39_INTERNAL_42c61a54_4_k_cu_dd7aabaf_73734cuda3std6ranges3__45__cpo4swapE
	.align		8
        /*0050*/ 	.dword	_ZN39_INTERNAL_42c61a54_4_k_cu_dd7aabaf_73734cuda3std6ranges3__45__cpo9iter_moveE
	.align		8
        /*0058*/ 	.dword	_ZN39_INTERNAL_42c61a54_4_k_cu_dd7aabaf_73734cute7productE
	.align		8
        /*0060*/ 	.dword	_ZN39_INTERNAL_42c61a54_4_k_cu_dd7aabaf_73734cute1_E
	.align		8
        /*0068*/ 	.dword	$str$22
	.align		8
        /*0070*/ 	.dword	$str$23


//--------------------- .text._ZN7cutlass13device_kernelINS_4gemm6kernel13GemmUniversalIN4cute5tupleIJiiiiEEENS1_10collective13CollectiveMmaINS1_34MainloopSm90TmaGmmaWarpSpecializedILi2ENS5_IJNS4_1CILi1EEESB_SB_EEENS1_35KernelTmaWarpSpecializedCooperativeEEENS5_IJNSA_ILi384EEENSA_ILi512EEENSA_ILi128EEEEEEaNS5_IJlSB_lEEEaSJ_NS4_8TiledMMAINS4_8MMA_AtomIJNS4_4SM904GMMA27MMA_64x256x32_S32S8S8_SS_TNEEEENS4_6LayoutINS5_IJNSA_ILi2EEESB_SB_EEENS5_IJSB_NSA_ILi0EEEST_EEEEENS5_IJNS4_10UnderscoreESW_SW_EEEEENS4_13SM90_TMA_LOADENS4_14ComposedLayoutINS4_7SwizzleILi3ELi4ELi3EEENS4_18smem_ptr_flag_bitsILi8EEENSQ_INS5_IJNSA_ILi8EEESH_EEENS5_IJSH_SB_EEEEEEEvNS4_8identityESZ_S19_vS1A_EENS_8epilogue10collective6detail29Sm90TmaWarpSpecializedAdapterINS1D_15DefaultEpilogueIaSJ_SJ_NS1C_6thread17LinearCombinationIaLi1EiiLNS1H_9ScaleType4KindE0ELNS_15FloatRoundStyleE2EaEENS1_15EpilogueDefaultEEEEEvvEEEEvNT_6ParamsE --------------------------
	.section	.text._ZN7cutlass13device_kernelINS_4gemm6kernel13GemmUniversalIN4cute5tupleIJiiiiEEENS1_10collective13CollectiveMmaINS1_34MainloopSm90TmaGmmaWarpSpecializedILi2ENS5_IJNS4_1CILi1EEESB_SB_EEENS1_35KernelTmaWarpSpecializedCooperativeEEENS5_IJNSA_ILi384EEENSA_ILi512EEENSA_ILi128EEEEEEaNS5_IJlSB_lEEEaSJ_NS4_8TiledMMAINS4_8MMA_AtomIJNS4_4SM904GMMA27MMA_64x256x32_S32S8S8_SS_TNEEEENS4_6LayoutINS5_IJNSA_ILi2EEESB_SB_EEENS5_IJSB_NSA_ILi0EEEST_EEEEENS5_IJNS4_10UnderscoreESW_SW_EEEEENS4_13SM90_TMA_LOADENS4_14ComposedLayoutINS4_7SwizzleILi3ELi4ELi3EEENS4_18smem_ptr_flag_bitsILi8EEENSQ_INS5_IJNSA_ILi8EEESH_EEENS5_IJSH_SB_EEEEEEEvNS4_8identityESZ_S19_vS1A_EENS_8epilogue10collective6detail29Sm90TmaWarpSpecializedAdapterINS1D_15DefaultEpilogueIaSJ_SJ_NS1C_6thread17LinearCombinationIaLi1EiiLNS1H_9ScaleType4KindE0ELNS_15FloatRoundStyleE2EaEENS1_15EpilogueDefaultEEEEEvvEEEEvNT_6ParamsE,"ax",@progbits
	.align	128
.text._ZN7cutlass13device_kernelINS_4gemm6kernel13GemmUniversalIN4cute5tupleIJiiiiEEENS1_10collective13CollectiveMmaINS1_34MainloopSm90TmaGmmaWarpSpecializedILi2ENS5_IJNS4_1CILi1EEESB_SB_EEENS1_35KernelTmaWarpSpecializedCooperativeEEENS5_IJNSA_ILi384EEENSA_ILi512EEENSA_ILi128EEEEEEaNS5_IJlSB_lEEEaSJ_NS4_8TiledMMAINS4_8MMA_AtomIJNS4_4SM904GMMA27MMA_64x256x32_S32S8S8_SS_TNEEEENS4_6LayoutINS5_IJNSA_ILi2EEESB_SB_EEENS5_IJSB_NSA_ILi0EEEST_EEEEENS5_IJNS4_10UnderscoreESW_SW_EEEEENS4_13SM90_TMA_LOADENS4_14ComposedLayoutINS4_7SwizzleILi3ELi4ELi3EEENS4_18smem_ptr_flag_bitsILi8EEENSQ_INS5_IJNSA_ILi8EEESH_EEENS5_IJSH_SB_EEEEEEEvNS4_8identityESZ_S19_vS1A_EENS_8epilogue10collective6detail29Sm90TmaWarpSpecializedAdapterINS1D_15DefaultEpilogueIaSJ_SJ_NS1C_6thread17LinearCombinationIaLi1EiiLNS1H_9ScaleType4KindE0ELNS_15FloatRoundStyleE2EaEENS1_15EpilogueDefaultEEEEEvvEEEEvNT_6ParamsE:
        .type           _ZN7cutlass13device_kernelINS_4gemm6kernel13GemmUniversalIN4cute5tupleIJiiiiEEENS1_10collective13CollectiveMmaINS1_34MainloopSm90TmaGmmaWarpSpecializedILi2ENS5_IJNS4_1CILi1EEESB_SB_EEENS1_35KernelTmaWarpSpecializedCooperativeEEENS5_IJNSA_ILi384EEENSA_ILi512EEENSA_ILi128EEEEEEaNS5_IJlSB_lEEEaSJ_NS4_8TiledMMAINS4_8MMA_AtomIJNS4_4SM904GMMA27MMA_64x256x32_S32S8S8_SS_TNEEEENS4_6LayoutINS5_IJNSA_ILi2EEESB_SB_EEENS5_IJSB_NSA_ILi0EEEST_EEEEENS5_IJNS4_10UnderscoreESW_SW_EEEEENS4_13SM90_TMA_LOADENS4_14ComposedLayoutINS4_7SwizzleILi3ELi4ELi3EEENS4_18smem_ptr_flag_bitsILi8EEENSQ_INS5_IJNSA_ILi8EEESH_EEENS5_IJSH_SB_EEEEEEEvNS4_8identityESZ_S19_vS1A_EENS_8epilogue10collective6detail29Sm90TmaWarpSpecializedAdapterINS1D_15DefaultEpilogueIaSJ_SJ_NS1C_6thread17LinearCombinationIaLi1EiiLNS1H_9ScaleType4KindE0ELNS_15FloatRoundStyleE2EaEENS1_15EpilogueDefaultEEEEEvvEEEEvNT_6ParamsE,@function
        .size           _ZN7cutlass13device_kernelINS_4gemm6kernel13GemmUniversalIN4cute5tupleIJiiiiEEENS1_10collective13CollectiveMmaINS1_34MainloopSm90TmaGmmaWarpSpecializedILi2ENS5_IJNS4_1CILi1EEESB_SB_EEENS1_35KernelTmaWarpSpecializedCooperativeEEENS5_IJNSA_ILi384EEENSA_ILi512EEENSA_ILi128EEEEEEaNS5_IJlSB_lEEEaSJ_NS4_8TiledMMAINS4_8MMA_AtomIJNS4_4SM904GMMA27MMA_64x256x32_S32S8S8_SS_TNEEEENS4_6LayoutINS5_IJNSA_ILi2EEESB_SB_EEENS5_IJSB_NSA_ILi0EEEST_EEEEENS5_IJNS4_10UnderscoreESW_SW_EEEEENS4_13SM90_TMA_LOADENS4_14ComposedLayoutINS4_7SwizzleILi3ELi4ELi3EEENS4_18smem_ptr_flag_bitsILi8EEENSQ_INS5_IJNSA_ILi8EEESH_EEENS5_IJSH_SB_EEEEEEEvNS4_8identityESZ_S19_vS1A_EENS_8epilogue10collective6detail29Sm90TmaWarpSpecializedAdapterINS1D_15DefaultEpilogueIaSJ_SJ_NS1C_6thread17LinearCombinationIaLi1EiiLNS1H_9ScaleType4KindE0ELNS_15FloatRoundStyleE2EaEENS1_15EpilogueDefaultEEEEEvvEEEEvNT_6ParamsE,(.L_x_1602 - _ZN7cutlass13device_kernelINS_4gemm6kernel13GemmUniversalIN4cute5tupleIJiiiiEEENS1_10collective13CollectiveMmaINS1_34MainloopSm90TmaGmmaWarpSpecializedILi2ENS5_IJNS4_1CILi1EEESB_SB_EEENS1_35KernelTmaWarpSpecializedCooperativeEEENS5_IJNSA_ILi384EEENSA_ILi512EEENSA_ILi128EEEEEEaNS5_IJlSB_lEEEaSJ_NS4_8TiledMMAINS4_8MMA_AtomIJNS4_4SM904GMMA27MMA_64x256x32_S32S8S8_SS_TNEEEENS4_6LayoutINS5_IJNSA_ILi2EEESB_SB_EEENS5_IJSB_NSA_ILi0EEEST_EEEEENS5_IJNS4_10UnderscoreESW_SW_EEEEENS4_13SM90_TMA_LOADENS4_14ComposedLayoutINS4_7SwizzleILi3ELi4ELi3EEENS4_18smem_ptr_flag_bitsILi8EEENSQ_INS5_IJNSA_ILi8EEESH_EEENS5_IJSH_SB_EEEEEEEvNS4_8identityESZ_S19_vS1A_EENS_8epilogue10collective6detail29Sm90TmaWarpSpecializedAdapterINS1D_15DefaultEpilogueIaSJ_SJ_NS1C_6thread17LinearCombinationIaLi1EiiLNS1H_9ScaleType4KindE0ELNS_15FloatRoundStyleE2EaEENS1_15EpilogueDefaultEEEEEvvEEEEvNT_6ParamsE)
        .other          _ZN7cutlass13device_kernelINS_4gemm6kernel13GemmUniversalIN4cute5tupleIJiiiiEEENS1_10collective13CollectiveMmaINS1_34MainloopSm90TmaGmmaWarpSpecializedILi2ENS5_IJNS4_1CILi1EEESB_SB_EEENS1_35KernelTmaWarpSpecializedCooperativeEEENS5_IJNSA_ILi384EEENSA_ILi512EEENSA_ILi128EEEEEEaNS5_IJlSB_lEEEaSJ_NS4_8TiledMMAINS4_8MMA_AtomIJNS4_4SM904GMMA27MMA_64x256x32_S32S8S8_SS_TNEEEENS4_6LayoutINS5_IJNSA_ILi2EEESB_SB_EEENS5_IJSB_NSA_ILi0EEEST_EEEEENS5_IJNS4_10UnderscoreESW_SW_EEEEENS4_13SM90_TMA_LOADENS4_14ComposedLayoutINS4_7SwizzleILi3ELi4ELi3EEENS4_18smem_ptr_flag_bitsILi8EEENSQ_INS5_IJNSA_ILi8EEESH_EEENS5_IJSH_SB_EEEEEEEvNS4_8identityESZ_S19_vS1A_EENS_8epilogue10collective6detail29Sm90TmaWarpSpecializedAdapterINS1D_15DefaultEpilogueIaSJ_SJ_NS1C_6thread17LinearCombinationIaLi1EiiLNS1H_9ScaleType4KindE0ELNS_15FloatRoundStyleE2EaEENS1_15EpilogueDefaultEEEEEvvEEEEvNT_6ParamsE,@"STO_CUDA_ENTRY STV_DEFAULT"
_ZN7cutlass13device_kernelINS_4gemm6kernel13GemmUniversalIN4cute5tupleIJiiiiEEENS1_10collective13CollectiveMmaINS1_34MainloopSm90TmaGmmaWarpSpecializedILi2ENS5_IJNS4_1CILi1EEESB_SB_EEENS1_35KernelTmaWarpSpecializedCooperativeEEENS5_IJNSA_ILi384EEENSA_ILi512EEENSA_ILi128EEEEEEaNS5_IJlSB_lEEEaSJ_NS4_8TiledMMAINS4_8MMA_AtomIJNS4_4SM904GMMA27MMA_64x256x32_S32S8S8_SS_TNEEEENS4_6LayoutINS5_IJNSA_ILi2EEESB_SB_EEENS5_IJSB_NSA_ILi0EEEST_EEEEENS5_IJNS4_10UnderscoreESW_SW_EEEEENS4_13SM90_TMA_LOADENS4_14ComposedLayoutINS4_7SwizzleILi3ELi4ELi3EEENS4_18smem_ptr_flag_bitsILi8EEENSQ_INS5_IJNSA_ILi8EEESH_EEENS5_IJSH_SB_EEEEEEEvNS4_8identityESZ_S19_vS1A_EENS_8epilogue10collective6detail29Sm90TmaWarpSpecializedAdapterINS1D_15DefaultEpilogueIaSJ_SJ_NS1C_6thread17LinearCombinationIaLi1EiiLNS1H_9ScaleType4KindE0ELNS_15FloatRoundStyleE2EaEENS1_15EpilogueDefaultEEEEEvvEEEEvNT_6ParamsE:
[----:B------:R-:W0:Y:S02]  /*0000*/  LDC R1, c[0x0][0x28] ;  /* 0x00000a00ff017b82 */ /* 0x000e240000000800 */
[----:B0-----:R-:W-:Y:S01]  /*0010*/  VIADD R1, R1, 0xffffd250 ;  /* 0xffffd25001017836 */ /* 0x001fe20000000000 */
[----:B------:R-:W0:Y:S01]  /*0020*/  S2R R2, SR_TID.X ;  /* 0x0000000000027919 */ /* 0x000e220000002100 */
[----:B------:R-:W-:Y:S01]  /*0030*/  ELECT P0, URZ, PT ;  /* 0x00000000003f782f */ /* 0x000fe20003800000 */
[----:B------:R-:W-:Y:S01]  /*0040*/  BSSY B0, `(.L_x_0) ;  /* 0x0000015000007945 */ /* 0x000fe20003800000 */
[--C-:B0-----:R-:W-:Y:S02]  /*0050*/  SHF.R.U32.HI R0, RZ, 0x5, R2.reuse ;  /* 0x00000005ff007819 */ /* 0x101fe40000011602 */
[----:B------:R-:W-:-:S03]  /*0060*/  SHF.R.U32.HI R2, RZ, 0x7, R2 ;  /* 0x00000007ff027819 */ /* 0x000fc60000011602 */
[----:B------:R-:W0:Y:S04]  /*0070*/  SHFL.IDX PT, R3, R0, RZ, 0x1f ;  /* 0x00001fff00037589 */ /* 0x000e2800000e0000 */
[----:B------:R-:W1:Y:S01]  /*0080*/  SHFL.IDX PT, R2, R2, RZ, 0x1f ;  /* 0x00001fff02027589 */ /* 0x000e6200000e0000 */
[----:B0-----:R-:W-:Y:S02]  /*0090*/  R2UR UR4, R3 ;  /* 0x00000000030472ca */ /* 0x001fe400000e0000 */
[----:B-1----:R-:W-:-:S11]  /*00a0*/  R2UR UR6, R2 ;  /* 0x00000000020672ca */ /* 0x002fd600000e0000 */
[----:B------:R-:W-:Y:S02]  /*00b0*/  USHF.R.S32.HI UR5, URZ, 0x1f, UR4 ;  /* 0x0000001f3f057899 */ /* 0x000fe40008011404 */
[----:B------:R-:W-:Y:S02]  /*00c0*/  ISETP.NE.OR P0, PT, RZ, UR4, !P0 ;  /* 0x00000004ff007c0c */ /* 0x000fe4000c705670 */
[----:B------:R-:W-:-:S04]  /*00d0*/  ULEA.HI UR5, UR5, UR4, URZ, 0x2 ;  /* 0x0000000405057291 */ /* 0x000fc8000f8f103f */
[----:B------:R-:W-:-:S04]  /*00e0*/  ULOP3.LUT UR5, UR5, 0xfffffffc, URZ, 0xc0, !UPT ;  /* 0xfffffffc05057892 */ /* 0x000fc8000f8ec03f */
[----:B------:R-:W-:-:S03]  /*00f0*/  UIADD3 UR8, UR4, -UR5, URZ ;  /* 0x8000000504087290 */ /* 0x000fc6000fffe03f */
[----:B------:R-:W-:Y:S09]  /*0100*/  @P0 BRA `(.L_x_1) ;  /* 0x0000000000200947 */ /* 0x000ff20003800000 */
[----:B------:R-:W-:Y:S02]  /*0110*/  ULDC.64 UR4, c[0x0][0x198] ;  /* 0x0000660000047ab9 */ /* 0x000fe40000000a00 */
[----:B------:R-:W-:Y:S02]  /*0120*/  UIADD3 UR10, UP0, UR4, 0xf0, URZ ;  /* 0x000000f0040a7890 */ /* 0x000fe4000ff1e03f */
[----:B------:R-:W-:Y:S02]  /*0130*/  UIADD3 UR4, UP1, UR4, 0x1f0, URZ ;  /* 0x000001f004047890 */ /* 0x000fe4000ff3e03f */
[----:B------:R-:W-:Y:S02]  /*0140*/  UIADD3.X UR11, URZ, UR5, URZ, UP0, !UPT ;  /* 0x000000053f0b7290 */ /* 0x000fe400087fe43f */
[----:B------:R-:W-:-:S07]  /*0150*/  UIADD3.X UR5, URZ, UR5, URZ, UP1, !UPT ;  /* 0x000000053f057290 */ /* 0x000fce0008ffe43f */
[----:B------:R0:W-:Y:S02]  /*0160*/  UTMACCTL.PF [UR10] ;  /* 0x000000000a0079b9 */ /* 0x0001e40008040000 */
[----:B------:R0:W-:Y:S02]  /*0170*/  UTMACCTL.PF [UR4] ;  /* 0x00000000040079b9 */ /* 0x0001e40008040000 */
[----:B0-----:R-:W-:Y:S01]  /*0180*/  NOP ;  /* 0x0000000000007918 */ /* 0x001fe20000000000 */
.L_x_1:
[----:B------:R-:W-:Y:S05]  /*0190*/  BSYNC B0 ;  /* 0x0000000000007941 */ /* 0x000fea0003800000 */
.L_x_0:
[----:B------:R-:W0:Y:S01]  /*01a0*/  SHFL.IDX PT, R2, R0, RZ, 0x1f ;  /* 0x00001fff00027589 */ /* 0x000e2200000e0000 */
[----:B------:R-:W-:Y:S01]  /*01b0*/  UISETP.NE.AND UP0, UPT, UR8, 0x3, UPT ;  /* 0x000000030800788c */ /* 0x000fe2000bf05270 */
[----:B------:R-:W-:Y:S01]  /*01c0*/  ISETP.NE.AND P1, PT, RZ, UR6, PT ;  /* 0x00000006ff007c0c */ /* 0x000fe2000bf25270 */
[----:B------:R-:W-:Y:S02]  /*01d0*/  UIADD3 UR10, UR6, -0x1, URZ ;  /* 0xffffffff060a7890 */ /* 0x000fe4000fffe03f */
[----:B------:R-:W-:Y:S02]  /*01e0*/  UISETP.EQ.OR UP0, UPT, UR8, URZ, !UP0 ;  /* 0x0000003f0800728c */ /* 0x000fe4000c702670 */
[----:B------:R-:W-:Y:S02]  /*01f0*/  UISETP.GE.U32.AND UP1, UPT, UR10, 0x2, UPT ;  /* 0x000000020a00788c */ /* 0x000fe4000bf26070 */
[----:B------:R-:W-:-:S04]  /*0200*/  UISETP.EQ.AND UP0, UPT, UR6, URZ, UP0 ;  /* 0x0000003f0600728c */ /* 0x000fc80008702270 */
[----:B------:R-:W-:-:S04]  /*0210*/  USEL UR38, URZ, 0x1, !UP0 ;  /* 0x000000013f267887 */ /* 0x000fc8000c000000 */
[----:B------:R-:W-:Y:S01]  /*0220*/  USEL UR38, UR38, 0x2, UP1 ;  /* 0x0000000226267887 */ /* 0x000fe20008800000 */
[----:B0-----:R-:W-:-:S13]  /*0230*/  ISETP.NE.AND P0, PT, R2, RZ, PT ;  /* 0x000000ff0200720c */ /* 0x001fda0003f05270 */
[----:B------:R-:W-:Y:S05]  /*0240*/  @P0 BRA `(.L_x_2) ;  /* 0x0000000000480947 */ /* 0x000fea0003800000 */
[----:B------:R-:W0:Y:S01]  /*0250*/  S2UR UR9, SR_CgaCtaId ;  /* 0x00000000000979c3 */ /* 0x000e220000008800 */
[----:B------:R-:W-:Y:S01]  /*0260*/  UMOV UR4, 0x400 ;  /* 0x0000040000047882 */ /* 0x000fe20000000000 */
[----:B------:R-:W-:Y:S01]  /*0270*/  UMOV UR5, 0x1 ;  /* 0x0000000100057882 */ /* 0x000fe20000000000 */
[----:B------:R-:W-:Y:S01]  /*0280*/  UMOV UR6, 0x100 ;  /* 0x0000010000067882 */ /* 0x000fe20000000000 */
[----:B------:R-:W-:Y:S01]  /*0290*/  ELECT P0, URZ, PT ;  /* 0x00000000003f782f */ /* 0x000fe20003800000 */
[----:B------:R-:W-:-:S04]  /*02a0*/  UIADD3 UR6, -UR6, 0x100000, URZ ;  /* 0x0010000006067890 */ /* 0x000fc8000fffe13f */
[----:B------:R-:W-:Y:S02]  /*02b0*/  USHF.L.U32 UR7, UR6, 0xb, URZ ;  /* 0x0000000b06077899 */ /* 0x000fe4000800063f */
[----:B------:R-:W-:Y:S02]  /*02c0*/  USHF.L.U32 UR6, UR6, 0x1, URZ ;  /* 0x0000000106067899 */ /* 0x000fe4000800063f */
[----:B0-----:R-:W-:Y:S02]  /*02d0*/  ULEA UR9, UR9, UR4, 0x18 ;  /* 0x0000000409097291 */ /* 0x001fe4000f8ec03f */
[----:B------:R-:W-:-:S04]  /*02e0*/  UIADD3 UR4, -UR5, 0x100000, URZ ;  /* 0x0010000005047890 */ /* 0x000fc8000fffe13f */
[----:B------:R-:W-:Y:S02]  /*02f0*/  USHF.L.U32 UR5, UR4, 0xb, URZ ;  /* 0x0000000b04057899 */ /* 0x000fe4000800063f */
[----:B------:R-:W-:Y:S01]  /*0300*/  USHF.L.U32 UR4, UR4, 0x1, URZ ;  /* 0x0000000104047899 */ /* 0x000fe2000800063f */
[----:B------:R-:W0:Y:S11]  /*0310*/  FENCE.VIEW.ASYNC.S ;  /* 0x00000000000073c6 */ /* 0x000e360000000000 */
[----:B0-----:R0:W1:Y:S01]  /*0320*/  SYNCS.EXCH.64 URZ, [UR9], UR4 ;  /* 0x00000004093f75b2 */ /* 0x0010620008000100 */
[----:B------:R0:W2:Y:S01]  /*0330*/  SYNCS.EXCH.64 URZ, [UR9+0x10], UR6 ;  /* 0x00001006093f75b2 */ /* 0x0000a20008000100 */
[----:B------:R0:W3:Y:S01]  /*0340*/  SYNCS.EXCH.64 URZ, [UR9+0x8], UR4 ;  /* 0x00000804093f75b2 */ /* 0x0000e20008000100 */
[----:B------:R0:W4:Y:S01]  /*0350*/  SYNCS.EXCH.64 URZ, [UR9+0x18], UR6 ;  /* 0x00001806093f75b2 */ /* 0x0001220008000100 */
[----:B------:R-:W-:Y:S01]  /*0360*/  NOP ;  /* 0x0000000000007918 */ /* 0x000fe20000000000 */
.L_x_2:
[----:B------:R-:W5:Y:S01]  /*0370*/  SHFL.IDX PT, R0, R0, RZ, 0x1f ;  /* 0x00001fff00007589 */ /* 0x000f6200000e0000 */
[----:B------:R-:W1:Y:S01]  /*0380*/  LDC R2, c[0x0][0x65c] ;  /* 0x00019700ff027b82 */ /* 0x000e620000000800 */
[----:B------:R-:W-:Y:S01]  /*0390*/  ELECT P0, URZ, PT ;  /* 0x00000000003f782f */ /* 0x000fe20003800000 */
[----:B------:R-:W-:Y:S01]  /*03a0*/  IMAD.MOV.U32 R5, RZ, RZ, RZ ;  /* 0x000000ffff057224 */ /* 0x000fe200078e00ff */
[----:B------:R-:W2:Y:S01]  /*03b0*/  S2R R4, SR_CTAID.X ;  /* 0x0000000000047919 */ /* 0x000ea20000002500 */
[----:B0-----:R-:W-:Y:S01]  /*03c0*/  UMOV UR4, 0x20 ;  /* 0x0000002000047882 */ /* 0x001fe20000000000 */
[----:B------:R-:W-:Y:S01]  /*03d0*/  NOP ;  /* 0x0000000000007918 */ /* 0x000fe20000000000 */
[----:B------:R-:W-:Y:S01]  /*03e0*/  NOP ;  /* 0x0000000000007918 */ /* 0x000fe20000000000 */
[----:B------:R-:W-:Y:S02]  /*03f0*/  LOP3.LUT R19, R19, 0xff7fffff, RZ, 0xc0, !PT ;  /* 0xff7fffff13137812 */ /* 0x000fe400078ec0ff */
[----:B-----5:R-:W-:-:S02]  /*0400*/  ISETP.NE.OR P0, PT, R0, RZ, !P0 ;  /* 0x000000ff0000720c */ /* 0x020fc40004705670 */
[----:B-1----:R-:W-:Y:S01]  /*0410*/  ISETP.NE.AND P2, PT, R2, 0x1, PT ;  /* 0x000000010200780c */ /* 0x002fe20003f45270 */
[----:B------:R-:W0:Y:S10]  /*0420*/  S2R R0, SR_CTAID.Y ;  /* 0x0000000000007919 */ /* 0x000e340000002600 */
[----:B------:R-:W-:Y:S01]  /*0430*/  VOTEU.ALL UP0, P0 ;  /* 0x00000000003f7886 */ /* 0x000fe20000000000 */
[----:B------:R-:W-:Y:S01]  /*0440*/  VOTEU.ALL UP1, P0 ;  /* 0x00000000003f7886 */ /* 0x000fe20000020000 */
[----:B------:R-:W2:Y:S01]  /*0450*/  @P2 LDC R7, c[0x0][0x10] ;  /* 0x00000400ff072b82 */ /* 0x000ea20000000800 */
[----:B------:R-:W-:Y:S01]  /*0460*/  @P2 IMAD.MOV.U32 R3, RZ, RZ, RZ ;  /* 0x000000ffff032224 */ /* 0x000fe200078e00ff */
[----:B------:R-:W-:Y:S01]  /*0470*/  @P2 LOP3.LUT R19, R19, 0x800000, RZ, 0xfc, !PT ;  /* 0x0080000013132812 */ /* 0x000fe200078efcff */
[----:B------:R-:W-:Y:S01]  /*0480*/  @P2 IMAD.MOV.U32 R11, RZ, RZ, RZ ;  /* 0x000000ffff0b2224 */ /* 0x000fe200078e00ff */
[----:B------:R-:W-:Y:S01]  /*0490*/  @!UP0 UMOV UR6, 0x400 ;  /* 0x0000040000068882 */ /* 0x000fe20000000000 */
[----:B------:R-:W-:-:S04]  /*04a0*/  @!UP0 UIADD3 UR4, -UR4, 0x100000, URZ ;  /* 0x0010000004048890 */ /* 0x000fc8000fffe13f */
[----:B------:R-:W-:Y:S02]  /*04b0*/  @!UP0 USHF.L.U32 UR5, UR4, 0xb, URZ ;  /* 0x0000000b04058899 */ /* 0x000fe4000800063f */
[----:B------:R-:W-:Y:S01]  /*04c0*/  @!UP0 USHF.L.U32 UR4, UR4, 0x1, URZ ;  /* 0x0000000104048899 */ /* 0x000fe2000800063f */
[----:B------:R-:W1:Y:S08]  /*04d0*/  @!P2 LDC R9, c[0x0][0xc] ;  /* 0x00000300ff09ab82 */ /* 0x000e700000000800 */
[----:B------:R-:W5:Y:S01]  /*04e0*/  @!UP0 S2UR UR7, SR_CgaCtaId ;  /* 0x00000000000789c3 */ /* 0x000f620000008800 */
[----:B0-----:R-:W-:-:S04]  /*04f0*/  @P2 IMAD.MOV.U32 R2, RZ, RZ, R0 ;  /* 0x000000ffff022224 */ /* 0x001fc800078e0000 */
[----:B--2---:R-:W-:-:S04]  /*0500*/  @P2 IMAD.WIDE.U32 R6, R4, R7, R2 ;  /* 0x0000000704062225 */ /* 0x004fc800078e0002 */
[----:B------:R-:W-:Y:S02]  /*0510*/  @P2 IMAD.MOV.U32 R16, RZ, RZ, R6 ;  /* 0x000000ffff102224 */ /* 0x000fe400078e0006 */
[----:B------:R-:W-:Y:S02]  /*0520*/  @P2 IMAD.IADD R17, R7, 0x1, R11 ;  /* 0x0000000107112824 */ /* 0x000fe400078e020b */
[----:B-1----:R-:W-:-:S04]  /*0530*/  @!P2 IMAD.WIDE.U32 R2, R9, R0, R4 ;  /* 0x000000000902a225 */ /* 0x002fc800078e0004 */
[----:B------:R-:W-:Y:S02]  /*0540*/  @!P2 IMAD.MOV.U32 R16, RZ, RZ, R2 ;  /* 0x000000ffff10a224 */ /* 0x000fe400078e0002 */
[----:B------:R-:W-:Y:S01]  /*0550*/  @!P2 IMAD.MOV.U32 R17, RZ, RZ, R3 ;  /* 0x000000ffff11a224 */ /* 0x000fe200078e0003 */
[----:B-----5:R-:W-:Y:S02]  /*0560*/  @!UP0 ULEA UR6, UR7, UR6, 0x18 ;  /* 0x0000000607068291 */ /* 0x020fe4000f8ec03f */
[----:B------:R0:W-:Y:S01]  /*0570*/  STL [R1+0xa5c], R16 ;  /* 0x000a5c1001007387 */ /* 0x0001e20000100800 */
[----:B------:R-:W-:-:S03]  /*0580*/  VOTEU.ALL UP0, P0 ;  /* 0x00000000003f7886 */ /* 0x000fc60000000000 */
[----:B------:R0:W-:Y:S04]  /*0590*/  STL [R1+0xa58], R17 ;  /* 0x000a581101007387 */ /* 0x0001e80000100800 */
[----:B------:R-:W1:Y:S02]  /*05a0*/  FENCE.VIEW.ASYNC.S ;  /* 0x00000000000073c6 */ /* 0x000e640000000000 */
[----:B-1----:R0:W3:Y:S01]  /*05b0*/  @!UP0 SYNCS.EXCH.64 URZ, [UR6+0x30], UR4 ;  /* 0x00003004063f85b2 */ /* 0x0020e20008000100 */
[----:B------:R0:W3:Y:S01]  /*05c0*/  @!UP1 SYNCS.EXCH.64 URZ, [UR6+0x38], UR4 ;  /* 0x00003804063f95b2 */ /* 0x0000e20008000100 */
[----:B------:R-:W-:Y:S01]  /*05d0*/  NOP ;  /* 0x0000000000007918 */ /* 0x000fe20000000000 */
[----:B---34-:R-:W-:Y:S06]  /*05e0*/  BAR.SYNC.DEFER_BLOCKING 0x0 ;  /* 0x0000000000007b1d */ /* 0x018fec0000010000 */
[----:B0-----:R-:W-:Y:S05]  /*05f0*/  @!P1 BRA `(.L_x_3) ;  /* 0x00000638003c9947 */ /* 0x001fea0003800000 */
[----:B------:R-:W-:-:S06]  /*0600*/  UISETP.GT.U32.AND UP0, UPT, UR10, 0x1, UPT ;  /* 0x000000010a00788c */ /* 0x000fcc000bf04070 */
[----:B------:R-:W-:-:S13]  /*0610*/  PLOP3.LUT P0, PT, PT, PT, UP0, 0x80, 0x0 ;  /* 0x000000000000781c */ /* 0x000fda0003f0f008 */
[----:B------:R-:W-:Y:S05]  /*0620*/  @P0 EXIT ;  /* 0x000000000000094d */ /* 0x000fea0003800000 */
[----:B------:R-:W-:Y:S01]  /*0630*/  ULDC.64 UR4, c[0x0][0x650] ;  /* 0x0001940000047ab9 */ /* 0x000fe20000000a00 */
[----:B------:R-:W-:Y:S01]  /*0640*/  UMOV UR48, 0xffffffff ;  /* 0xffffffff00307882 */ /* 0x000fe20000000000 */
[----:B------:R-:W-:Y:S01]  /*0650*/  ISETP.GE.U32.AND P0, PT, R16, UR4, PT ;  /* 0x0000000410007c0c */ /* 0x000fe2000bf06070 */
[----:B------:R-:W-:Y:S01]  /*0660*/  UMOV UR39, 0xffffffff ;  /* 0xffffffff00277882 */ /* 0x000fe20000000000 */
[----:B------:R-:W-:Y:S01]  /*0670*/  UMOV UR40, 0xffffffff ;  /* 0xffffffff00287882 */ /* 0x000fe20000000000 */
[----:B------:R-:W-:Y:S02]  /*0680*/  PRMT R6, RZ, 0x7610, R6 ;  /* 0x00007610ff067816 */ /* 0x000fe40000000006 */
[----:B------:R-:W-:-:S13]  /*0690*/  ISETP.GE.U32.AND.EX P0, PT, R17, UR5, PT, P0 ;  /* 0x0000000511007c0c */ /* 0x000fda000bf06100 */
[----:B------:R-:W-:Y:S05]  /*06a0*/  @P0 BRA `(.L_x_4) ;  /* 0x00000004006c0947 */ /* 0x000fea0003800000 */
[----:B------:R-:W0:Y:S01]  /*06b0*/  LDC.64 R12, c[0x0][0x628] ;  /* 0x00018a00ff0c7b82 */ /* 0x000e220000000a00 */
[----:B------:R-:W-:Y:S02]  /*06c0*/  IMAD.MOV.U32 R2, RZ, RZ, R16 ;  /* 0x000000ffff027224 */ /* 0x000fe400078e0010 */
[----:B------:R-:W-:-:S05]  /*06d0*/  IMAD.MOV.U32 R3, RZ, RZ, R17 ;  /* 0x000000ffff037224 */ /* 0x000fca00078e0011 */
[----:B------:R-:W1:Y:S08]  /*06e0*/  LDC R10, c[0x0][0x630] ;  /* 0x00018c00ff0a7b82 */ /* 0x000e700000000800 */
[----:B------:R-:W2:Y:S01]  /*06f0*/  LDC.64 R14, c[0x0][0x620] ;  /* 0x00018800ff0e7b82 */ /* 0x000ea20000000a00 */
[----:B0-----:R-:W-:-:S04]  /*0700*/  ISETP.NE.U32.AND P0, PT, R12, RZ, PT ;  /* 0x000000ff0c00720c */ /* 0x001fc80003f05070 */
[----:B------:R-:W-:-:S13]  /*0710*/  ISETP.NE.AND.EX P0, PT, R13, RZ, PT, P0 ;  /* 0x000000ff0d00720c */ /* 0x000fda0003f05300 */
[----:B-12---:R-:W-:Y:S05]  /*0720*/  @!P0 BRA `(.L_x_5) ;  /* 0x0000000000288947 */ /* 0x006fea0003800000 */
[----:B------:R-:W0:Y:S02]  /*0730*/  LDC R9, c[0x0][0x634] ;  /* 0x00018d00ff097b82 */ /* 0x000e240000000800 */
[----:B0-----:R-:W-:-:S05]  /*0740*/  IADD3 R9, P0, R16, R9, RZ ;  /* 0x0000000910097210 */ /* 0x001fca0007f1e0ff */
[----:B------:R-:W-:-:S04]  /*0750*/  IMAD.X R11, RZ, RZ, R17, P0 ;  /* 0x000000ffff0b7224 */ /* 0x000fc800000e0611 */
[----:B------:R-:W-:-:S04]  /*0760*/  IMAD.WIDE.U32 R2, R11, R12, RZ ;  /* 0x0000000c0b027225 */ /* 0x000fc800078e00ff */
[----:B------:R-:W-:-:S04]  /*0770*/  IMAD.WIDE.U32 R6, P0, R9, R13, R2 ;  /* 0x0000000d09067225 */ /* 0x000fc80007800002 */
[----:B------:R-:W-:-:S04]  /*0780*/  IMAD.WIDE.U32 R2, R9, R12, RZ ;  /* 0x0000000c09027225 */ /* 0x000fc800078e00ff */
[----:B------:R-:W-:Y:S01]  /*0790*/  IMAD.X R9, RZ, RZ, RZ, P0 ;  /* 0x000000ffff097224 */ /* 0x000fe200000e06ff */
[----:B------:R-:W-:Y:S01]  /*07a0*/  IADD3 RZ, P0, R3, R6, RZ ;  /* 0x0000000603ff7210 */ /* 0x000fe20007f1e0ff */
[----:B------:R-:W-:-:S04]  /*07b0*/  IMAD.MOV.U32 R8, RZ, RZ, R7 ;  /* 0x000000ffff087224 */ /* 0x000fc800078e0007 */
[----:B------:R-:W-:-:S08]  /*07c0*/  IMAD.WIDE.U32.X R2, R11, R13, R8, P0 ;  /* 0x0000000d0b027225 */ /* 0x000fd000000e0408 */
.L_x_5:
[-CC-:B------:R-:W-:Y:S01]  /*07d0*/  SHF.R.U64 R22, R2, R10.reuse, R3.reuse ;  /* 0x0000000a02167219 */ /* 0x180fe20000001203 */
[----:B------:R-:W0:Y:S01]  /*07e0*/  LDC.64 R20, c[0x0][0x640] ;  /* 0x00019000ff147b82 */ /* 0x000e220000000a00 */
[----:B------:R-:W-:Y:S01]  /*07f0*/  SHF.R.U32.HI R2, RZ, R10, R3 ;  /* 0x0000000aff027219 */ /* 0x000fe20000011603 */
[----:B------:R-:W-:Y:S01]  /*0800*/  ULDC UR4, c[0x0][0x150] ;  /* 0x0000540000047ab9 */ /* 0x000fe20000000800 */
[----:B------:R-:W-:Y:S01]  /*0810*/  IADD3 R9, P0, RZ, -R22, RZ ;  /* 0x80000016ff097210 */ /* 0x000fe20007f1e0ff */
[----:B------:R-:W-:Y:S01]  /*0820*/  IMAD.MOV.U32 R3, RZ, RZ, R17 ;  /* 0x000000ffff037224 */ /* 0x000fe200078e0011 */
[----:B------:R-:W-:-:S03]  /*0830*/  I2FP.F32.U32 R5, R4 ;  /* 0x0000000400057245 */ /* 0x000fc60000201000 */
[----:B------:R-:W1:Y:S01]  /*0840*/  LDC R8, c[0x0][0x618] ;  /* 0x00018600ff087b82 */ /* 0x000e620000000800 */
[----:B------:R-:W-:Y:S02]  /*0850*/  IMAD.X R11, RZ, RZ, ~R2, P0 ;  /* 0x000000ffff0b7224 */ /* 0x000fe400000e0e02 */
[----:B------:R-:W-:Y:S01]  /*0860*/  FMUL R5, R5, UR4 ;  /* 0x0000000405057c20 */ /* 0x000fe20008400000 */
[----:B------:R-:W-:Y:S01]  /*0870*/  IMAD.MOV.U32 R2, RZ, RZ, R16 ;  /* 0x000000ffff027224 */ /* 0x000fe200078e0010 */
[----:B------:R-:W-:Y:S01]  /*0880*/  ULDC UR4, c[0x0][0x154] ;  /* 0x0000550000047ab9 */ /* 0x000fe20000000800 */
[-C--:B------:R-:W-:Y:S02]  /*0890*/  IMAD R6, R11, R14.reuse, RZ ;  /* 0x0000000e0b067224 */ /* 0x080fe400078e02ff */
[C---:B------:R-:W-:Y:S01]  /*08a0*/  IMAD.WIDE.U32 R2, R9.reuse, R14, R2 ;  /* 0x0000000e09027225 */ /* 0x040fe200078e0002 */
[----:B------:R-:W2:Y:S01]  /*08b0*/  LDC R7, c[0x0][0x144] ;  /* 0x00005100ff077b82 */ /* 0x000ea20000000800 */
[----:B------:R-:W3:Y:S02]  /*08c0*/  F2I.U32.TRUNC.NTZ R5, R5 ;  /* 0x0000000500057305 */ /* 0x000ee4000020f000 */
[----:B------:R-:W-:-:S04]  /*08d0*/  IMAD R9, R9, R15, R6 ;  /* 0x0000000f09097224 */ /* 0x000fc800078e0206 */
[----:B------:R-:W-:Y:S01]  /*08e0*/  IMAD.IADD R3, R3, 0x1, R9 ;  /* 0x0000000103037824 */ /* 0x000fe200078e0209 */
[----:B------:R-:W4:Y:S01]  /*08f0*/  LDC R10, c[0x0][0x608] ;  /* 0x00018200ff0a7b82 */ /* 0x000f220000000800 */
[----:B0-----:R-:W-:-:S04]  /*0900*/  ISETP.NE.U32.AND P0, PT, R20, RZ, PT ;  /* 0x000000ff1400720c */ /* 0x001fc80003f05070 */
[----:B------:R-:W-:-:S03]  /*0910*/  ISETP.NE.AND.EX P0, PT, R21, RZ, PT, P0 ;  /* 0x000000ff1500720c */ /* 0x000fc60003f05300 */
[----:B------:R-:W0:Y:S01]  /*0920*/  LDC R15, c[0x0][0x658] ;  /* 0x00019600ff0f7b82 */ /* 0x000e220000000800 */
[----:B-1----:R-:W-:Y:S01]  /*0930*/  SHF.R.U64 R12, R2, R8, R3 ;  /* 0x00000008020c7219 */ /* 0x002fe20000001203 */
[----:B---3--:R-:W-:Y:S01]  /*0940*/  IMAD.MOV R6, RZ, RZ, -R5 ;  /* 0x000000ffff067224 */ /* 0x008fe200078e0a05 */
[----:B------:R-:W-:Y:S02]  /*0950*/  I2FP.F32.U32 R2, R0 ;  /* 0x0000000000027245 */ /* 0x000fe40000201000 */
[----:B------:R-:W-:-:S03]  /*0960*/  SHF.R.U32.HI R5, RZ, R8, R3 ;  /* 0x00000008ff057219 */ /* 0x000fc60000011603 */
[----:B------:R-:W1:Y:S01]  /*0970*/  LDC R13, c[0x0][0x148] ;  /* 0x00005200ff0d7b82 */ /* 0x000e620000000800 */
[----:B--2---:R-:W-:Y:S02]  /*0980*/  IMAD R8, R7, R6, R4 ;  /* 0x0000000607087224 */ /* 0x004fe400078e0204 */
[----:B------:R-:W-:Y:S01]  /*0990*/  FMUL R3, R2, UR4 ;  /* 0x0000000402037c20 */ /* 0x000fe20008400000 */
[----:B------:R-:W-:Y:S02]  /*09a0*/  IMAD.MOV.U32 R2, RZ, RZ, -0x1 ;  /* 0xffffffffff027424 */ /* 0x000fe400078e00ff */
[----:B------:R-:W-:Y:S01]  /*09b0*/  IMAD.MOV.U32 R6, RZ, RZ, 0x1 ;  /* 0x00000001ff067424 */ /* 0x000fe200078e00ff */
[----:B------:R2:W3:Y:S01]  /*09c0*/  F2I.U32.TRUNC.NTZ R11, R3 ;  /* 0x00000003000b7305 */ /* 0x0004e2000020f000 */
[----:B------:R-:W1:Y:S01]  /*09d0*/  LDC R17, c[0x0][0x600] ;  /* 0x00018000ff117b82 */ /* 0x000e620000000800 */
[-CC-:B----4-:R-:W-:Y:S02]  /*09e0*/  SHF.R.U64 R25, R12, R10.reuse, R5.reuse ;  /* 0x0000000a0c197219 */ /* 0x190fe40000001205 */
[----:B------:R-:W-:-:S05]  /*09f0*/  SHF.R.U32.HI R4, RZ, R10, R5 ;  /* 0x0000000aff047219 */ /* 0x000fca0000011605 */
[----:B------:R-:W4:Y:S01]  /*0a00*/  LDC R14, c[0x0][0x648] ;  /* 0x00019200ff0e7b82 */ /* 0x000f220000000800 */
[-CC-:B0-----:R-:W-:Y:S02]  /*0a10*/  SHF.R.U64 R18, R25, R15.reuse, R4.reuse ;  /* 0x0000000f19127219 */ /* 0x181fe40000001204 */
[-C--:B------:R-:W-:Y:S02]  /*0a20*/  SHF.L.U32 R2, R2, R15.reuse, RZ ;  /* 0x0000000f02027219 */ /* 0x080fe400000006ff */
[-C--:B------:R-:W-:Y:S02]  /*0a30*/  SHF.R.U32.HI R4, RZ, R15.reuse, R4 ;  /* 0x0000000fff047219 */ /* 0x080fe40000011604 */
[----:B------:R-:W-:Y:S01]  /*0a40*/  LOP3.LUT R10, RZ, R2, RZ, 0x33, !PT ;  /* 0x00000002ff0a7212 */ /* 0x000fe200078e33ff */
[----:B------:R-:W0:Y:S01]  /*0a50*/  LDC R23, c[0x0][0x638] ;  /* 0x00018e00ff177b82 */ /* 0x000e220000000800 */
[----:B------:R-:W-:Y:S01]  /*0a60*/  SHF.L.U32 R9, R6, R15, RZ ;  /* 0x0000000f06097219 */ /* 0x000fe200000006ff */
[----:B------:R-:W-:-:S02]  /*0a70*/  IMAD.MOV.U32 R2, RZ, RZ, R18 ;  /* 0x000000ffff027224 */ /* 0x000fc400078e0012 */
[----:B--2---:R-:W-:-:S04]  /*0a80*/  IMAD.MOV.U32 R3, RZ, RZ, R4 ;  /* 0x000000ffff037224 */ /* 0x004fc800078e0004 */
[----:B------:R-:W2:Y:S01]  /*0a90*/  LDC R16, c[0x0][0x610] ;  /* 0x00018400ff107b82 */ /* 0x000ea20000000800 */
[----:B---3--:R-:W-:Y:S05]  /*0aa0*/  @!P0 BRA `(.L_x_6) ;  /* 0x0000000000288947 */ /* 0x008fea0003800000 */
[----:B------:R-:W3:Y:S02]  /*0ab0*/  LDC R7, c[0x0][0x64c] ;  /* 0x00019300ff077b82 */ /* 0x000ee40000000800 */
[----:B---3--:R-:W-:-:S05]  /*0ac0*/  IADD3 R7, P0, R18, R7, RZ ;  /* 0x0000000712077210 */ /* 0x008fca0007f1e0ff */
        /* <DEDUP_REMOVED lines=8> */
.L_x_6:
[----:B----4-:R-:W-:Y:S01]  /*0b50*/  SHF.R.U64 R2, R2, R14, R3 ;  /* 0x0000000e02027219 */ /* 0x010fe20000001203 */
[----:B-1----:R-:W-:Y:S01]  /*0b60*/  VIADD R3, R17, 0xffffffff ;  /* 0xffffffff11037836 */ /* 0x002fe20000000000 */
[----:B------:R-:W-:Y:S01]  /*0b70*/  LOP3.LUT R10, R25, R10, RZ, 0xc0, !PT ;  /* 0x0000000a190a7212 */ /* 0x000fe200078ec0ff */
[----:B------:R-:W-:Y:S01]  /*0b80*/  IMAD.MOV R11, RZ, RZ, -R11 ;  /* 0x000000ffff0b7224 */ /* 0x000fe200078e0a0b */
[----:B------:R-:W-:Y:S01]  /*0b90*/  R2UR UR40, R22 ;  /* 0x00000000162872ca */ /* 0x000fe200000e0000 */
[----:B------:R-:W-:Y:S01]  /*0ba0*/  IMAD.MOV R4, RZ, RZ, -R2 ;  /* 0x000000ffff047224 */ /* 0x000fe200078e0a02 */
[----:B------:R-:W-:Y:S01]  /*0bb0*/  LOP3.LUT R3, R12, R3, RZ, 0xc0, !PT ;  /* 0x000000030c037212 */ /* 0x000fe200078ec0ff */
[----:B------:R-:W-:Y:S02]  /*0bc0*/  @P2 IMAD R8, R13, R11, R0 ;  /* 0x0000000b0d082224 */ /* 0x000fe400078e0200 */
[----:B------:R-:W-:Y:S02]  /*0bd0*/  IMAD R9, R9, R2, R10 ;  /* 0x0000000209097224 */ /* 0x000fe400078e020a */
[----:B0-----:R-:W-:-:S02]  /*0be0*/  IMAD R0, R4, R23, R18 ;  /* 0x0000001704007224 */ /* 0x001fc400078e0212 */
[----:B--2---:R-:W-:Y:S02]  /*0bf0*/  IMAD R8, R9, R16, R8 ;  /* 0x0000001009087224 */ /* 0x004fe400078e0208 */
[----:B------:R-:W-:Y:S02]  /*0c00*/  IMAD R3, R0, R17, R3 ;  /* 0x0000001100037224 */ /* 0x000fe400078e0203 */
[----:B------:R-:W-:-:S03]  /*0c10*/  IMAD.MOV.U32 R6, RZ, RZ, 0x1 ;  /* 0x00000001ff067424 */ /* 0x000fc600078e00ff */
[----:B------:R-:W-:Y:S02]  /*0c20*/  SEL R0, R3, R8, !P2 ;  /* 0x0000000803007207 */ /* 0x000fe40005000000 */
[----:B------:R-:W-:Y:S02]  /*0c30*/  SEL R8, R8, R3, !P2 ;  /* 0x0000000308087207 */ /* 0x000fe40005000000 */
[----:B------:R-:W-:Y:S02]  /*0c40*/  R2UR UR39, R0 ;  /* 0x00000000002772ca */ /* 0x000fe400000e0000 */
[----:B------:R-:W-:-:S15]  /*0c50*/  R2UR UR48, R8 ;  /* 0x00000000083072ca */ /* 0x000fde00000e0000 */
.L_x_4:
[----:B------:R-:W-:-:S08]  /*0c60*/  NOP ;  /* 0x0000000000007918 */ /* 0x000fd00000000000 */
[----:B------:R-:W0:Y:S02]  /*0c70*/  USETMAXREG.TRY_ALLOC.CTAPOOL UP0, 0xf0 ;  /* 0x000000f0000079c8 */ /* 0x000e240008000600 */
[----:B0-----:R-:W-:-:S13]  /*0c80*/  PLOP3.LUT P0, PT, PT, PT, UP0, 0x80, 0x0 ;  /* 0x000000000000781c */ /* 0x001fda0003f0f008 */
[----:B------:R-:W-:Y:S05]  /*0c90*/  @!P0 BRA `(.L_x_4) ;  /* 0xfffffffc00f08947 */ /* 0x000fea000383ffff */
[----:B------:R-:W-:Y:S01]  /*0ca0*/  ULDC.64 UR4, c[0x0][0x598] ;  /* 0x0001660000047ab9 */ /* 0x000fe20000000a00 */
[----:B------:R-:W-:Y:S01]  /*0cb0*/  ULDC.64 UR50, c[0x0][0x208] ;  /* 0x0000820000327ab9 */ /* 0x000fe20000000a00 */
[----:B------:R-:W-:-:S04]  /*0cc0*/  ISETP.NE.U32.AND P0, PT, RZ, UR4, PT ;  /* 0x00000004ff007c0c */ /* 0x000fc8000bf05070 */
[----:B------:R-:W-:-:S13]  /*0cd0*/  ISETP.NE.AND.EX P0, PT, RZ, UR5, PT, P0 ;  /* 0x00000005ff007c0c */ /* 0x000fda000bf05300 */
[----:B------:R-:W-:Y:S05]  /*0ce0*/  @!P0 BRA `(.L_x_7) ;  /* 0x00000000001c8947 */ /* 0x000fea0003800000 */
[----:B------:R-:W0:Y:S02]  /*0cf0*/  LDC.64 R2, c[0x0][0x598] ;  /* 0x00016600ff027b82 */ /* 0x000e240000000a00 */
[----:B0-----:R-:W2:Y:S02]  /*0d00*/  LDG.E.64 R2, desc[UR50][R2.64] ;  /* 0x0000003202027981 */ /* 0x001ea4000c1e1b00 */
[----:B--2---:R-:W-:-:S04]  /*0d10*/  ISETP.NE.U32.AND P0, PT, R2, RZ, PT ;  /* 0x000000ff0200720c */ /* 0x004fc80003f05070 */
[----:B------:R-:W-:-:S13]  /*0d20*/  ISETP.NE.AND.EX P0, PT, R3, RZ, PT, P0 ;  /* 0x000000ff0300720c */ /* 0x000fda0003f05300 */
[----:B------:R-:W-:Y:S05]  /*0d30*/  @!P0 BRA `(.L_x_7) ;  /* 0x0000000000088947 */ /* 0x000fea0003800000 */
[----:B------:R0:W5:Y:S01]  /*0d40*/  LD.E R17, desc[UR50][R2.64] ;  /* 0x0000003202117980 */ /* 0x000162000c101900 */
[----:B------:R-:W-:Y:S05]  /*0d50*/  BRA `(.L_x_8) ;  /* 0x0000000000247947 */ /* 0x000fea0003800000 */
.L_x_7:
[----:B------:R-:W-:Y:S02]  /*0d60*/  ULDC.64 UR4, c[0x0][0x588] ;  /* 0x0001620000047ab9 */ /* 0x000fe40000000a00 */
[----:B------:R-:W-:-:S04]  /*0d70*/  ISETP.NE.U32.AND P0, PT, RZ, UR4, PT ;  /* 0x00000004ff007c0c */ /* 0x000fc8000bf05070 */
[----:B------:R-:W-:-:S13]  /*0d80*/  ISETP.NE.AND.EX P0, PT, RZ, UR5, PT, P0 ;  /* 0x00000005ff007c0c */ /* 0x000fda000bf05300 */
[----:B------:R-:W-:Y:S05]  /*0d90*/  @!P0 BRA `(.L_x_9) ;  /* 0x00000000000c8947 */ /* 0x000fea0003800000 */
[----:B------:R-:W0:Y:S02]  /*0da0*/  LDC.64 R2, c[0x0][0x588] ;  /* 0x00016200ff027b82 */ /* 0x000e240000000a00 */
[----:B0-----:R1:W5:Y:S01]  /*0db0*/  LDG.E R17, desc[UR50][R2.64] ;  /* 0x0000003202117981 */ /* 0x001362000c1e1900 */
[----:B------:R-:W-:Y:S05]  /*0dc0*/  BRA `(.L_x_8) ;  /* 0x0000000000087947 */ /* 0x000fea0003800000 */
.L_x_9:
[----:B------:R-:W-:Y:S02]  /*0dd0*/  ULDC UR4, c[0x0][0x580] ;  /* 0x0001600000047ab9 */ /* 0x000fe40000000800 */
[----:B------:R-:W-:-:S07]  /*0de0*/  IMAD.U32 R17, RZ, RZ, UR4 ;  /* 0x00000004ff117e24 */ /* 0x000fce000f8e00ff */
.L_x_8:
[----:B------:R-:W-:Y:S02]  /*0df0*/  ULDC.64 UR4, c[0x0][0x5a0] ;  /* 0x0001680000047ab9 */ /* 0x000fe40000000a00 */
[----:B------:R-:W-:-:S04]  /*0e00*/  ISETP.NE.U32.AND P0, PT, RZ, UR4, PT ;  /* 0x00000004ff007c0c */ /* 0x000fc8000bf05070 */
[----:B------:R-:W-:-:S13]  /*0e10*/  ISETP.NE.AND.EX P0, PT, RZ, UR5, PT, P0 ;  /* 0x00000005ff007c0c */ /* 0x000fda000bf05300 */
[----:B------:R-:W-:Y:S05]  /*0e20*/  @!P0 BRA `(.L_x_10) ;  /* 0x00000000001c8947 */ /* 0x000fea0003800000 */
[----:B01----:R-:W0:Y:S02]  /*0e30*/  LDC.64 R2, c[0x0][0x5a0] ;  /* 0x00016800ff027b82 */ /* 0x003e240000000a00 */
[----:B0-----:R-:W2:Y:S02]  /*0e40*/  LDG.E.64 R2, desc[UR50][R2.64] ;  /* 0x0000003202027981 */ /* 0x001ea4000c1e1b00 */
[----:B--2---:R-:W-:-:S04]  /*0e50*/  ISETP.NE.U32.AND P0, PT, R2, RZ, PT ;  /* 0x000000ff0200720c */ /* 0x004fc80003f05070 */
[----:B------:R-:W-:-:S13]  /*0e60*/  ISETP.NE.AND.EX P0, PT, R3, RZ, PT, P0 ;  /* 0x000000ff0300720c */ /* 0x000fda0003f05300 */
[----:B------:R-:W-:Y:S05]  /*0e70*/  @!P0 BRA `(.L_x_10) ;  /* 0x0000000000088947 */ /* 0x000fea0003800000 */
[----:B------:R0:W5:Y:S01]  /*0e80*/  LD.E R18, desc[UR50][R2.64] ;  /* 0x0000003202127980 */ /* 0x000162000c101900 */
[----:B------:R-:W-:Y:S05]  /*0e90*/  BRA `(.L_x_11) ;  /* 0x0000000000247947 */ /* 0x000fea0003800000 */
.L_x_10:
[----:B------:R-:W-:Y:S02]  /*0ea0*/  ULDC.64 UR4, c[0x0][0x590] ;  /* 0x0001640000047ab9 */ /* 0x000fe40000000a00 */
[----:B------:R-:W-:-:S04]  /*0eb0*/  ISETP.NE.U32.AND P0, PT, RZ, UR4, PT ;  /* 0x00000004ff007c0c */ /* 0x000fc8000bf05070 */
[----:B------:R-:W-:-:S13]  /*0ec0*/  ISETP.NE.AND.EX P0, PT, RZ, UR5, PT, P0 ;  /* 0x00000005ff007c0c */ /* 0x000fda000bf05300 */
[----:B------:R-:W-:Y:S05]  /*0ed0*/  @!P0 BRA `(.L_x_12) ;  /* 0x00000000000c8947 */ /* 0x000fea0003800000 */
[----:B01----:R-:W0:Y:S02]  /*0ee0*/  LDC.64 R2, c[0x0][0x590] ;  /* 0x00016400ff027b82 */ /* 0x003e240000000a00 */
[----:B0-----:R1:W5:Y:S01]  /*0ef0*/  LDG.E R18, desc[UR50][R2.64] ;  /* 0x0000003202127981 */ /* 0x001362000c1e1900 */
[----:B------:R-:W-:Y:S05]  /*0f00*/  BRA `(.L_x_11) ;  /* 0x0000000000087947 */ /* 0x000fea0003800000 */
.L_x_12:
[----:B------:R-:W-:Y:S02]  /*0f10*/  ULDC UR4, c[0x0][0x584] ;  /* 0x0001610000047ab9 */ /* 0x000fe40000000800 */
[----:B------:R-:W-:-:S07]  /*0f20*/  IMAD.U32 R18, RZ, RZ, UR4 ;  /* 0x00000004ff127e24 */ /* 0x000fce000f8e00ff */
.L_x_11:
[----:B------:R-:W-:-:S13]  /*0f30*/  LOP3.LUT P0, RZ, R6, 0xff, RZ, 0xc0, !PT ;  /* 0x000000ff06ff7812 */ /* 0x000fda000780c0ff */
[----:B------:R-:W-:Y:S05]  /*0f40*/  @!P0 EXIT ;  /* 0x000000000000894d */ /* 0x000fea0003800000 */
[----:B------:R-:W-:Y:S01]  /*0f50*/  ULDC UR4, c[0x0][0x28c] ;  /* 0x0000a30000047ab9 */ /* 0x000fe20000000800 */
[----:B------:R-:W-:Y:S01]  /*0f60*/  ULDC.64 UR46, c[0x0][0x5c8] ;  /* 0x00017200002e7ab9 */ /* 0x000fe20000000a00 */
[----:B------:R-:W-:Y:S02]  /*0f70*/  UIADD3 UR4, UR4, 0x7f, URZ ;  /* 0x0000007f04047890 */ /* 0x000fe4000fffe03f */
[----:B------:R-:W-:Y:S02]  /*0f80*/  USHF.L.U64.HI UR41, UR46, 0x7, UR47 ;  /* 0x000000072e297899 */ /* 0x000fe4000801022f */
[----:B------:R-:W-:Y:S02]  /*0f90*/  USHF.R.S32.HI UR5, URZ, 0x1f, UR4 ;  /* 0x0000001f3f057899 */ /* 0x000fe40008011404 */
[----:B------:R-:W-:Y:S02]  /*0fa0*/  USHF.L.U32 UR42, UR46, 0x7, URZ ;  /* 0x000000072e2a7899 */ /* 0x000fe4000800063f */
[----:B------:R-:W-:-:S02]  /*0fb0*/  ULEA.HI UR5, UR5, UR4, URZ, 0x7 ;  /* 0x0000000405057291 */ /* 0x000fc4000f8f383f */
[----:B------:R-:W-:Y:S02]  /*0fc0*/  USHF.L.U64.HI UR43, UR46, 0x3, UR47 ;  /* 0x000000032e2b7899 */ /* 0x000fe4000801022f */
[----:B------:R-:W-:Y:S02]  /*0fd0*/  USHF.L.U32 UR44, UR46, 0x3, URZ ;  /* 0x000000032e2c7899 */ /* 0x000fe4000800063f */
[----:B------:R-:W-:Y:S02]  /*0fe0*/  USHF.L.U64.HI UR45, UR46, 0x8, UR47 ;  /* 0x000000082e2d7899 */ /* 0x000fe4000801022f */
[----:B------:R-:W-:Y:S02]  /*0ff0*/  USHF.L.U32 UR46, UR46, 0x8, URZ ;  /* 0x000000082e2e7899 */ /* 0x000fe4000800063f */
[----:B------:R-:W-:Y:S01]  /*1000*/  USHF.R.S32.HI UR47, URZ, 0x7, UR5 ;  /* 0x000000073f2f7899 */ /* 0x000fe20008011405 */
[----:B------:R-:W-:Y:S01]  /*1010*/  UMOV UR36, URZ ;  /* 0x0000003f00247c82 */ /* 0x000fe20008000000 */
[----:B------:R-:W-:-:S10]  /*1020*/  UMOV UR37, URZ ;  /* 0x0000003f00257c82 */ /* 0x000fd40008000000 */
.L_x_1570:
[----:B--2---:R-:W2:Y:S01]  /*1030*/  S2R R0, SR_TID.X ;  /* 0x0000000000007919 */ /* 0x004ea20000002100 */
[----:B------:R-:W3:Y:S01]  /*1040*/  S2UR UR7, SR_CgaCtaId ;  /* 0x00000000000779c3 */ /* 0x000ee20000008800 */
[----:B------:R-:W-:Y:S02]  /*1050*/  UMOV UR6, 0x400 ;  /* 0x0000040000067882 */ /* 0x000fe40000000000 */
[----:B---3--:R-:W-:Y:S01]  /*1060*/  ULEA UR6, UR7, UR6, 0x18 ;  /* 0x0000000607067291 */ /* 0x008fe2000f8ec03f */
[----:B--2---:R-:W-:-:S04]  /*1070*/  LOP3.LUT R0, R0, 0x80, RZ, 0xc0, !PT ;  /* 0x0000008000007812 */ /* 0x004fc800078ec0ff */
[----:B------:R-:W-:-:S06]  /*1080*/  SHF.R.U32.HI R0, RZ, 0x7, R0 ;  /* 0x00000007ff007819 */ /* 0x000fcc0000011600 */
[----:B------:R-:W2:Y:S02]  /*1090*/  SHFL.IDX PT, R0, R0, RZ, 0x1f ;  /* 0x00001fff00007589 */ /* 0x000ea400000e0000 */
[----:B--2---:R-:W-:-:S13]  /*10a0*/  R2UR UR4, R0 ;  /* 0x00000000000472ca */ /* 0x004fda00000e0000 */
[----:B------:R-:W-:-:S04]  /*10b0*/  ULEA.HI UR5, UR4, UR4, URZ, 0x1 ;  /* 0x0000000404057291 */ /* 0x000fc8000f8f083f */
[----:B------:R-:W-:-:S04]  /*10c0*/  ULOP3.LUT UR5, UR5, 0x7fffe, URZ, 0xc0, !UPT ;  /* 0x0007fffe05057892 */ /* 0x000fc8000f8ec03f */
[----:B------:R-:W-:-:S03]  /*10d0*/  UIADD3 UR5, UR4, -UR5, URZ ;  /* 0x8000000504057290 */ /* 0x000fc6000fffe03f */
[----:B------:R-:W-:Y:S01]  /*10e0*/  ULDC UR4, c[0x0][0x28c] ;  /* 0x0000a30000047ab9 */ /* 0x000fe20000000800 */
[----:B------:R-:W-:Y:S01]  /*10f0*/  ULEA UR5, UR5, UR6, 0xd ;  /* 0x0000000605057291 */ /* 0x000fe2000f8e683f */
[----:B------:R-:W-:-:S03]  /*1100*/  ISETP.LT.AND P0, PT, RZ, UR4, PT ;  /* 0x00000004ff007c0c */ /* 0x000fc6000bf01270 */
[----:B------:R-:W-:-:S04]  /*1110*/  UIADD3 UR5, UR5, 0x100, URZ ;  /* 0x0000010005057890 */ /* 0x000fc8000fffe03f */
[----:B------:R-:W-:-:S04]  /*1120*/  USHF.R.U32.HI UR5, URZ, 0x4, UR5 ;  /* 0x000000043f057899 */ /* 0x000fc80008011605 */
[----:B------:R-:W-:Y:S02]  /*1130*/  ULOP3.LUT UR49, UR5, 0x3fff, URZ, 0xc0, !UPT ;  /* 0x00003fff05317892 */ /* 0x000fe4000f8ec03f */
[----:B0-----:R-:W-:Y:S10]  /*1140*/  @P0 BRA `(.L_x_13) ;  /* 0x0000000000400947 */ /* 0x001ff40003800000 */
[----:B------:R-:W-:Y:S01]  /*1150*/  MOV R0, 0x0 ;  /* 0x0000000000007802 */ /* 0x000fe20000000f00 */
[----:B------:R-:W-:Y:S01]  /*1160*/  ULDC.64 UR4, c[0x4][0x68] ;  /* 0x01001a0000047ab9 */ /* 0x000fe20000000a00 */
[----:B------:R-:W-:Y:S01]  /*1170*/  ULDC.64 UR6, c[0x4][0x8] ;  /* 0x0100020000067ab9 */ /* 0x000fe20000000a00 */
[----:B------:R-:W-:Y:S01]  /*1180*/  IMAD.U32 R4, RZ, RZ, UR4 ;  /* 0x00000004ff047e24 */ /* 0x000fe2000f8e00ff */
[----:B01----:R0:W1:Y:S01]  /*1190*/  LDC.64 R2, c[0x4][R0] ;  /* 0x0100000000027b82 */ /* 0x0030620000000a00 */
[----:B------:R-:W-:Y:S01]  /*11a0*/  IMAD.U32 R5, RZ, RZ, UR5 ;  /* 0x00000005ff057e24 */ /* 0x000fe2000f8e00ff */
[----:B------:R-:W-:Y:S01]  /*11b0*/  ULDC.64 UR4, c[0x4][0x70] ;  /* 0x01001c0000047ab9 */ /* 0x000fe20000000a00 */
[----:B------:R-:W-:Y:S02]  /*11c0*/  IMAD.U32 R10, RZ, RZ, UR6 ;  /* 0x00000006ff0a7e24 */ /* 0x000fe4000f8e00ff */
[----:B------:R-:W-:Y:S02]  /*11d0*/  IMAD.U32 R6, RZ, RZ, UR4 ;  /* 0x00000004ff067e24 */ /* 0x000fe4000f8e00ff */
[----:B------:R-:W-:-:S02]  /*11e0*/  IMAD.U32 R7, RZ, RZ, UR5 ;  /* 0x00000005ff077e24 */ /* 0x000fc4000f8e00ff */
[----:B------:R-:W-:Y:S02]  /*11f0*/  IMAD.U32 R11, RZ, RZ, UR7 ;  /* 0x00000007ff0b7e24 */ /* 0x000fe4000f8e00ff */
[----:B------:R-:W-:Y:S02]  /*1200*/  IMAD.MOV.U32 R8, RZ, RZ, 0x1e1 ;  /* 0x000001e1ff087424 */ /* 0x000fe400078e00ff */
[----:B------:R-:W-:Y:S02]  /*1210*/  IMAD.MOV.U32 R12, RZ, RZ, 0x1 ;  /* 0x00000001ff0c7424 */ /* 0x000fe400078e00ff */
[----:B0-----:R-:W-:-:S07]  /*1220*/  IMAD.MOV.U32 R13, RZ, RZ, RZ ;  /* 0x000000ffff0d7224 */ /* 0x001fce00078e00ff */
[----:B------:R-:W-:-:S07]  /*1230*/  LEPC R20, `(.L_x_13) ;  /* 0x000000001014794e */ /* 0x000fce0000000000 */
[----:B-1---5:R-:W-:Y:S05]  /*1240*/  CALL.ABS.NOINC R2 ;  /* 0x0000000002007343 */ /* 0x022fea0003c00000 */
.L_x_13:
[----:B------:R-:W-:-:S06]  /*1250*/  ULOP3.LUT UR4, UR38, 0x1, URZ, 0xfc, !UPT ;  /* 0x0000000126047892 */ /* 0x000fcc000f8efc3f */
[----:B------:R-:W-:-:S05]  /*1260*/  IMAD.U32 R0, RZ, RZ, UR4 ;  /* 0x00000004ff007e24 */ /* 0x000fca000f8e00ff */
[----:B------:R-:W-:-:S13]  /*1270*/  ISETP.NE.AND P0, PT, R0, 0x3, PT ;  /* 0x000000030000780c */ /* 0x000fda0003f05270 */
[----:B------:R-:W-:Y:S05]  /*1280*/  @!P0 BRA `(.L_x_14) ;  /* 0x0000000000048947 */ /* 0x000fea0003800000 */
[----:B------:R-:W-:Y:S01]  /*1290*/  BPT.TRAP 0x1 ;  /* 0x000000040000795c */ /* 0x000fe20000300000 */
.L_x_14:
[----:B------:R-:W2:Y:S01]  /*12a0*/  S2UR UR5, SR_CgaCtaId ;  /* 0x00000000000579c3 */ /* 0x000ea20000008800 */
[----:B------:R-:W-:Y:S01]  /*12b0*/  UMOV UR4, 0x400 ;  /* 0x0000040000047882 */ /* 0x000fe20000000000 */
[----:B01----:R-:W-:Y:S02]  /*12c0*/  IMAD.U32 R2, RZ, RZ, UR36 ;  /* 0x00000024ff027e24 */ /* 0x003fe4000f8e00ff */
[----:B------:R-:W-:-:S03]  /*12d0*/  IMAD.U32 R3, RZ, RZ, UR37 ;  /* 0x00000025ff037e24 */ /* 0x000fc6000f8e00ff */
[----:B------:R-:W-:Y:S01]  /*12e0*/  SHF.L.U32 R2, R2, 0x1f, RZ ;  /* 0x0000001f02027819 */ /* 0x000fe200000006ff */
[----:B--2---:R-:W-:-:S06]  /*12f0*/  ULEA UR4, UR5, UR4, 0x18 ;  /* 0x0000000405047291 */ /* 0x004fcc000f8ec03f */
[----:B------:R-:W-:-:S04]  /*1300*/  IMAD.U32 R0, RZ, RZ, UR4 ;  /* 0x00000004ff007e24 */ /* 0x000fc8000f8e00ff */
[----:B------:R-:W-:-:S04]  /*1310*/  IMAD R3, R3, 0x8, R0 ;  /* 0x0000000803037824 */ /* 0x000fc800078e0200 */
[----:B------:R0:W1:Y:S01]  /*1320*/  SYNCS.PHASECHK.TRANS64.TRYWAIT P1, [R3+URZ], R2 ;  /* 0x00000002030075a7 */ /* 0x000062000802017f */
[----:B------:R-:W-:Y:S05]  /*1330*/  @!P0 BRA `(.L_x_15) ;  /* 0x0000000000048947 */ /* 0x000fea0003800000 */
[----:B------:R-:W-:Y:S01]  /*1340*/  BPT.TRAP 0x1 ;  /* 0x000000040000795c */ /* 0x000fe20000300000 */
.L_x_15:
[----:B-1----:R-:W-:Y:S05]  /*1350*/  @P1 BRA `(.L_x_16) ;  /* 0x0000000000081947 */ /* 0x002fea0003800000 */
[----:B------:R-:W1:Y:S02]  /*1360*/  SYNCS.PHASECHK.TRANS64.TRYWAIT P1, [R3+URZ], R2 ;  /* 0x00000002030075a7 */ /* 0x000e64000802017f */
[----:B-1----:R-:W-:Y:S05]  /*1370*/  @!P1 BRA `(.L_x_17) ;  /* 0x00000640005c9947 */ /* 0x002fea0003800000 */
.L_x_16:
[----:B------:R-:W-:-:S04]  /*1380*/  UISETP.LT.AND UP0, UPT, UR47, 0x1, UPT ;  /* 0x000000012f00788c */ /* 0x000fc8000bf01270 */
[----:B------:R-:W-:-:S06]  /*1390*/  USEL UR4, UR47, 0x1, UP0 ;  /* 0x000000012f047887 */ /* 0x000fcc0008000000 */
[----:B01----:R-:W-:Y:S01]  /*13a0*/  IMAD.U32 R2, RZ, RZ, UR4 ;  /* 0x00000004ff027e24 */ /* 0x003fe2000f8e00ff */
[----:B------:R-:W-:Y:S05]  /*13b0*/  WARPSYNC.ALL ;  /* 0x0000000000007948 */ /* 0x000fea0003800000 */
[----:B------:R-:W-:-:S04]  /*13c0*/  IADD3 R2, -R2, UR47, RZ ;  /* 0x0000002f02027c10 */ /* 0x000fc8000fffe1ff */
[----:B------:R-:W-:Y:S02]  /*13d0*/  ISETP.GE.AND P1, PT, R2, 0x1, PT ;  /* 0x000000010200780c */ /* 0x000fe40003f26270 */
[----:B------:R-:W-:Y:S01]  /*13e0*/  R2UR UR4, R0 ;  /* 0x00000000000472ca */ /* 0x000fe200000e0000 */
[----:B------:R-:W-:Y:S01]  /*13f0*/  ULOP3.LUT UR12, UR49, 0x10000, URZ, 0xfc, !UPT ;  /* 0x00010000310c7892 */ /* 0x000fe2000f8efc3f */
[----:B------:R-:W-:Y:S01]  /*1400*/  WARPGROUP.ARRIVE ;  /* 0x00000000000079c5 */ /* 0x000fe20000000000 */
[----:B------:R-:W-:Y:S01]  /*1410*/  UMOV UR5, 0x40000040 ;  /* 0x4000004000057882 */ /* 0x000fe20000000000 */
[----:B------:R-:W-:Y:S01]  /*1420*/  UMOV UR7, 0x40000040 ;  /* 0x4000004000077882 */ /* 0x000fe20000000000 */
[----:B------:R-:W-:Y:S01]  /*1430*/  UIMAD UR14, UR37, 0xc00, UR12 ;  /* 0x00000c00250e78a4 */ /* 0x000fe2000f8e020c */
[----:B------:R-:W-:Y:S01]  /*1440*/  STL [R1+0x1324], R22 ;  /* 0x0013241601007387 */ /* 0x000fe20000100800 */
[----:B------:R-:W-:Y:S01]  /*1450*/  UMOV UR9, UR5 ;  /* 0x0000000500097c82 */ /* 0x000fe20008000000 */
[----:B------:R-:W-:-:S02]  /*1460*/  UMOV UR11, 0x40000040 ;  /* 0x40000040000b7882 */ /* 0x000fc40000000000 */
[----:B------:R-:W-:Y:S03]  /*1470*/  STL [R1+0x1320], R19 ;  /* 0x0013201301007387 */ /* 0x000fe60000100800 */
[----:B------:R-:W-:Y:S01]  /*1480*/  UIADD3 UR4, UR4, 0x18100, URZ ;  /* 0x0001810004047890 */ /* 0x000fe2000fffe03f */
[----:B-----5:R-:W-:Y:S03]  /*1490*/  STL [R1+0x131c], R18 ;  /* 0x00131c1201007387 */ /* 0x020fe60000100800 */
[----:B------:R-:W-:Y:S01]  /*14a0*/  USHF.R.U32.HI UR4, URZ, 0x4, UR4 ;  /* 0x000000043f047899 */ /* 0x000fe20008011604 */
[----:B------:R-:W-:Y:S03]  /*14b0*/  STL [R1+0x1318], R17 ;  /* 0x0013181101007387 */ /* 0x000fe60000100800 */
[----:B------:R-:W-:Y:S01]  /*14c0*/  ULOP3.LUT UR4, UR4, 0x3fff, URZ, 0xc0, !UPT ;  /* 0x00003fff04047892 */ /* 0x000fe2000f8ec03f */
[----:B------:R-:W-:Y:S03]  /*14d0*/  STL [R1+0x1314], R16 ;  /* 0x0013141001007387 */ /* 0x000fe60000100800 */
[----:B------:R-:W-:Y:S01]  /*14e0*/  ULOP3.LUT UR13, UR4, 0x10000, URZ, 0xfc, !UPT ;  /* 0x00010000040d7892 */ /* 0x000fe2000f8efc3f */
[----:B------:R-:W-:Y:S02]  /*14f0*/  STL [R1+0x1310], R2 ;  /* 0x0013100201007387 */ /* 0x000fe40000100800 */
[----:B------:R-:W-:Y:S01]  /*1500*/  UMOV UR4, UR14 ;  /* 0x0000000e00047c82 */ /* 0x000fe20008000000 */
[----:B------:R-:W-:Y:S01]  /*1510*/  ULEA UR15, UR37, UR13, 0xc ;  /* 0x0000000d250f7291 */ /* 0x000fe2000f8e603f */
[----:B------:R-:W-:Y:S01]  /*1520*/  STL [R1+0x1328], R0 ;  /* 0x0013280001007387 */ /* 0x000fe20000100800 */
[----:B------:R-:W-:-:S02]  /*1530*/  UMOV UR8, UR4 ;  /* 0x0000000400087c82 */ /* 0x000fc40008000000 */
[----:B------:R-:W-:-:S03]  /*1540*/  UIADD3 UR10, UR15, 0x800, URZ ;  /* 0x000008000f0a7890 */ /* 0x000fc6000fffe03f */
[----:B------:R-:W-:Y:S02]  /*1550*/  UMOV UR6, UR15 ;  /* 0x0000000f00067c82 */ /* 0x000fe40008000000 */
[----:B------:R-:W-:Y:S03]  /*1560*/  IGMMA.64x256x32.S8.S8 R24, gdesc[UR4], RZ, !UPT, gsb0 ;  /* 0x06600000041879f1 */ /* 0x000fe6000c0410ff */
[----:B------:R-:W-:Y:S02]  /*1570*/  WARPGROUP.DEPBAR.LE gsb0, 0x0 ;  /* 0x00008000000079c5 */ /* 0x000fe40000010000 */
[----:B------:R-:W-:Y:S04]  /*1580*/  STL.64 [R1+0x800], R24 ;  /* 0x0008001801007387 */ /* 0x000fe80000100a00 */
        /* <DEDUP_REMOVED lines=62> */
[----:B------:R0:W-:Y:S02]  /*1970*/  STL.64 [R1+0x9f8], R150 ;  /* 0x0009f89601007387 */ /* 0x0001e40000100a00 */
[----:B0-----:R-:W-:-:S06]  /*1980*/  WARPGROUP.ARRIVE ;  /* 0x00000000000079c5 */ /* 0x001fcc0000000000 */
[----:B------:R-:W-:Y:S01]  /*1990*/  IGMMA.64x256x32.S8.S8 R24, gdesc[UR8], RZ, !UPT, gsb0 ;  /* 0x06600000081879f1 */ /* 0x000fe2000c0410ff */
[----:B------:R-:W-:Y:S01]  /*19a0*/  UIADD3 UR8, UR14, 0x400, URZ ;  /* 0x000004000e087890 */ /* 0x000fe2000fffe03f */
[----:B------:R-:W-:Y:S02]  /*19b0*/  UMOV UR9, 0x40000040 ;  /* 0x4000004000097882 */ /* 0x000fe40000000000 */
[----:B------:R-:W-:-:S04]  /*19c0*/  UMOV UR5, UR9 ;  /* 0x0000000900057c82 */ /* 0x000fc80008000000 */
[----:B------:R-:W-:Y:S01]  /*19d0*/  UMOV UR4, UR8 ;  /* 0x0000000800047c82 */ /* 0x000fe20008000000 */
        /* <DEDUP_REMOVED lines=66> */
[----:B------:R-:W-:Y:S03]  /*1e00*/  IGMMA.64x256x32.S8.S8 R24, gdesc[UR8], RZ, !UPT, gsb0 ;  /* 0x06600000081879f1 */ /* 0x000fe6000c0410ff */
[----:B------:R-:W-:Y:S02]  /*1e10*/  WARPGROUP.DEPBAR.LE gsb0, 0x0 ;  /* 0x00008000000079c5 */ /* 0x000fe40000010000 */
[----:B------:R-:W-:Y:S04]  /*1e20*/  STL.64 [R1], R24 ;  /* 0x0000001801007387 */ /* 0x000fe80000100a00 */
        /* <DEDUP_REMOVED lines=66> */
[----:B------:R-:W-:Y:S01]  /*2250*/  UMOV UR5, 0x40000040 ;  /* 0x4000004000057882 */ /* 0x000fe20000000000 */
        /* <DEDUP_REMOVED lines=67> */
[----:B------:R-:W-:Y:S01]  /*2690*/  UMOV UR6, UR10 ;  /* 0x0000000a00067c82 */ /* 0x000fe20008000000 */
[----:B------:R-:W-:Y:S01]  /*26a0*/  UMOV UR7, UR11 ;  /* 0x0000000b00077c82 */ /* 0x000fe20008000000 */
[----:B------:R-:W-:Y:S02]  /*26b0*/  WARPGROUP.DEPBAR.LE gsb0, 0x0 ;  /* 0x00008000000079c5 */ /* 0x000fe40000010000 */
[----:B------:R-:W-:Y:S01]  /*26c0*/  STL.64 [R1+0x400], R24 ;  /* 0x0004001801007387 */ /* 0x000fe20000100a00 */
[----:B------:R-:W-:Y:S02]  /*26d0*/  IMAD.MOV.U32 R235, RZ, RZ, R45 ;  /* 0x000000ffffeb7224 */ /* 0x000fe400078e002d */
[----:B------:R-:W-:Y:S01]  /*26e0*/  IMAD.MOV.U32 R234, RZ, RZ, R46 ;  /* 0x000000ffffea7224 */ /* 0x000fe200078e002e */
[----:B------:R-:W-:Y:S01]  /*26f0*/  STL.64 [R1+0x408], R26 ;  /* 0x0004081a01007387 */ /* 0x000fe20000100a00 */
[----:B------:R-:W-:-:S02]  /*2700*/  IMAD.MOV.U32 R233, RZ, RZ, R47 ;  /* 0x000000ffffe97224 */ /* 0x000fc400078e002f */
[----:B------:R-:W-:Y:S01]  /*2710*/  IMAD.MOV.U32 R232, RZ, RZ, R48 ;  /* 0x000000ffffe87224 */ /* 0x000fe200078e0030 */
[----:B------:R-:W-:Y:S01]  /*2720*/  STL.64 [R1+0x410], R28 ;  /* 0x0004101c01007387 */ /* 0x000fe20000100a00 */
[----:B------:R-:W-:Y:S02]  /*2730*/  IMAD.MOV.U32 R231, RZ, RZ, R49 ;  /* 0x000000ffffe77224 */ /* 0x000fe400078e0031 */
[----:B------:R-:W-:Y:S01]  /*2740*/  IMAD.MOV.U32 R230, RZ, RZ, R50 ;  /* 0x000000ffffe67224 */ /* 0x000fe200078e0032 */
        /* <DEDUP_REMOVED lines=21> */
[----:B------:R0:W-:Y:S01]  /*28a0*/  STL [R1+0x450], R44 ;  /* 0x0004502c01007387 */ /* 0x0001e20000100800 */
[----:B------:R-:W-:-:S02]  /*28b0*/  IMAD.MOV.U32 R215, RZ, RZ, R65 ;  /* 0x000000ffffd77224 */ /* 0x000fc400078e0041 */
[----:B------:R-:W-:Y:S02]  /*28c0*/  IMAD.MOV.U32 R214, RZ, RZ, R66 ;  /* 0x000000ffffd67224 */ /* 0x000fe400078e0042 */
[----:B------:R-:W-:Y:S02]  /*28d0*/  IMAD.MOV.U32 R213, RZ, RZ, R67 ;  /* 0x000000ffffd57224 */ /* 0x000fe400078e0043 */
[----:B------:R-:W-:Y:S02]  /*28e0*/  IMAD.MOV.U32 R212, RZ, RZ, R68 ;  /* 0x000000ffffd47224 */ /* 0x000fe400078e0044 */
[----:B------:R-:W-:Y:S02]  /*28f0*/  IMAD.MOV.U32 R211, RZ, RZ, R69 ;  /* 0x000000ffffd37224 */ /* 0x000fe400078e0045 */
[----:B------:R-:W-:Y:S02]  /*2900*/  IMAD.MOV.U32 R210, RZ, RZ, R70 ;  /* 0x000000ffffd27224 */ /* 0x000fe400078e0046 */
        /* <DEDUP_REMOVED lines=81> */
[----:B0-----:R-:W-:-:S06]  /*2e20*/  WARPGROUP.ARRIVE ;  /* 0x00000000000079c5 */ /* 0x001fcc0000000000 */
        /* <DEDUP_REMOVED lines=65> */
[----:B------:R0:W-:Y:S04]  /*3240*/  STL.64 [R1+0x1bb8], R24 ;  /* 0x001bb81801007387 */ /* 0x0001e80000100a00 */
[----:B0-----:R-:W2:Y:S04]  /*3250*/  LDL.LU R24, [R1] ;  /* 0x0000000001187983 */ /* 0x001ea80000300800 */
[----:B------:R-:W2:Y:S04]  /*3260*/  LDL.LU R25, [R1+0x4] ;  /* 0x0000040001197983 */ /* 0x000ea80000300800 */
[----:B------:R-:W3:Y:S04]  /*3270*/  LDL.LU R26, [R1+0x8] ;  /* 0x00000800011a7983 */ /* 0x000ee80000300800 */
[----:B------:R-:W3:Y:S04]  /*3280*/  LDL.LU R27, [R1+0xc] ;  /* 0x00000c00011b7983 */ /* 0x000ee80000300800 */
[----:B------:R-:W4:Y:S04]  /*3290*/  LDL.LU R28, [R1+0x10] ;  /* 0x00001000011c7983 */ /* 0x000f280000300800 */
[----:B------:R-:W4:Y:S04]  /*32a0*/  LDL.LU R29, [R1+0x14] ;  /* 0x00001400011d7983 */ /* 0x000f280000300800 */
[----:B------:R-:W2:Y:S04]  /*32b0*/  LDL.LU R30, [R1+0x18] ;  /* 0x00001800011e7983 */ /* 0x000ea80000300800 */
        /* <DEDUP_REMOVED lines=121> */
[----:B--2---:R-:W-:Y:S04]  /*3a50*/  STL.64 [R1+0x21b0], R150 ;  /* 0x0021b09601007387 */ /* 0x004fe80000100a00 */
[----:B----4-:R-:W-:Y:S04]  /*3a60*/  STL.64 [R1+0x21a8], R148 ;  /* 0x0021a89401007387 */ /* 0x010fe80000100a00 */
[----:B---3--:R-:W-:Y:S04]  /*3a70*/  STL.64 [R1+0x21a0], R146 ;  /* 0x0021a09201007387 */ /* 0x008fe80000100a00 */
        /* <DEDUP_REMOVED lines=61> */
[----:B0-----:R-:W2:Y:S04]  /*3e50*/  LDL.LU R24, [R1+0x200] ;  /* 0x0002000001187983 */ /* 0x001ea80000300800 */
        /* <DEDUP_REMOVED lines=318> */
[----:B------:R-:W2:Y:S01]  /*5240*/  LDL.LU R151, [R1+0x9fc] ;  /* 0x0009fc0001977983 */ /* 0x000ea20000300800 */
[----:B------:R-:W-:-:S02]  /*5250*/  UIADD3 UR4, UR14, 0x2, URZ ;  /* 0x000000020e047890 */ /* 0x000fc4000fffe03f */
[----:B------:R-:W-:Y:S01]  /*5260*/  UIADD3 UR6, UR15, 0x2, URZ ;  /* 0x000000020f067890 */ /* 0x000fe2000fffe03f */
[----:B------:R-:W-:Y:S01]  /*5270*/  UMOV UR5, 0x40000040 ;  /* 0x4000004000057882 */ /* 0x000fe20000000000 */
[----:B------:R-:W-:Y:S01]  /*5280*/  UMOV UR7, 0x40000040 ;  /* 0x4000004000077882 */ /* 0x000fe20000000000 */
[----:B--2---:R-:W-:-:S06]  /*5290*/  WARPGROUP.ARRIVE ;  /* 0x00000000000079c5 */ /* 0x004fcc0000000000 */
[----:B------:R-:W-:Y:S03]  /*52a0*/  IGMMA.64x256x32.S8.S8 R24, gdesc[UR4], R24, gsb0 ;  /* 0x06600000041879f1 */ /* 0x000fe60008041018 */
        /* <DEDUP_REMOVED lines=65> */
[----:B0-----:R-:W2:Y:S04]  /*56c0*/  LDL.LU.64 R150, [R1+0x23b0] ;  /* 0x0023b00001967983 */ /* 0x001ea80000300a00 */
[----:B------:R-:W2:Y:S04]  /*56d0*/  LDL.LU.64 R148, [R1+0x23a8] ;  /* 0x0023a80001947983 */ /* 0x000ea80000300a00 */
        /* <DEDUP_REMOVED lines=61> */
[----:B------:R-:W2:Y:S01]  /*5ab0*/  LDL.LU.64 R24, [R1+0x21b8] ;  /* 0x0021b80001187983 */ /* 0x000ea20000300a00 */
[----:B------:R-:W-:Y:S01]  /*5ac0*/  UIADD3 UR10, UR15, 0x802, URZ ;  /* 0x000008020f0a7890 */ /* 0x000fe2000fffe03f */
[----:B------:R-:W-:Y:S01]  /*5ad0*/  UMOV UR8, UR4 ;  /* 0x0000000400087c82 */ /* 0x000fe20008000000 */
[----:B------:R-:W-:Y:S01]  /*5ae0*/  UMOV UR9, UR5 ;  /* 0x0000000500097c82 */ /* 0x000fe20008000000 */
        /* <DEDUP_REMOVED lines=133> */
[----:B------:R-:W-:Y:S01]  /*6340*/  UMOV UR9, 0x40000040 ;  /* 0x4000004000097882 */ /* 0x000fe20000000000 */
[----:B--2---:R-:W-:-:S07]  /*6350*/  WARPGROUP.ARRIVE ;  /* 0x00000000000079c5 */ /* 0x004fce0000000000 */
[----:B------:R-:W-:Y:S03]  /*6360*/  IGMMA.64x256x32.S8.S8 R24, gdesc[UR8], R24, gsb0 ;  /* 0x06600000081879f1 */ /* 0x000fe60008041018 */
[----:B------:R-:W-:Y:S02]  /*6370*/  WARPGROUP.DEPBAR.LE gsb0, 0x0 ;  /* 0x00008000000079c5 */ /* 0x000fe40000010000 */
[----:B------:R0:W-:Y:S04]  /*6380*/  STL.64 [R1], R24 ;  /* 0x0000001801007387 */ /* 0x0001e80000100a00 */
[----:B------:R1:W-:Y:S04]  /*6390*/  STL.64 [R1+0x8], R26 ;  /* 0x0000081a01007387 */ /* 0x0003e80000100a00 */
        /* <DEDUP_REMOVED lines=62> */
[----:B0-----:R-:W4:Y:S04]  /*6780*/  LDL.LU R24, [R1+0x400] ;  /* 0x0004000001187983 */ /* 0x001f280000300800 */
[----:B------:R-:W4:Y:S04]  /*6790*/  LDL.LU R25, [R1+0x404] ;  /* 0x0004040001197983 */ /* 0x000f280000300800 */
[----:B-1----:R-:W4:Y:S04]  /*67a0*/  LDL.LU R26, [R1+0x408] ;  /* 0x00040800011a7983 */ /* 0x002f280000300800 */
[----:B------:R-:W4:Y:S04]  /*67b0*/  LDL.LU R27, [R1+0x40c] ;  /* 0x00040c00011b7983 */ /* 0x000f280000300800 */
[----:B--2---:R-:W2:Y:S04]  /*67c0*/  LDL.LU R28, [R1+0x410] ;  /* 0x00041000011c7983 */ /* 0x004ea80000300800 */
[----:B------:R-:W2:Y:S04]  /*67d0*/  LDL.LU R29, [R1+0x414] ;  /* 0x00041400011d7983 */ /* 0x000ea80000300800 */
[----:B---3--:R-:W3:Y:S04]  /*67e0*/  LDL.LU R30, [R1+0x418] ;  /* 0x00041800011e7983 */ /* 0x008ee80000300800 */
[----:B------:R-:W3:Y:S04]  /*67f0*/  LDL.LU R31, [R1+0x41c] ;  /* 0x00041c00011f7983 */ /* 0x000ee80000300800 */
[----:B----4-:R-:W4:Y:S04]  /*6800*/  LDL.LU R32, [R1+0x420] ;  /* 0x0004200001207983 */ /* 0x010f280000300800 */
        /* <DEDUP_REMOVED lines=11> */
[----:B------:R-:W4:Y:S01]  /*68c0*/  LDL.LU R44, [R1+0x450] ;  /* 0x00045000012c7983 */ /* 0x000f220000300800 */
[----:B------:R-:W-:-:S02]  /*68d0*/  IMAD.MOV.U32 R150, RZ, RZ, R2 ;  /* 0x000000ffff967224 */ /* 0x000fc400078e0002 */
[----:B------:R-:W-:Y:S02]  /*68e0*/  IMAD.MOV.U32 R151, RZ, RZ, R0 ;  /* 0x000000ffff977224 */ /* 0x000fe400078e0000 */
        /* <DEDUP_REMOVED lines=156> */
[----:B------:R-:W-:-:S03]  /*72b0*/  IMAD.MOV.U32 R45, RZ, RZ, R235 ;  /* 0x000000ffff2d7224 */ /* 0x000fc600078e00eb */
[----:B------:R-:W-:Y:S04]  /*72c0*/  STL.64 [R1+0x1e10], R46 ;  /* 0x001e102e01007387 */ /* 0x000fe80000100a00 */
[----:B----4-:R-:W-:Y:S04]  /*72d0*/  STL.64 [R1+0x1e08], R44 ;  /* 0x001e082c01007387 */ /* 0x010fe80000100a00 */
[----:B---3--:R-:W-:Y:S04]  /*72e0*/  STL.64 [R1+0x1e00], R42 ;  /* 0x001e002a01007387 */ /* 0x008fe80000100a00 */
[----:B--2---:R-:W-:Y:S04]  /*72f0*/  STL.64 [R1+0x1df8], R40 ;  /* 0x001df82801007387 */ /* 0x004fe80000100a00 */
        /* <DEDUP_REMOVED lines=72> */
[----:B------:R-:W-:Y:S01]  /*7780*/  UMOV UR4, UR8 ;  /* 0x0000000800047c82 */ /* 0x000fe20008000000 */
[----:B------:R-:W-:Y:S01]  /*7790*/  UMOV UR5, UR9 ;  /* 0x0000000900057c82 */ /* 0x000fe20008000000 */
[----:B--2---:R-:W-:-:S06]  /*77a0*/  WARPGROUP.ARRIVE ;  /* 0x00000000000079c5 */ /* 0x004fcc0000000000 */
[----:B------:R-:W-:Y:S03]  /*77b0*/  IGMMA.64x256x32.S8.S8 R24, gdesc[UR4], R24, gsb0 ;  /* 0x06600000041879f1 */ /* 0x000fe60008041018 */
        /* <DEDUP_REMOVED lines=33> */
[----:B------:R-:W-:Y:S01]  /*79d0*/  IMAD.MOV.U32 R199, RZ, RZ, R131 ;  /* 0x000000ffffc77224 */ /* 0x000fe200078e0083 */
[----:B------:R-:W2:Y:S01]  /*79e0*/  LDL.LU.64 R150, [R1+0x1fb0] ;  /* 0x001fb00001967983 */ /* 0x000ea20000300a00 */
[----:B------:R-:W-:Y:S02]  /*79f0*/  IMAD.MOV.U32 R196, RZ, RZ, R128 ;  /* 0x000000ffffc47224 */ /* 0x000fe400078e0080 */
[----:B------:R-:W-:Y:S01]  /*7a00*/  IMAD.MOV.U32 R197, RZ, RZ, R129 ;  /* 0x000000ffffc57224 */ /* 0x000fe200078e0081 */
[----:B------:R-:W2:Y:S01]  /*7a10*/  LDL.LU.64 R148, [R1+0x1fa8] ;  /* 0x001fa80001947983 */ /* 0x000ea20000300a00 */
[----:B------:R-:W-:Y:S02]  /*7a20*/  IMAD.MOV.U32 R194, RZ, RZ, R126 ;  /* 0x000000ffffc27224 */ /* 0x000fe400078e007e */
[----:B------:R-:W-:Y:S01]  /*7a30*/  IMAD.MOV.U32 R195, RZ, RZ, R127 ;  /* 0x000000ffffc37224 */ /* 0x000fe200078e007f */
[----:B------:R-:W2:Y:S01]  /*7a40*/  LDL.LU.64 R146, [R1+0x1fa0] ;  /* 0x001fa00001927983 */ /* 0x000ea20000300a00 */
        /* <DEDUP_REMOVED lines=120> */
[----:B------:R-:W-:-:S03]  /*81d0*/  IMAD.MOV.U32 R0, RZ, RZ, R45 ;  /* 0x000000ffff007224 */ /* 0x000fc600078e002d */
        /* <DEDUP_REMOVED lines=214> */
[----:B------:R-:W-:Y:S01]  /*8f40*/  STL.64 [R1+0x1ae8], R168 ;  /* 0x001ae8a801007387 */ /* 0x000fe20000100a00 */
[----:B0-----:R-:W-:-:S03]  /*8f50*/  IMAD.MOV.U32 R150, RZ, RZ, R235 ;  /* 0x000000ffff967224 */ /* 0x001fc600078e00eb */
[----:B------:R-:W-:Y:S01]  /*8f60*/  STL.64 [R1+0x1ae0], R166 ;  /* 0x001ae0a601007387 */ /* 0x000fe20000100a00 */
[----:B------:R-:W-:-:S03]  /*8f70*/  IMAD.MOV.U32 R151, RZ, RZ, R234 ;  /* 0x000000ffff977224 */ /* 0x000fc600078e00ea */
[----:B------:R-:W-:Y:S01]  /*8f80*/  STL.64 [R1+0x1ad8], R164 ;  /* 0x001ad8a401007387 */ /* 0x000fe20000100a00 */
[----:B-1----:R-:W-:-:S03]  /*8f90*/  IMAD.MOV.U32 R148, RZ, RZ, R233 ;  /* 0x000000ffff947224 */ /* 0x002fc600078e00e9 */
[----:B------:R-:W-:Y:S01]  /*8fa0*/  STL.64 [R1+0x1ad0], R162 ;  /* 0x001ad0a201007387 */ /* 0x000fe20000100a00 */
[----:B------:R-:W-:-:S03]  /*8fb0*/  IMAD.MOV.U32 R149, RZ, RZ, R232 ;  /* 0x000000ffff957224 */ /* 0x000fc600078e00e8 */
[----:B------:R-:W-:Y:S01]  /*8fc0*/  STL.64 [R1+0x1ac8], R160 ;  /* 0x001ac8a001007387 */ /* 0x000fe20000100a00 */
[----:B--2---:R-:W-:Y:S02]  /*8fd0*/  IMAD.MOV.U32 R146, RZ, RZ, R231 ;  /* 0x000000ffff927224 */ /* 0x004fe400078e00e7 */
[----:B------:R-:W-:Y:S01]  /*8fe0*/  IMAD.MOV.U32 R147, RZ, RZ, R230 ;  /* 0x000000ffff937224 */ /* 0x000fe200078e00e6 */
[----:B------:R-:W-:Y:S01]  /*8ff0*/  STL.64 [R1+0x1ac0], R158 ;  /* 0x001ac09e01007387 */ /* 0x000fe20000100a00 */
[----:B---3--:R-:W-:Y:S02]  /*9000*/  IMAD.MOV.U32 R144, RZ, RZ, R229 ;  /* 0x000000ffff907224 */ /* 0x008fe400078e00e5 */
[----:B------:R-:W-:Y:S01]  /*9010*/  IMAD.MOV.U32 R145, RZ, RZ, R228 ;  /* 0x000000ffff917224 */ /* 0x000fe200078e00e4 */
[----:B------:R-:W-:Y:S01]  /*9020*/  STL.64 [R1+0x1ab8], R156 ;  /* 0x001ab89c01007387 */ /* 0x000fe20000100a00 */
[----:B----4-:R-:W-:Y:S02]  /*9030*/  IMAD.MOV.U32 R142, RZ, RZ, R227 ;  /* 0x000000ffff8e7224 */ /* 0x010fe400078e00e3 */
        /* <DEDUP_REMOVED lines=20> */
[----:B------:R-:W-:-:S03]  /*9180*/  IMAD.MOV.U32 R129, RZ, RZ, R0 ;  /* 0x000000ffff817224 */ /* 0x000fc600078e0000 */
[----:B------:R-:W-:Y:S04]  /*9190*/  STL.64 [R1+0x1a78], R140 ;  /* 0x001a788c01007387 */ /* 0x000fe80000100a00 */
[----:B------:R-:W-:Y:S04]  /*91a0*/  STL.64 [R1+0x1a70], R138 ;  /* 0x001a708a01007387 */ /* 0x000fe80000100a00 */
[----:B------:R-:W-:Y:S04]  /*91b0*/  STL.64 [R1+0x1a68], R136 ;  /* 0x001a688801007387 */ /* 0x000fe80000100a00 */
[----:B------:R-:W-:Y:S04]  /*91c0*/  STL.64 [R1+0x1a60], R134 ;  /* 0x001a608601007387 */ /* 0x000fe80000100a00 */
[----:B------:R-:W-:Y:S04]  /*91d0*/  STL.64 [R1+0x1a58], R132 ;  /* 0x001a588401007387 */ /* 0x000fe80000100a00 */
[----:B------:R-:W-:Y:S04]  /*91e0*/  STL.64 [R1+0x1a50], R130 ;  /* 0x001a508201007387 */ /* 0x000fe80000100a00 */
[----:B------:R0:W-:Y:S04]  /*91f0*/  STL [R1+0x1a48], R129 ;  /* 0x001a488101007387 */ /* 0x0001e80000100800 */
        /* <DEDUP_REMOVED lines=64> */
[----:B------:R-:W-:-:S02]  /*9600*/  UIADD3 UR4, UR14, 0x4, URZ ;  /* 0x000000040e047890 */ /* 0x000fc4000fffe03f */
[----:B------:R-:W-:Y:S01]  /*9610*/  UIADD3 UR6, UR15, 0x4, URZ ;  /* 0x000000040f067890 */ /* 0x000fe2000fffe03f */
[----:B------:R-:W-:Y:S01]  /*9620*/  UMOV UR5, 0x40000040 ;  /* 0x4000004000057882 */ /* 0x000fe20000000000 */
[----:B------:R-:W-:Y:S01]  /*9630*/  UMOV UR7, 0x40000040 ;  /* 0x4000004000077882 */ /* 0x000fe20000000000 */
        /* <DEDUP_REMOVED lines=30> */
[----:B--2---:R-:W-:-:S06]  /*9820*/  WARPGROUP.ARRIVE ;  /* 0x00000000000079c5 */ /* 0x004fcc0000000000 */
[----:B------:R-:W-:Y:S01]  /*9830*/  IGMMA.64x256x32.S8.S8 R92, gdesc[UR4], R92, gsb0 ;  /* 0x06600000045c79f1 */ /* 0x000fe2000804105c */
[----:B------:R-:W-:Y:S04]  /*9840*/  STL.64 [R1+0x1400], R30 ;  /* 0x0014001e01007387 */ /* 0x000fe80000100a00 */
[----:B------:R-:W-:Y:S04]  /*9850*/  STL.64 [R1+0x13f8], R28 ;  /* 0x0013f81c01007387 */ /* 0x000fe80000100a00 */
[----:B------:R-:W-:Y:S04]  /*9860*/  STL.64 [R1+0x13f0], R26 ;  /* 0x0013f01a01007387 */ /* 0x000fe80000100a00 */
[----:B------:R-:W-:Y:S01]  /*9870*/  STL.64 [R1+0x13e8], R24 ;  /* 0x0013e81801007387 */ /* 0x000fe20000100a00 */
[----:B------:R-:W-:-:S03]  /*9880*/  WARPGROUP.DEPBAR.LE gsb0, 0x0 ;  /* 0x00008000000079c5 */ /* 0x000fc60000010000 */
        /* <DEDUP_REMOVED lines=49> */
[----:B------:R-:W-:-:S03]  /*9ba0*/  IMAD.MOV.U32 R221, RZ, RZ, R218 ;  /* 0x000000ffffdd7224 */ /* 0x000fc600078e00da */
[----:B------:R-:W-:Y:S01]  /*9bb0*/  STL.64 [R1+0x988], R190 ;  /* 0x000988be01007387 */ /* 0x000fe20000100a00 */
[----:B------:R-:W-:-:S03]  /*9bc0*/  IMAD.MOV.U32 R220, RZ, RZ, R219 ;  /* 0x000000ffffdc7224 */ /* 0x000fc600078e00db */
[----:B------:R-:W-:Y:S01]  /*9bd0*/  STL.64 [R1+0x990], R192 ;  /* 0x000990c001007387 */ /* 0x000fe20000100a00 */
[----:B------:R-:W-:-:S03]  /*9be0*/  IMAD.MOV.U32 R223, RZ, RZ, R216 ;  /* 0x000000ffffdf7224 */ /* 0x000fc600078e00d8 */
[----:B------:R-:W-:Y:S01]  /*9bf0*/  STL.64 [R1+0x998], R194 ;  /* 0x000998c201007387 */ /* 0x000fe20000100a00 */
[----:B------:R-:W-:-:S03]  /*9c00*/  IMAD.MOV.U32 R222, RZ, RZ, R217 ;  /* 0x000000ffffde7224 */ /* 0x000fc600078e00d9 */
[----:B------:R0:W-:Y:S01]  /*9c10*/  STL [R1+0x9a0], R196 ;  /* 0x0009a0c401007387 */ /* 0x0001e20000100800 */
[----:B------:R-:W-:Y:S02]  /*9c20*/  IMAD.MOV.U32 R225, RZ, RZ, R214 ;  /* 0x000000ffffe17224 */ /* 0x000fe400078e00d6 */
[----:B------:R-:W-:Y:S01]  /*9c30*/  IMAD.MOV.U32 R224, RZ, RZ, R215 ;  /* 0x000000ffffe07224 */ /* 0x000fe200078e00d7 */
[----:B------:R-:W2:Y:S01]  /*9c40*/  LDL.LU.64 R218, [R1+0x1bb0] ;  /* 0x001bb00001da7983 */ /* 0x000ea20000300a00 */
[----:B------:R-:W-:Y:S02]  /*9c50*/  IMAD.MOV.U32 R227, RZ, RZ, R212 ;  /* 0x000000ffffe37224 */ /* 0x000fe400078e00d4 */
[----:B------:R-:W-:Y:S01]  /*9c60*/  IMAD.MOV.U32 R226, RZ, RZ, R213 ;  /* 0x000000ffffe27224 */ /* 0x000fe200078e00d5 */
[----:B------:R-:W3:Y:S01]  /*9c70*/  LDL.LU.64 R216, [R1+0x1ba8] ;  /* 0x001ba80001d87983 */ /* 0x000ee20000300a00 */
[----:B------:R-:W-:Y:S02]  /*9c80*/  IMAD.MOV.U32 R229, RZ, RZ, R210 ;  /* 0x000000ffffe57224 */ /* 0x000fe400078e00d2 */
[----:B------:R-:W-:Y:S01]  /*9c90*/  IMAD.MOV.U32 R228, RZ, RZ, R211 ;  /* 0x000000ffffe47224 */ /* 0x000fe200078e00d3 */
[----:B------:R-:W4:Y:S01]  /*9ca0*/  LDL.LU.64 R214, [R1+0x1ba0] ;  /* 0x001ba00001d67983 */ /* 0x000f220000300a00 */
[----:B------:R-:W-:-:S02]  /*9cb0*/  IMAD.MOV.U32 R231, RZ, RZ, R208 ;  /* 0x000000ffffe77224 */ /* 0x000fc400078e00d0 */
[----:B------:R-:W-:Y:S01]  /*9cc0*/  IMAD.MOV.U32 R230, RZ, RZ, R209 ;  /* 0x000000ffffe67224 */ /* 0x000fe200078e00d1 */
[----:B------:R-:W4:Y:S01]  /*9cd0*/  LDL.LU.64 R212, [R1+0x1b98] ;  /* 0x001b980001d47983 */ /* 0x000f220000300a00 */
[----:B------:R-:W-:Y:S02]  /*9ce0*/  IMAD.MOV.U32 R233, RZ, RZ, R206 ;  /* 0x000000ffffe97224 */ /* 0x000fe400078e00ce */
[----:B------:R-:W-:Y:S01]  /*9cf0*/  IMAD.MOV.U32 R232, RZ, RZ, R207 ;  /* 0x000000ffffe87224 */ /* 0x000fe200078e00cf */
[----:B------:R-:W4:Y:S01]  /*9d00*/  LDL.LU.64 R210, [R1+0x1b90] ;  /* 0x001b900001d27983 */ /* 0x000f220000300a00 */
        /* <DEDUP_REMOVED lines=12> */
[----:B------:R-:W-:-:S03]  /*9dd0*/  IMAD.MOV.U32 R0, RZ, RZ, R197 ;  /* 0x000000ffff007224 */ /* 0x000fc600078e00c5 */
[----:B------:R-:W4:Y:S04]  /*9de0*/  LDL.LU.64 R200, [R1+0x1b68] ;  /* 0x001b680001c87983 */ /* 0x000f280000300a00 */
[----:B------:R-:W4:Y:S04]  /*9df0*/  LDL.LU.64 R198, [R1+0x1b60] ;  /* 0x001b600001c67983 */ /* 0x000f280000300a00 */
[----:B0-----:R-:W4:Y:S04]  /*9e00*/  LDL.LU.64 R196, [R1+0x1b58] ;  /* 0x001b580001c47983 */ /* 0x001f280000300a00 */
[----:B------:R-:W4:Y:S04]  /*9e10*/  LDL.LU.64 R194, [R1+0x1b50] ;  /* 0x001b500001c27983 */ /* 0x000f280000300a00 */
        /* <DEDUP_REMOVED lines=21> */
[----:B------:R-:W2:Y:S04]  /*9f70*/  LDL.LU.64 R150, [R1+0x1aa0] ;  /* 0x001aa00001967983 */ /* 0x000ea80000300a00 */
[----:B------:R-:W3:Y:S04]  /*9f80*/  LDL.LU.64 R148, [R1+0x1a98] ;  /* 0x001a980001947983 */ /* 0x000ee80000300a00 */
        /* <DEDUP_REMOVED lines=9> */
[----:B------:R-:W4:Y:S04]  /*a020*/  LDL.LU R129, [R1+0x1a48] ;  /* 0x001a480001817983 */ /* 0x000f280000300800 */
[----:B--2---:R-:W-:Y:S04]  /*a030*/  STL.64 [R1+0x1a40], R150 ;  /* 0x001a409601007387 */ /* 0x004fe80000100a00 */
[----:B---3--:R-:W-:Y:S04]  /*a040*/  STL.64 [R1+0x1a38], R148 ;  /* 0x001a389401007387 */ /* 0x008fe80000100a00 */
[----:B----4-:R-:W-:Y:S04]  /*a050*/  STL.64 [R1+0x1a30], R146 ;  /* 0x001a309201007387 */ /* 0x010fe80000100a00 */
        /* <DEDUP_REMOVED lines=8> */
[----:B------:R0:W-:Y:S04]  /*a0e0*/  STL [R1+0x19e8], R129 ;  /* 0x0019e88101007387 */ /* 0x0001e80000100800 */
        /* <DEDUP_REMOVED lines=128> */
[----:B------:R-:W-:Y:S01]  /*a8f0*/  UIADD3 UR10, UR15, 0x804, URZ ;  /* 0x000008040f0a7890 */ /* 0x000fe2000fffe03f */
[----:B------:R-:W-:Y:S01]  /*a900*/  UMOV UR8, UR4 ;  /* 0x0000000400087c82 */ /* 0x000fe20008000000 */
[----:B------:R-:W-:Y:S01]  /*a910*/  UMOV UR9, UR5 ;  /* 0x0000000500097c82 */ /* 0x000fe20008000000 */
[----:B------:R-:W-:Y:S01]  /*a920*/  UMOV UR11, 0x40000040 ;  /* 0x40000040000b7882 */ /* 0x000fe20000000000 */
[----:B------:R-:W-:Y:S04]  /*a930*/  STL [R1+0x1384], R220 ;  /* 0x001384dc01007387 */ /* 0x000fe80000100800 */
        /* <DEDUP_REMOVED lines=21> */
[----:B------:R-:W-:Y:S01]  /*aa90*/  STL [R1+0x132c], R0 ;  /* 0x00132c0001007387 */ /* 0x000fe20000100800 */
        /* <DEDUP_REMOVED lines=130> */
[----:B------:R-:W4:Y:S01]  /*b2c0*/  LDL.LU.64 R126, [R1+0x598] ;  /* 0x00059800017e7983 */ /* 0x000f220000300a00 */
[----:B--2---:R-:W-:-:S02]  /*b2d0*/  IMAD.MOV.U32 R221, RZ, RZ, R150 ;  /* 0x000000ffffdd7224 */ /* 0x004fc400078e0096 */
[----:B------:R-:W-:Y:S02]  /*b2e0*/  IMAD.MOV.U32 R220, RZ, RZ, R151 ;  /* 0x000000ffffdc7224 */ /* 0x000fe400078e0097 */
[----:B---3--:R-:W-:Y:S02]  /*b2f0*/  IMAD.MOV.U32 R223, RZ, RZ, R148 ;  /* 0x000000ffffdf7224 */ /* 0x008fe400078e0094 */
[----:B------:R-:W-:Y:S02]  /*b300*/  IMAD.MOV.U32 R222, RZ, RZ, R149 ;  /* 0x000000ffffde7224 */ /* 0x000fe400078e0095 */
[----:B----4-:R-:W-:Y:S02]  /*b310*/  IMAD.MOV.U32 R225, RZ, RZ, R146 ;  /* 0x000000ffffe17224 */ /* 0x010fe400078e0092 */
        /* <DEDUP_REMOVED lines=18> */
[----:B------:R-:W2:Y:S04]  /*b440*/  LDL.LU.64 R128, [R1+0x5a0] ;  /* 0x0005a00001807983 */ /* 0x000ea80000300a00 */
[----:B------:R-:W3:Y:S04]  /*b450*/  LDL.LU.64 R130, [R1+0x5a8] ;  /* 0x0005a80001827983 */ /* 0x000ee80000300a00 */
[----:B------:R-:W4:Y:S04]  /*b460*/  LDL.LU.64 R132, [R1+0x5b0] ;  /* 0x0005b00001847983 */ /* 0x000f280000300a00 */
        /* <DEDUP_REMOVED lines=59> */
[----:B------:R-:W3:Y:S01]  /*b820*/  LDL.LU R112, [R1+0x650] ;  /* 0x0006500001707983 */ /* 0x000ee20000300800 */
        /* <DEDUP_REMOVED lines=17> */
[----:B------:R-:W-:Y:S01]  /*b940*/  IMAD.MOV.U32 R213, RZ, RZ, R9 ;  /* 0x000000ffffd57224 */ /* 0x000fe200078e0009 */
[----:B------:R-:W-:Y:S01]  /*b950*/  STL.64 [R1+0x19e0], R218 ;  /* 0x0019e0da01007387 */ /* 0x000fe20000100a00 */
[----:B------:R-:W-:-:S02]  /*b960*/  IMAD.MOV.U32 R146, RZ, RZ, R209 ;  /* 0x000000ffff927224 */ /* 0x000fc400078e00d1 */
[----:B------:R-:W-:Y:S02]  /*b970*/  IMAD.MOV.U32 R147, RZ, RZ, R208 ;  /* 0x000000ffff937224 */ /* 0x000fe400078e00d0 */
[----:B------:R-:W-:Y:S02]  /*b980*/  IMAD.MOV.U32 R210, RZ, RZ, R12 ;  /* 0x000000ffffd27224 */ /* 0x000fe400078e000c */
[----:B------:R-:W-:Y:S01]  /*b990*/  IMAD.MOV.U32 R211, RZ, RZ, R11 ;  /* 0x000000ffffd37224 */ /* 0x000fe200078e000b */
[----:B------:R-:W-:Y:S01]  /*b9a0*/  STL.64 [R1+0x19d8], R216 ;  /* 0x0019d8d801007387 */ /* 0x000fe20000100a00 */
[----:B------:R-:W-:Y:S02]  /*b9b0*/  IMAD.MOV.U32 R148, RZ, RZ, R207 ;  /* 0x000000ffff947224 */ /* 0x000fe400078e00cf */
[----:B------:R-:W-:Y:S02]  /*b9c0*/  IMAD.MOV.U32 R149, RZ, RZ, R206 ;  /* 0x000000ffff957224 */ /* 0x000fe400078e00ce */
[----:B------:R-:W-:-:S02]  /*b9d0*/  IMAD.MOV.U32 R208, RZ, RZ, R14 ;  /* 0x000000ffffd07224 */ /* 0x000fc400078e000e */
[----:B------:R-:W-:Y:S01]  /*b9e0*/  IMAD.MOV.U32 R209, RZ, RZ, R13 ;  /* 0x000000ffffd17224 */ /* 0x000fe200078e000d */
[----:B------:R-:W-:Y:S01]  /*b9f0*/  STL.64 [R1+0x19d0], R214 ;  /* 0x0019d0d601007387 */ /* 0x000fe20000100a00 */
[----:B------:R-:W-:Y:S02]  /*ba00*/  IMAD.MOV.U32 R150, RZ, RZ, R205 ;  /* 0x000000ffff967224 */ /* 0x000fe400078e00cd */
[----:B------:R-:W-:Y:S02]  /*ba10*/  IMAD.MOV.U32 R151, RZ, RZ, R204 ;  /* 0x000000ffff977224 */ /* 0x000fe400078e00cc */
[----:B------:R-:W-:Y:S02]  /*ba20*/  IMAD.MOV.U32 R206, RZ, RZ, R20 ;  /* 0x000000ffffce7224 */ /* 0x000fe400078e0014 */
[----:B------:R-:W-:Y:S01]  /*ba30*/  IMAD.MOV.U32 R207, RZ, RZ, R15 ;  /* 0x000000ffffcf7224 */ /* 0x000fe200078e000f */
[----:B------:R-:W-:Y:S01]  /*ba40*/  STL.64 [R1+0x19c8], R212 ;  /* 0x0019c8d401007387 */ /* 0x000fe20000100a00 */
[----:B------:R-:W-:-:S02]  /*ba50*/  IMAD.MOV.U32 R204, RZ, RZ, R23 ;  /* 0x000000ffffcc7224 */ /* 0x000fc400078e0017 */
[----:B------:R-:W-:Y:S01]  /*ba60*/  IMAD.MOV.U32 R205, RZ, RZ, R21 ;  /* 0x000000ffffcd7224 */ /* 0x000fe200078e0015 */
        /* <DEDUP_REMOVED lines=37> */
[----:B------:R-:W-:Y:S01]  /*bcc0*/  STL.64 [R1+0x18b8], R144 ;  /* 0x0018b89001007387 */ /* 0x000fe20000100a00 */
[----:B------:R-:W-:Y:S02]  /*bcd0*/  IMAD.MOV.U32 R130, RZ, RZ, R225 ;  /* 0x000000ffff827224 */ /* 0x000fe400078e00e1 */
        /* <DEDUP_REMOVED lines=33> */
[----:B---3--:R-:W-:Y:S04]  /*bef0*/  STL.64 [R1+0x1838], R112 ;  /* 0x0018387001007387 */ /* 0x008fe80000100a00 */
[----:B--2---:R-:W-:Y:S04]  /*bf00*/  STL.64 [R1+0x1830], R110 ;  /* 0x0018306e01007387 */ /* 0x004fe80000100a00 */
        /* <DEDUP_REMOVED lines=9> */
[----:B0-----:R-:W2:Y:S04]  /*bfa0*/  LDL.LU.64 R92, [R1] ;  /* 0x00000000015c7983 */ /* 0x001ea80000300a00 */
        /* <DEDUP_REMOVED lines=64> */
[----:B------:R-:W-:-:S02]  /*c3b0*/  UMOV UR9, 0x40000040 ;  /* 0x4000004000097882 */ /* 0x000fc40000000000 */
        /* <DEDUP_REMOVED lines=35> */
[----:B------:R-:W-:Y:S01]  /*c5f0*/  STL.64 [R1+0x15e8], R24 ;  /* 0x0015e81801007387 */ /* 0x000fe20000100a00 */
[----:B------:R-:W-:-:S03]  /*c600*/  WARPGROUP.DEPBAR.LE gsb0, 0x0 ;  /* 0x00008000000079c5 */ /* 0x000fc60000010000 */
        /* <DEDUP_REMOVED lines=84> */
[----:B------:R-:W-:-:S03]  /*cb50*/  IMAD.MOV.U32 R220, RZ, RZ, R197 ;  /* 0x000000ffffdc7224 */ /* 0x000fc600078e00c5 */
        /* <DEDUP_REMOVED lines=56> */
[----:B------:R-:W-:-:S02]  /*cee0*/  UMOV UR5, UR9 ;  /* 0x0000000900057c82 */ /* 0x000fc40008000000 */
        /* <DEDUP_REMOVED lines=192> */
[----:B-1----:R-:W-:-:S02]  /*daf0*/  IMAD.MOV.U32 R218, RZ, RZ, R134 ;  /* 0x000000ffffda7224 */ /* 0x002fc400078e0086 */
        /* <DEDUP_REMOVED lines=197> */
[----:B------:R-:W-:Y:S01]  /*e750*/  IMAD.MOV.U32 R130, RZ, RZ, R22 ;  /* 0x000000ffff827224 */ /* 0x000fe200078e0016 */
[----:B------:R-:W4:Y:S01]  /*e760*/  LDL.LU R0, [R1+0x13e0] ;  /* 0x0013e00001007983 */ /* 0x000f220000300800 */
[----:B------:R-:W-:Y:S02]  /*e770*/  IMAD.MOV.U32 R131, RZ, RZ, R19 ;  /* 0x000000ffff837224 */ /* 0x000fe400078e0013 */
[----:B------:R-:W-:Y:S01]  /*e780*/  IMAD.MOV.U32 R132, RZ, RZ, R18 ;  /* 0x000000ffff847224 */ /* 0x000fe200078e0012 */
[----:B------:R-:W4:Y:S01]  /*e790*/  LDL.LU R22, [R1+0x13dc] ;  /* 0x0013dc0001167983 */ /* 0x000f220000300800 */
[----:B------:R-:W-:-:S03]  /*e7a0*/  IMAD.MOV.U32 R133, RZ, RZ, R17 ;  /* 0x000000ffff857224 */ /* 0x000fc600078e0011 */
        /* <DEDUP_REMOVED lines=29> */
[----:B------:R-:W-:Y:S02]  /*e980*/  IMAD.MOV.U32 R148, RZ, RZ, R223 ;  /* 0x000000ffff947224 */ /* 0x000fe400078e00df */
[----:B------:R-:W-:Y:S01]  /*e990*/  IMAD.MOV.U32 R150, RZ, RZ, R221 ;  /* 0x000000ffff967224 */ /* 0x000fe200078e00dd */
[----:B------:R-:W4:Y:S01]  /*e9a0*/  LDL.LU R225, [R1+0x139c] ;  /* 0x00139c0001e17983 */ /* 0x000f220000300800 */
[----:B------:R-:W-:Y:S02]  /*e9b0*/  IMAD.MOV.U32 R151, RZ, RZ, R220 ;  /* 0x000000ffff977224 */ /* 0x000fe400078e00dc */
[----:B------:R-:W-:Y:S01]  /*e9c0*/  IMAD.MOV.U32 R149, RZ, RZ, R222 ;  /* 0x000000ffff957224 */ /* 0x000fe200078e00de */
[----:B------:R-:W4:Y:S04]  /*e9d0*/  LDL.LU R224, [R1+0x1398] ;  /* 0x0013980001e07983 */ /* 0x000f280000300800 */
[----:B------:R-:W4:Y:S04]  /*e9e0*/  LDL.LU R223, [R1+0x1394] ;  /* 0x0013940001df7983 */ /* 0x000f280000300800 */
[----:B------:R-:W4:Y:S04]  /*e9f0*/  LDL.LU R222, [R1+0x1390] ;  /* 0x0013900001de7983 */ /* 0x000f280000300800 */
[----:B------:R-:W4:Y:S04]  /*ea00*/  LDL.LU R221, [R1+0x138c] ;  /* 0x00138c0001dd7983 */ /* 0x000f280000300800 */
[----:B------:R-:W4:Y:S04]  /*ea10*/  LDL.LU R220, [R1+0x1388] ;  /* 0x0013880001dc7983 */ /* 0x000f280000300800 */
        /* <DEDUP_REMOVED lines=768> */
[----:B------:R-:W-:-:S02]  /*11a20*/  IMAD.MOV.U32 R129, RZ, RZ, R0 ;  /* 0x000000ffff817224 */ /* 0x000fc400078e0000 */
[----:B------:R-:W-:Y:S01]  /*11a30*/  IMAD.MOV.U32 R130, RZ, RZ, R22 ;  /* 0x000000ffff827224 */ /* 0x000fe200078e0016 */
[----:B------:R-:W-:Y:S01]  /*11a40*/  UIADD3 UR4, UR14, 0x6, URZ ;  /* 0x000000060e047890 */ /* 0x000fe2000fffe03f */
[----:B------:R-:W-:Y:S01]  /*11a50*/  IMAD.MOV.U32 R131, RZ, RZ, R19 ;  /* 0x000000ffff837224 */ /* 0x000fe200078e0013 */
[----:B------:R-:W-:Y:S01]  /*11a60*/  UIADD3 UR6, UR15, 0x6, URZ ;  /* 0x000000060f067890 */ /* 0x000fe2000fffe03f */
[----:B------:R-:W-:Y:S01]  /*11a70*/  IMAD.MOV.U32 R132, RZ, RZ, R18 ;  /* 0x000000ffff847224 */ /* 0x000fe200078e0012 */
[----:B------:R-:W-:Y:S01]  /*11a80*/  UMOV UR5, 0x40000040 ;  /* 0x4000004000057882 */ /* 0x000fe20000000000 */
[----:B------:R-:W-:Y:S01]  /*11a90*/  IMAD.MOV.U32 R133, RZ, RZ, R17 ;  /* 0x000000ffff857224 */ /* 0x000fe200078e0011 */
[----:B------:R-:W-:Y:S01]  /*11aa0*/  UMOV UR7, 0x40000040 ;  /* 0x4000004000077882 */ /* 0x000fe20000000000 */
[----:B------:R-:W-:Y:S01]  /*11ab0*/  IMAD.MOV.U32 R134, RZ, RZ, R16 ;  /* 0x000000ffff867224 */ /* 0x000fe200078e0010 */
[----:B------:R0:W5:Y:S01]  /*11ac0*/  LDL.LU R0, [R1+0x1328] ;  /* 0x0013280001007983 */ /* 0x0001620000300800 */
[----:B------:R-:W-:-:S02]  /*11ad0*/  IMAD.MOV.U32 R135, RZ, RZ, R2 ;  /* 0x000000ffff877224 */ /* 0x000fc400078e0002 */
[----:B------:R-:W-:Y:S01]  /*11ae0*/  IMAD.MOV.U32 R136, RZ, RZ, R235 ;  /* 0x000000ffff887224 */ /* 0x000fe200078e00eb */
[----:B------:R0:W5:Y:S01]  /*11af0*/  LDL.LU R22, [R1+0x1324] ;  /* 0x0013240001167983 */ /* 0x0001620000300800 */
[----:B------:R-:W-:Y:S02]  /*11b00*/  IMAD.MOV.U32 R137, RZ, RZ, R234 ;  /* 0x000000ffff897224 */ /* 0x000fe400078e00ea */
[----:B------:R-:W-:Y:S01]  /*11b10*/  IMAD.MOV.U32 R138, RZ, RZ, R233 ;  /* 0x000000ffff8a7224 */ /* 0x000fe200078e00e9 */
[----:B------:R0:W5:Y:S01]  /*11b20*/  LDL.LU R19, [R1+0x1320] ;  /* 0x0013200001137983 */ /* 0x0001620000300800 */
[----:B------:R-:W-:Y:S02]  /*11b30*/  IMAD.MOV.U32 R139, RZ, RZ, R232 ;  /* 0x000000ffff8b7224 */ /* 0x000fe400078e00e8 */
        /* <DEDUP_REMOVED lines=12> */
[----:B------:R-:W-:Y:S02]  /*11c00*/  IMAD.MOV.U32 R148, RZ, RZ, R223 ;  /* 0x000000ffff947224 */ /* 0x000fe400078e00df */
[----:B------:R-:W-:Y:S02]  /*11c10*/  IMAD.MOV.U32 R149, RZ, RZ, R222 ;  /* 0x000000ffff957224 */ /* 0x000fe400078e00de */
[----:B------:R-:W-:Y:S02]  /*11c20*/  IMAD.MOV.U32 R150, RZ, RZ, R221 ;  /* 0x000000ffff967224 */ /* 0x000fe400078e00dd */
[----:B------:R-:W-:-:S06]  /*11c30*/  IMAD.MOV.U32 R151, RZ, RZ, R220 ;  /* 0x000000ffff977224 */ /* 0x000fcc00078e00dc */
        /* <DEDUP_REMOVED lines=67> */
[----:B-1----:R-:W2:Y:S04]  /*12070*/  LDL.LU.64 R150, [R1+0x1308] ;  /* 0x0013080001967983 */ /* 0x002ea80000300a00 */
        /* <DEDUP_REMOVED lines=437> */
[----:B------:R-:W-:Y:S01]  /*13bd0*/  IMAD.MOV.U32 R235, RZ, RZ, R3 ;  /* 0x000000ffffeb7224 */ /* 0x000fe200078e0003 */
[----:B------:R-:W-:Y:S01]  /*13be0*/  UIADD3 UR4, UR14, 0x806, URZ ;  /* 0x000008060e047890 */ /* 0x000fe2000fffe03f */
[----:B------:R-:W3:Y:S01]  /*13bf0*/  LDL.LU.64 R106, [R1+0xc58] ;  /* 0x000c5800016a7983 */ /* 0x000ee20000300a00 */
[----:B------:R-:W-:-:S03]  /*13c00*/  UMOV UR5, 0x40000040 ;  /* 0x4000004000057882 */ /* 0x000fc60000000000 */
[----:B------:R-:W3:Y:S04]  /*13c10*/  LDL.LU.64 R104, [R1+0xc50] ;  /* 0x000c500001687983 */ /* 0x000ee80000300a00 */
        /* <DEDUP_REMOVED lines=39> */
[----:B------:R-:W3:Y:S01]  /*13e90*/  LDL.LU.64 R24, [R1+0xb10] ;  /* 0x000b100001187983 */ /* 0x000ee20000300a00 */
        /* <DEDUP_REMOVED lines=67> */
[----:B-1----:R-:W3:Y:S04]  /*142d0*/  LDL.LU.64 R150, [R1+0xb08] ;  /* 0x000b080001967983 */ /* 0x002ee80000300a00 */
        /* <DEDUP_REMOVED lines=21> */
[----:B------:R-:W-:Y:S01]  /*14430*/  UMOV UR6, UR10 ;  /* 0x0000000a00067c82 */ /* 0x000fe20008000000 */
[----:B------:R-:W-:Y:S01]  /*14440*/  UMOV UR7, UR11 ;  /* 0x0000000b00077c82 */ /* 0x000fe20008000000 */
[----:B---3--:R-:W-:-:S06]  /*14450*/  WARPGROUP.ARRIVE ;  /* 0x00000000000079c5 */ /* 0x008fcc0000000000 */
[----:B------:R-:W-:Y:S03]  /*14460*/  IGMMA.64x256x32.S8.S8 R24, gdesc[UR4], R24, gsb0 ;  /* 0x06600000041879f1 */ /* 0x000fe60008041018 */
[----:B------:R-:W-:Y:S02]  /*14470*/  WARPGROUP.DEPBAR.LE gsb0, 0x0 ;  /* 0x00008000000079c5 */ /* 0x000fe40000010000 */
[----:B0-----:R-:W-:Y:S05]  /*14480*/  @!P1 BRA `(.L_x_18) ;  /* 0x0000016c00d89947 */ /* 0x001fea0003800000 */
[----:B------:R-:W-:Y:S01]  /*14490*/  UIADD3 UR15, UR37, 0x1, URZ ;  /* 0x00000001250f7890 */ /* 0x000fe2000fffe03f */
[----:B-----5:R-:W-:Y:S01]  /*144a0*/  R2UR UR17, R2 ;  /* 0x00000000021172ca */ /* 0x020fe200000e0000 */
[----:B------:R-:W-:Y:S02]  /*144b0*/  UMOV UR14, UR37 ;  /* 0x00000025000e7c82 */ /* 0x000fe40008000000 */
[----:B------:R-:W-:-:S04]  /*144c0*/  UISETP.NE.AND UP0, UPT, UR15, 0x2, UPT ;  /* 0x000000020f00788c */ /* 0x000fc8000bf05270 */
[----:B------:R-:W-:Y:S02]  /*144d0*/  USEL UR16, URZ, 0x1, UP0 ;  /* 0x000000013f107887 */ /* 0x000fe40008000000 */
[----:B------:R-:W-:Y:S02]  /*144e0*/  USEL UR15, UR15, URZ, UP0 ;  /* 0x0000003f0f0f7287 */ /* 0x000fe40008000000 */
[----:B------:R-:W-:-:S12]  /*144f0*/  ULOP3.LUT UR16, UR36, UR16, URZ, 0x3c, !UPT ;  /* 0x0000001024107292 */ /* 0x000fd8000f8e3c3f */
.L_x_25:
[----:B0-----:R-:W-:Y:S05]  /*14500*/  @!P0 BRA `(.L_x_19) ;  /* 0x0000000000048947 */ /* 0x001fea0003800000 */
[----:B------:R-:W-:Y:S01]  /*14510*/  BPT.TRAP 0x1 ;  /* 0x000000040000795c */ /* 0x000fe20000300000 */
.L_x_19:
[----:B------:R-:W0:Y:S01]  /*14520*/  S2UR UR5, SR_CgaCtaId ;  /* 0x00000000000579c3 */ /* 0x000e220000008800 */
[----:B------:R-:W-:Y:S01]  /*14530*/  UMOV UR4, 0x400 ;  /* 0x0000040000047882 */ /* 0x000fe20000000000 */
[----:B------:R-:W-:Y:S02]  /*14540*/  IMAD.U32 R3, RZ, RZ, UR16 ;  /* 0x00000010ff037e24 */ /* 0x000fe4000f8e00ff */
[----:B------:R-:W-:-:S03]  /*14550*/  IMAD.U32 R2, RZ, RZ, UR15 ;  /* 0x0000000fff027e24 */ /* 0x000fc6000f8e00ff */
[----:B------:R-:W-:Y:S01]  /*14560*/  SHF.L.U32 R3, R3, 0x1f, RZ ;  /* 0x0000001f03037819 */ /* 0x000fe200000006ff */
[----:B0-----:R-:W-:-:S06]  /*14570*/  ULEA UR4, UR5, UR4, 0x18 ;  /* 0x0000000405047291 */ /* 0x001fcc000f8ec03f */
[----:B------:R-:W-:-:S04]  /*14580*/  IMAD.U32 R0, RZ, RZ, UR4 ;  /* 0x00000004ff007e24 */ /* 0x000fc8000f8e00ff */
[----:B------:R-:W-:-:S04]  /*14590*/  IMAD R2, R2, 0x8, R0 ;  /* 0x0000000802027824 */ /* 0x000fc800078e0200 */
[----:B------:R0:W1:Y:S01]  /*145a0*/  SYNCS.PHASECHK.TRANS64.TRYWAIT P1, [R2+URZ], R3 ;  /* 0x00000003020075a7 */ /* 0x000062000802017f */
[----:B------:R-:W-:Y:S05]  /*145b0*/  @!P0 BRA `(.L_x_20) ;  /* 0x0000000000048947 */ /* 0x000fea0003800000 */
[----:B------:R-:W-:Y:S01]  /*145c0*/  BPT.TRAP 0x1 ;  /* 0x000000040000795c */ /* 0x000fe20000300000 */
.L_x_20:
[----:B-1----:R-:W-:Y:S05]  /*145d0*/  @P1 BRA `(.L_x_21) ;  /* 0x0000000000081947 */ /* 0x002fea0003800000 */
[----:B------:R-:W1:Y:S02]  /*145e0*/  SYNCS.PHASECHK.TRANS64.TRYWAIT P1, [R2+URZ], R3 ;  /* 0x00000003020075a7 */ /* 0x000e64000802017f */
[----:B-1----:R-:W-:Y:S05]  /*145f0*/  @!P1 BRA `(.L_x_22) ;  /* 0x0000050c00d09947 */ /* 0x002fea0003800000 */
.L_x_21:
        /* <DEDUP_REMOVED lines=64> */
[----:B--2---:R-:W2:Y:S04]  /*14a00*/  LDL.LU.64 R24, [R1+0x400] ;  /* 0x0004000001187983 */ /* 0x004ea80000300a00 */
        /* <DEDUP_REMOVED lines=213> */
[----:B--2---:R-:W2:Y:S04]  /*15760*/  LDL.LU.64 R108, [R1] ;  /* 0x00000000016c7983 */ /* 0x004ea80000300a00 */
        /* <DEDUP_REMOVED lines=319> */
[----:B------:R-:W-:-:S02]  /*16b60*/  UIMAD UR18, UR15, 0xc00, UR12 ;  /* 0x00000c000f1278a4 */ /* 0x000fc4000f8e020c */
[----:B------:R-:W-:Y:S01]  /*16b70*/  ULEA UR19, UR15, UR13, 0xc ;  /* 0x0000000d0f137291 */ /* 0x000fe2000f8e603f */
[----:B------:R-:W-:Y:S01]  /*16b80*/  STL.64 [R1+0x26f8], R106 ;  /* 0x0026f86a01007387 */ /* 0x000fe20000100a00 */
[----:B------:R-:W-:Y:S01]  /*16b90*/  UMOV UR5, 0x40000040 ;  /* 0x4000004000057882 */ /* 0x000fe20000000000 */
[----:B------:R-:W-:Y:S02]  /*16ba0*/  UMOV UR7, 0x40000040 ;  /* 0x4000004000077882 */ /* 0x000fe40000000000 */
[----:B------:R-:W-:Y:S01]  /*16bb0*/  UMOV UR4, UR18 ;  /* 0x0000001200047c82 */ /* 0x000fe20008000000 */
[----:B------:R-:W-:Y:S01]  /*16bc0*/  STL.64 [R1+0x26f0], R104 ;  /* 0x0026f06801007387 */ /* 0x000fe20000100a00 */
[----:B------:R-:W-:-:S03]  /*16bd0*/  UMOV UR6, UR19 ;  /* 0x0000001300067c82 */ /* 0x000fc60008000000 */
        /* <DEDUP_REMOVED lines=583> */
[----:B------:R-:W-:Y:S01]  /*19050*/  STL.64 [R1+0x400], R24 ;  /* 0x0004001801007387 */ /* 0x000fe20000100a00 */
[----:B01----:R-:W-:Y:S02]  /*19060*/  IMAD.MOV.U32 R2, RZ, RZ, R150 ;  /* 0x000000ffff027224 */ /* 0x003fe400078e0096 */
        /* <DEDUP_REMOVED lines=32> */
[----:B---3--:R-:W-:Y:S02]  /*19270*/  IMAD.MOV.U32 R152, RZ, RZ, R128 ;  /* 0x000000ffff987224 */ /* 0x008fe400078e0080 */
[----:B------:R-:W-:Y:S01]  /*19280*/  IMAD.MOV.U32 R23, RZ, RZ, R129 ;  /* 0x000000ffff177224 */ /* 0x000fe200078e0081 */
[----:B------:R-:W2:Y:S01]  /*19290*/  LDL.LU.64 R148, [R1+0x25a0] ;  /* 0x0025a00001947983 */ /* 0x000ea20000300a00 */
[----:B----4-:R-:W-:Y:S02]  /*192a0*/  IMAD.MOV.U32 R154, RZ, RZ, R126 ;  /* 0x000000ffff9a7224 */ /* 0x010fe400078e007e */
        /* <DEDUP_REMOVED lines=1088> */
[----:B------:R-:W-:Y:S02]  /*1d6b0*/  IMAD.MOV.U32 R149, RZ, RZ, R3 ;  /* 0x000000ffff957224 */ /* 0x000fe400078e0003 */
[----:B------:R-:W-:Y:S02]  /*1d6c0*/  IMAD.MOV.U32 R146, RZ, RZ, R6 ;  /* 0x000000ffff927224 */ /* 0x000fe400078e0006 */
[----:B------:R-:W-:Y:S02]  /*1d6d0*/  IMAD.MOV.U32 R147, RZ, RZ, R5 ;  /* 0x000000ffff937224 */ /* 0x000fe400078e0005 */
        /* <DEDUP_REMOVED lines=584> */
[----:B------:R-:W-:Y:S04]  /*1fb60*/  STL [R1+0x1ba8], R218 ;  /* 0x001ba8da01007387 */ /* 0x000fe80000100800 */
        /* <DEDUP_REMOVED lines=230> */
[----:B------:R-:W-:-:S03]  /*209d0*/  IMAD.MOV.U32 R223, RZ, RZ, R215 ;  /* 0x000000ffffdf7224 */ /* 0x000fc600078e00d7 */
[----:B------:R-:W2:Y:S01]  /*209e0*/  LDL.LU R218, [R1+0x1ba8] ;  /* 0x001ba80001da7983 */ /* 0x000ea20000300800 */
[----:B------:R-:W-:Y:S02]  /*209f0*/  IMAD.MOV.U32 R226, RZ, RZ, R212 ;  /* 0x000000ffffe27224 */ /* 0x000fe400078e00d4 */
[----:B------:R-:W-:Y:S01]  /*20a00*/  IMAD.MOV.U32 R225, RZ, RZ, R213 ;  /* 0x000000ffffe17224 */ /* 0x000fe200078e00d5 */
[----:B------:R-:W3:Y:S01]  /*20a10*/  LDL.LU.64 R216, [R1+0x1ba0] ;  /* 0x001ba00001d87983 */ /* 0x000ee20000300a00 */
[----:B------:R-:W-:Y:S02]  /*20a20*/  IMAD.MOV.U32 R228, RZ, RZ, R210 ;  /* 0x000000ffffe47224 */ /* 0x000fe400078e00d2 */
[----:B------:R-:W-:Y:S01]  /*20a30*/  IMAD.MOV.U32 R227, RZ, RZ, R211 ;  /* 0x000000ffffe37224 */ /* 0x000fe200078e00d3 */
[----:B------:R-:W4:Y:S01]  /*20a40*/  LDL.LU.64 R214, [R1+0x1b98] ;  /* 0x001b980001d67983 */ /* 0x000f220000300a00 */
[----:B------:R-:W-:Y:S02]  /*20a50*/  IMAD.MOV.U32 R230, RZ, RZ, R208 ;  /* 0x000000ffffe67224 */ /* 0x000fe400078e00d0 */
[----:B------:R-:W-:Y:S01]  /*20a60*/  IMAD.MOV.U32 R229, RZ, RZ, R209 ;  /* 0x000000ffffe57224 */ /* 0x000fe200078e00d1 */
[----:B------:R-:W2:Y:S01]  /*20a70*/  LDL.LU.64 R212, [R1+0x1b90] ;  /* 0x001b900001d47983 */ /* 0x000ea20000300a00 */
[----:B------:R-:W-:-:S02]  /*20a80*/  IMAD.MOV.U32 R232, RZ, RZ, R206 ;  /* 0x000000ffffe87224 */ /* 0x000fc400078e00ce */
[----:B------:R-:W-:Y:S01]  /*20a90*/  IMAD.MOV.U32 R231, RZ, RZ, R207 ;  /* 0x000000ffffe77224 */ /* 0x000fe200078e00cf */
[----:B------:R-:W3:Y:S01]  /*20aa0*/  LDL.LU.64 R210, [R1+0x1b88] ;  /* 0x001b880001d27983 */ /* 0x000ee20000300a00 */
[----:B------:R-:W-:Y:S02]  /*20ab0*/  IMAD.MOV.U32 R234, RZ, RZ, R204 ;  /* 0x000000ffffea7224 */ /* 0x000fe400078e00cc */
[----:B------:R-:W-:Y:S01]  /*20ac0*/  IMAD.MOV.U32 R233, RZ, RZ, R205 ;  /* 0x000000ffffe97224 */ /* 0x000fe200078e00cd */
[----:B------:R-:W3:Y:S01]  /*20ad0*/  LDL.LU.64 R208, [R1+0x1b80] ;  /* 0x001b800001d07983 */ /* 0x000ee20000300a00 */
[----:B------:R-:W-:Y:S02]  /*20ae0*/  IMAD.MOV.U32 R0, RZ, RZ, R202 ;  /* 0x000000ffff007224 */ /* 0x000fe400078e00ca */
[----:B------:R-:W-:Y:S01]  /*20af0*/  IMAD.MOV.U32 R235, RZ, RZ, R203 ;  /* 0x000000ffffeb7224 */ /* 0x000fe200078e00cb */
[----:B------:R-:W3:Y:S01]  /*20b00*/  LDL.LU.64 R206, [R1+0x1b78] ;  /* 0x001b780001ce7983 */ /* 0x000ee20000300a00 */
[----:B------:R-:W-:-:S02]  /*20b10*/  IMAD.MOV.U32 R17, RZ, RZ, R200 ;  /* 0x000000ffff117224 */ /* 0x000fc400078e00c8 */
[----:B------:R-:W-:Y:S01]  /*20b20*/  IMAD.MOV.U32 R16, RZ, RZ, R201 ;  /* 0x000000ffff107224 */ /* 0x000fe200078e00c9 */
[----:B------:R-:W3:Y:S01]  /*20b30*/  LDL.LU.64 R204, [R1+0x1b70] ;  /* 0x001b700001cc7983 */ /* 0x000ee20000300a00 */
[----:B------:R-:W-:Y:S02]  /*20b40*/  IMAD.MOV.U32 R19, RZ, RZ, R198 ;  /* 0x000000ffff137224 */ /* 0x000fe400078e00c6 */
[----:B------:R-:W-:Y:S01]  /*20b50*/  IMAD.MOV.U32 R18, RZ, RZ, R199 ;  /* 0x000000ffff127224 */ /* 0x000fe200078e00c7 */
[----:B------:R-:W3:Y:S01]  /*20b60*/  LDL.LU.64 R202, [R1+0x1b68] ;  /* 0x001b680001ca7983 */ /* 0x000ee20000300a00 */
[----:B------:R-:W-:-:S03]  /*20b70*/  IMAD.MOV.U32 R22, RZ, RZ, R197 ;  /* 0x000000ffff167224 */ /* 0x000fc600078e00c5 */
[----:B------:R-:W3:Y:S04]  /*20b80*/  LDL.LU.64 R200, [R1+0x1b60] ;  /* 0x001b600001c87983 */ /* 0x000ee80000300a00 */
[----:B------:R-:W3:Y:S04]  /*20b90*/  LDL.LU.64 R198, [R1+0x1b58] ;  /* 0x001b580001c67983 */ /* 0x000ee80000300a00 */
[----:B0-----:R-:W3:Y:S04]  /*20ba0*/  LDL.LU.64 R196, [R1+0x1b50] ;  /* 0x001b500001c47983 */ /* 0x001ee80000300a00 */
        /* <DEDUP_REMOVED lines=22> */
[----:B------:R-:W4:Y:S04]  /*20d10*/  LDL.LU.64 R150, [R1+0x1a98] ;  /* 0x001a980001967983 */ /* 0x000f280000300a00 */
[----:B------:R-:W2:Y:S04]  /*20d20*/  LDL.LU.64 R148, [R1+0x1a90] ;  /* 0x001a900001947983 */ /* 0x000ea80000300a00 */
        /* <DEDUP_REMOVED lines=9> */
[----:B------:R-:W3:Y:S04]  /*20dc0*/  LDL.LU R129, [R1+0x1a40] ;  /* 0x001a400001817983 */ /* 0x000ee80000300800 */
[----:B----4-:R-:W-:Y:S04]  /*20dd0*/  STL.64 [R1+0x1a38], R150 ;  /* 0x001a389601007387 */ /* 0x010fe80000100a00 */
[----:B--2---:R-:W-:Y:S04]  /*20de0*/  STL.64 [R1+0x1a30], R148 ;  /* 0x001a309401007387 */ /* 0x004fe80000100a00 */
        /* <DEDUP_REMOVED lines=607> */
[----:B------:R-:W-:Y:S02]  /*233e0*/  STL.64 [R1+0x15e0], R24 ;  /* 0x0015e01801007387 */ /* 0x000fe40000100a00 */
        /* <DEDUP_REMOVED lines=341> */
[----:B-1----:R-:W-:Y:S02]  /*24940*/  IMAD.MOV.U32 R214, RZ, RZ, R130 ;  /* 0x000000ffffd67224 */ /* 0x002fe400078e0082 */
        /* <DEDUP_REMOVED lines=1031> */
[----:B------:R-:W-:Y:S02]  /*289c0*/  IMAD.MOV.U32 R146, RZ, RZ, R224 ;  /* 0x000000ffff927224 */ /* 0x000fe400078e00e0 */
        /* <DEDUP_REMOVED lines=651> */
[----:B------:R-:W-:Y:S01]  /*2b280*/  BPT.TRAP 0x1 ;  /* 0x000000040000795c */ /* 0x000fe20000300000 */
.L_x_23:
[----:B------:R-:W-:Y:S01]  /*2b290*/  UISETP.GT.U32.AND UP0, UPT, UR38, 0x1, UPT ;  /* 0x000000012600788c */ /* 0x000fe2000bf04070 */
[----:B------:R-:W-:-:S04]  /*2b2a0*/  IMAD.U32 R2, RZ, RZ, UR14 ;  /* 0x0000000eff027e24 */ /* 0x000fc8000f8e00ff */
[----:B-----5:R-:W-:Y:S01]  /*2b2b0*/  IMAD R2, R2, 0x8, R0 ;  /* 0x0000000802027824 */ /* 0x020fe200078e0200 */
[----:B------:R-:W-:-:S03]  /*2b2c0*/  PLOP3.LUT P1, PT, PT, PT, UP0, 0x80, 0x0 ;  /* 0x000000000000781c */ /* 0x000fc60003f2f008 */
[----:B------:R-:W-:-:S05]  /*2b2d0*/  VIADD R2, R2, 0x10 ;  /* 0x0000001002027836 */ /* 0x000fca0000000000 */
[----:B------:R-:W-:-:S04]  /*2b2e0*/  PRMT R2, RZ, 0x654, R2 ;  /* 0x00000654ff027816 */ /* 0x000fc80000000002 */
[----:B------:R0:W-:Y:S01]  /*2b2f0*/  SYNCS.ARRIVE.TRANS64.RED.A1T0 RZ, [R2+URZ], RZ ;  /* 0x000000ff02ff79a7 */ /* 0x0001e2000810043f */
[----:B------:R-:W-:Y:S05]  /*2b300*/  @P1 BRA `(.L_x_24) ;  /* 0x0000000000041947 */ /* 0x000fea0003800000 */
[----:B------:R-:W-:Y:S01]  /*2b310*/  BPT.TRAP 0x1 ;  /* 0x000000040000795c */ /* 0x000fe20000300000 */
.L_x_24:
[----:B------:R-:W-:Y:S02]  /*2b320*/  UISETP.GT.AND UP2, UPT, UR17, 0x1, UPT ;  /* 0x000000011100788c */ /* 0x000fe4000bf44270 */
[----:B------:R-:W-:Y:S02]  /*2b330*/  UIADD3 UR15, UR15, 0x1, URZ ;  /* 0x000000010f0f7890 */ /* 0x000fe4000fffe03f */
[----:B------:R-:W-:Y:S02]  /*2b340*/  UIADD3 UR14, UR14, 0x1, URZ ;  /* 0x000000010e0e7890 */ /* 0x000fe4000fffe03f */
[----:B------:R-:W-:Y:S01]  /*2b350*/  PLOP3.LUT P1, PT, PT, PT, UP2, 0x80, 0x0 ;  /* 0x000000000000781c */ /* 0x000fe20003f2f028 */
[----:B------:R-:W-:Y:S02]  /*2b360*/  UISETP.NE.AND UP0, UPT, UR15, 0x2, UPT ;  /* 0x000000020f00788c */ /* 0x000fe4000bf05270 */
[----:B------:R-:W-:Y:S02]  /*2b370*/  UIADD3 UR4, UR17, -0x1, URZ ;  /* 0xffffffff11047890 */ /* 0x000fe4000fffe03f */
[----:B------:R-:W-:-:S02]  /*2b380*/  UISETP.NE.AND UP1, UPT, UR14, 0x2, UPT ;  /* 0x000000020e00788c */ /* 0x000fc4000bf25270 */
[----:B------:R-:W-:Y:S02]  /*2b390*/  USEL UR5, URZ, 0x1, UP0 ;  /* 0x000000013f057887 */ /* 0x000fe40008000000 */
[----:B------:R-:W-:Y:S02]  /*2b3a0*/  USEL UR15, UR15, URZ, UP0 ;  /* 0x0000003f0f0f7287 */ /* 0x000fe40008000000 */
[----:B------:R-:W-:Y:S02]  /*2b3b0*/  USEL UR14, UR14, URZ, UP1 ;  /* 0x0000003f0e0e7287 */ /* 0x000fe40008800000 */
[----:B------:R-:W-:Y:S01]  /*2b3c0*/  ULOP3.LUT UR16, UR16, UR5, URZ, 0x3c, !UPT ;  /* 0x0000000510107292 */ /* 0x000fe2000f8e3c3f */
[----:B------:R-:W-:Y:S01]  /*2b3d0*/  UMOV UR17, UR4 ;  /* 0x0000000400117c82 */ /* 0x000fe20008000000 */
[----:B------:R-:W-:Y:S10]  /*2b3e0*/  @P1 BRA `(.L_x_25) ;  /* 0xfffffe9000441947 */ /* 0x000ff4000383ffff */
.L_x_18:
[----:B0----5:R-:W0:Y:S02]  /*2b3f0*/  LDC R2, c[0x0][0x28c] ;  /* 0x0000a300ff027b82 */ /* 0x021e240000000800 */
[----:B0-----:R-:W-:-:S13]  /*2b400*/  ISETP.GE.AND P1, PT, R2, 0x1, PT ;  /* 0x000000010200780c */ /* 0x001fda0003f26270 */
[----:B------:R-:W-:Y:S05]  /*2b410*/  @!P1 BRA `(.L_x_26) ;  /* 0x00000000003c9947 */ /* 0x000fea0003800000 */
[----:B------:R-:W-:Y:S05]  /*2b420*/  @!P0 BRA `(.L_x_27) ;  /* 0x0000000000048947 */ /* 0x000fea0003800000 */
[----:B------:R-:W-:Y:S01]  /*2b430*/  BPT.TRAP 0x1 ;  /* 0x000000040000795c */ /* 0x000fe20000300000 */
.L_x_27:
[----:B------:R-:W-:-:S04]  /*2b440*/  UISETP.LT.AND UP0, UPT, UR47, 0x1, UPT ;  /* 0x000000012f00788c */ /* 0x000fc8000bf01270 */
[----:B------:R-:W-:Y:S02]  /*2b450*/  USEL UR4, UR47, 0x1, UP0 ;  /* 0x000000012f047887 */ /* 0x000fe40008000000 */
[----:B------:R-:W-:Y:S02]  /*2b460*/  UISETP.GT.U32.AND UP0, UPT, UR38, 0x1, UPT ;  /* 0x000000012600788c */ /* 0x000fe4000bf04070 */
[----:B------:R-:W-:-:S04]  /*2b470*/  UIADD3 UR4, UR37, UR47, -UR4 ;  /* 0x0000002f25047290 */ /* 0x000fc8000fffe804 */
[----:B------:R-:W-:Y:S01]  /*2b480*/  USHF.L.U32 UR4, UR4, 0x3, URZ ;  /* 0x0000000304047899 */ /* 0x000fe2000800063f */
[----:B------:R-:W-:-:S03]  /*2b490*/  PLOP3.LUT P0, PT, PT, PT, UP0, 0x80, 0x0 ;  /* 0x000000000000781c */ /* 0x000fc60003f0f008 */
[----:B------:R-:W-:-:S06]  /*2b4a0*/  ULOP3.LUT UR4, UR4, 0x8, URZ, 0xc0, !UPT ;  /* 0x0000000804047892 */ /* 0x000fcc000f8ec03f */
[----:B------:R-:W-:-:S05]  /*2b4b0*/  IMAD.U32 R2, RZ, RZ, UR4 ;  /* 0x00000004ff027e24 */ /* 0x000fca000f8e00ff */
[----:B------:R-:W-:-:S04]  /*2b4c0*/  IADD3 R0, R0, 0x10, R2 ;  /* 0x0000001000007810 */ /* 0x000fc80007ffe002 */
[----:B------:R-:W-:-:S04]  /*2b4d0*/  PRMT R0, RZ, 0x654, R0 ;  /* 0x00000654ff007816 */ /* 0x000fc80000000000 */
[----:B------:R0:W-:Y:S01]  /*2b4e0*/  SYNCS.ARRIVE.TRANS64.RED.A1T0 RZ, [R0+URZ], RZ ;  /* 0x000000ff00ff79a7 */ /* 0x0001e2000810043f */
[----:B------:R-:W-:Y:S05]  /*2b4f0*/  @P0 BRA `(.L_x_26) ;  /* 0x0000000000040947 */ /* 0x000fea0003800000 */
[----:B------:R-:W-:Y:S01]  /*2b500*/  BPT.TRAP 0x1 ;  /* 0x000000040000795c */ /* 0x000fe20000300000 */
.L_x_26:
[----:B------:R-:W1:Y:S01]  /*2b510*/  S2R R6, SR_TID.X ;  /* 0x0000000000067919 */ /* 0x000e620000002100 */
[----:B------:R-:W-:Y:S02]  /*2b520*/  USHF.L.U32 UR39, UR39, 0x9, URZ ;  /* 0x0000000927277899 */ /* 0x000fe4000800063f */
[----:B------:R-:W-:Y:S02]  /*2b530*/  UIMAD.WIDE UR6, UR48, 0x180, URZ ;  /* 0x00000180300678a5 */ /* 0x000fe4000f8e023f */
[----:B------:R-:W-:Y:S02]  /*2b540*/  USHF.R.S32.HI UR11, URZ, 0x1f, UR40 ;  /* 0x0000001f3f0b7899 */ /* 0x000fe40008011428 */
[----:B------:R-:W-:Y:S01]  /*2b550*/  IMAD.U32 R14, RZ, RZ, UR39 ;  /* 0x00000027ff0e7e24 */ /* 0x000fe2000f8e00ff */
[----:B------:R-:W-:Y:S01]  /*2b560*/  ULDC.64 UR8, c[0x0][0x5d0] ;  /* 0x0001740000087ab9 */ /* 0x000fe20000000a00 */
[----:B------:R-:W-:Y:S01]  /*2b570*/  ULDC UR10, c[0x0][0x288] ;  /* 0x0000a200000a7ab9 */ /* 0x000fe20000000800 */
[----:B------:R-:W-:-:S02]  /*2b580*/  UIMAD UR4, UR11, UR8, URZ ;  /* 0x000000080b0472a4 */ /* 0x000fc4000f8e023f */
[----:B------:R-:W-:Y:S02]  /*2b590*/  UIADD3 UR37, UR47, UR37, URZ ;  /* 0x000000252f257290 */ /* 0x000fe4000fffe03f */
[----:B------:R-:W-:Y:S02]  /*2b5a0*/  UIMAD UR4, UR40, UR9, UR4 ;  /* 0x00000009280472a4 */ /* 0x000fe4000f8e0204 */
[----:B------:R-:W-:Y:S02]  /*2b5b0*/  UIMAD UR48, UR48, 0x180, URZ ;  /* 0x00000180303078a4 */ /* 0x000fe4000f8e023f */
[----:B------:R-:W-:Y:S01]  /*2b5c0*/  UISETP.GE.AND UP1, UPT, UR39, UR10, UPT ;  /* 0x0000000a2700728c */ /* 0x000fe2000bf26270 */
[----:B------:R-:W-:Y:S01]  /*2b5d0*/  ULDC UR5, c[0x0][0x284] ;  /* 0x0000a10000057ab9 */ /* 0x000fe20000000800 */
[----:B------:R-:W-:Y:S01]  /*2b5e0*/  UISETP.GT.U32.AND UP0, UPT, UR37, 0x1, UPT ;  /* 0x000000012500788c */ /* 0x000fe2000bf04070 */
[----:B------:R-:W-:Y:S01]  /*2b5f0*/  IMAD.U32 R23, RZ, RZ, UR5 ;  /* 0x00000005ff177e24 */ /* 0x000fe2000f8e00ff */
[----:B------:R-:W-:Y:S01]  /*2b600*/  UISETP.GE.OR UP1, UPT, UR48, UR5, UP1 ;  /* 0x000000053000728c */ /* 0x000fe20008f26670 */
[----:B------:R-:W-:Y:S01]  /*2b610*/  ULDC.64 UR12, c[0x0][0x5c8] ;  /* 0x00017200000c7ab9 */ /* 0x000fe20000000a00 */
[----:B------:R-:W-:Y:S01]  /*2b620*/  UISETP.LT.U32.AND UP0, UPT, UR47, 0x2, UP0 ;  /* 0x000000022f00788c */ /* 0x000fe20008701070 */
[----:B------:R-:W-:-:S03]  /*2b630*/  IMAD.U32 R10, RZ, RZ, UR13 ;  /* 0x0000000dff0a7e24 */ /* 0x000fc6000f8e00ff */
[----:B------:R-:W-:Y:S01]  /*2b640*/  PLOP3.LUT P0, PT, PT, PT, UP1, 0x80, 0x0 ;  /* 0x000000000000781c */ /* 0x000fe20003f0f018 */
[----:B------:R-:W-:Y:S01]  /*2b650*/  USEL UR5, URZ, 0x1, !UP0 ;  /* 0x000000013f057887 */ /* 0x000fe2000c000000 */
[--C-:B-1----:R-:W-:Y:S01]  /*2b660*/  SHF.R.U32.HI R2, RZ, 0x7, R6.reuse ;  /* 0x00000007ff027819 */ /* 0x102fe20000011606 */
[----:B------:R-:W-:Y:S01]  /*2b670*/  IMAD.SHL.U32 R15, R6, 0x2, RZ ;  /* 0x00000002060f7824 */ /* 0x000fe200078e00ff */
[----:B------:R-:W-:Y:S02]  /*2b680*/  SHF.R.U32.HI R3, RZ, 0x2, R6 ;  /* 0x00000002ff037819 */ /* 0x000fe40000011606 */
[----:B------:R-:W-:Y:S02]  /*2b690*/  LOP3.LUT R2, R2, 0x1, RZ, 0xc0, !PT ;  /* 0x0000000102027812 */ /* 0x000fe400078ec0ff */
[----:B------:R-:W-:Y:S02]  /*2b6a0*/  LOP3.LUT R4, R6, 0x60, RZ, 0xc0, !PT ;  /* 0x0000006006047812 */ /* 0x000fe400078ec0ff */
[----:B------:R-:W-:Y:S01]  /*2b6b0*/  LOP3.LUT R3, R3, 0x7, RZ, 0xc0, !PT ;  /* 0x0000000703037812 */ /* 0x000fe200078ec0ff */
[----:B------:R-:W-:Y:S01]  /*2b6c0*/  IMAD.SHL.U32 R5, R2, 0x40, RZ ;  /* 0x0000004002057824 */ /* 0x000fe200078e00ff */
[----:B------:R-:W-:-:S02]  /*2b6d0*/  SHF.R.U32.HI R4, RZ, 0x1, R4 ;  /* 0x00000001ff047819 */ /* 0x000fc40000011604 */
[----:B------:R-:W-:Y:S02]  /*2b6e0*/  LOP3.LUT R14, R14, 0x6, R15, 0xf8, !PT ;  /* 0x000000060e0e7812 */ /* 0x000fe400078ef80f */
[--C-:B0-----:R-:W-:Y:S02]  /*2b6f0*/  IADD3 R0, RZ, -R4, -R3.reuse ;  /* 0x80000004ff007210 */ /* 0x101fe40007ffe803 */
[----:B------:R-:W-:Y:S02]  /*2b700*/  LOP3.LUT R5, R5, 0x40, R3, 0xe2, !PT ;  /* 0x0000004005057812 */ /* 0x000fe400078ee203 */
[----:B------:R-:W-:Y:S01]  /*2b710*/  SHF.R.S32.HI R15, RZ, 0x1f, R14 ;  /* 0x0000001fff0f7819 */ /* 0x000fe2000001140e */
[----:B------:R-:W-:Y:S01]  /*2b720*/  IMAD R0, R2, -0x40, R0 ;  /* 0xffffffc002007824 */ /* 0x000fe200078e0200 */
[----:B------:R-:W-:Y:S01]  /*2b730*/  LOP3.LUT R5, R5, UR6, R4, 0xfe, !PT ;  /* 0x0000000605057c12 */ /* 0x000fe2000f8efe04 */
[----:B------:R-:W-:Y:S01]  /*2b740*/  IMAD.MOV.U32 R2, RZ, RZ, -0x2 ;  /* 0xfffffffeff027424 */ /* 0x000fe200078e00ff */
[----:B------:R-:W-:-:S02]  /*2b750*/  LOP3.LUT R4, R6, 0x3, RZ, 0xc0, !PT ;  /* 0x0000000306047812 */ /* 0x000fc400078ec0ff */
[----:B------:R-:W-:Y:S01]  /*2b760*/  IADD3 R23, R23, -UR48, R0 ;  /* 0x8000003017177c10 */ /* 0x000fe2000fffe000 */
[----:B------:R-:W-:Y:S02]  /*2b770*/  UMOV UR48, 0xffffffff ;  /* 0xffffffff00307882 */ /* 0x000fe40000000000 */
[----:B------:R-:W-:Y:S02]  /*2b780*/  IMAD R4, R4, R2, UR10 ;  /* 0x0000000a04047e24 */ /* 0x000fe4000f8e0202 */
[----:B------:R-:W-:Y:S01]  /*2b790*/  IMAD.U32 R2, RZ, RZ, UR8 ;  /* 0x00000008ff027e24 */ /* 0x000fe2000f8e00ff */
[----:B------:R-:W-:Y:S01]  /*2b7a0*/  UIMAD UR8, UR7, UR12, URZ ;  /* 0x0000000c070872a4 */ /* 0x000fe2000f8e023f */
[----:B------:R-:W-:Y:S02]  /*2b7b0*/  VIADD R0, R4, -UR39 ;  /* 0x8000002704007c36 */ /* 0x000fe40008000000 */
[----:B------:R-:W-:-:S04]  /*2b7c0*/  IMAD.WIDE.U32 R2, R2, UR40, R14 ;  /* 0x0000002802027c25 */ /* 0x000fc8000f8e000e */
[----:B------:R-:W-:Y:S01]  /*2b7d0*/  VIADD R3, R3, UR4 ;  /* 0x0000000403037c36 */ /* 0x000fe20008000000 */
[----:B------:R-:W-:Y:S01]  /*2b7e0*/  USHF.R.U32.HI UR4, URZ, 0x1, UR37 ;  /* 0x000000013f047899 */ /* 0x000fe20008011625 */
[C---:B------:R-:W-:Y:S01]  /*2b7f0*/  IMAD R10, R5.reuse, R10, UR8 ;  /* 0x00000008050a7e24 */ /* 0x040fe2000f8e020a */
[----:B------:R-:W-:Y:S01]  /*2b800*/  ULOP3.LUT UR37, UR37, 0x1, URZ, 0xc0, !UPT ;  /* 0x0000000125257892 */ /* 0x000fe2000f8ec03f */
[----:B------:R-:W-:Y:S01]  /*2b810*/  IMAD.WIDE.U32 R2, R5, UR12, R2 ;  /* 0x0000000c05027c25 */ /* 0x000fe2000f8e0002 */
[----:B------:R-:W-:-:S04]  /*2b820*/  ULOP3.LUT UR4, UR4, 0x1, URZ, 0xc0, !UPT ;  /* 0x0000000104047892 */ /* 0x000fc8000f8ec03f */
[----:B------:R-:W-:-:S04]  /*2b830*/  UISETP.NE.U32.AND UP2, UPT, UR4, 0x1, UPT ;  /* 0x000000010400788c */ /* 0x000fc8000bf45070 */
[----:B------:R-:W-:-:S04]  /*2b840*/  UISETP.GT.U32.AND UP2, UPT, UR47, 0x1, !UP2 ;  /* 0x000000012f00788c */ /* 0x000fc8000d744070 */
[----:B------:R-:W-:-:S04]  /*2b850*/  USEL UR4, URZ, 0x1, !UP2 ;  /* 0x000000013f047887 */ /* 0x000fc8000d000000 */
[----:B------:R-:W-:Y:S01]  /*2b860*/  ULOP3.LUT UR36, UR4, UR36, UR5, 0x96, !UPT ;  /* 0x0000002404247292 */ /* 0x000fe2000f8e9605 */
[----:B------:R-:W-:Y:S11]  /*2b870*/  @P0 BRA `(.L_x_28) ;  /* 0x0000037c00cc0947 */ /* 0x000ff60003800000 */
[----:B------:R-:W-:Y:S01]  /*2b880*/  ISETP.NE.AND P0, PT, R18, RZ, PT ;  /* 0x000000ff1200720c */ /* 0x000fe20003f05270 */
[----:B------:R-:W-:Y:S01]  /*2b890*/  BSSY B0, `(.L_x_28) ;  /* 0x00037f1000007945 */ /* 0x000fe20003800000 */
[----:B------:R-:W-:-:S11]  /*2b8a0*/  IMAD.IADD R10, R3, 0x1, R10 ;  /* 0x00000001030a7824 */ /* 0x000fd600078e020a */
[----:B------:R-:W-:Y:S05]  /*2b8b0*/  @!P0 BRA `(.L_x_29) ;  /* 0x0000024c00988947 */ /* 0x000fea0003800000 */
[----:B------:R-:W0:Y:S01]  /*2b8c0*/  LDC.64 R8, c[0x0][0x5b0] ;  /* 0x00016c00ff087b82 */ /* 0x000e220000000a00 */
[----:B------:R-:W-:Y:S01]  /*2b8d0*/  ULDC.64 UR8, c[0x0][0x5b8] ;  /* 0x00016e0000087ab9 */ /* 0x000fe20000000a00 */
[----:B------:R-:W-:Y:S01]  /*2b8e0*/  ISETP.GE.AND P1, PT, R23, 0x1, PT ;  /* 0x000000011700780c */ /* 0x000fe20003f26270 */
[----:B------:R-:W-:Y:S02]  /*2b8f0*/  UIMAD UR4, UR11, UR8, URZ ;  /* 0x000000080b0472a4 */ /* 0x000fe4000f8e023f */
[----:B------:R-:W-:Y:S01]  /*2b900*/  IMAD.U32 R4, RZ, RZ, UR8 ;  /* 0x00000008ff047e24 */ /* 0x000fe2000f8e00ff */
[----:B------:R-:W-:Y:S01]  /*2b910*/  BSSY B1, `(.L_x_30) ;  /* 0x000000f000017945 */ /* 0x000fe20003800000 */
[----:B------:R-:W-:Y:S01]  /*2b920*/  ISETP.LT.OR P2, PT, R0, 0x1, !P1 ;  /* 0x000000010000780c */ /* 0x000fe20004f41670 */
[----:B------:R-:W-:Y:S01]  /*2b930*/  UIMAD UR4, UR40, UR9, UR4 ;  /* 0x00000009280472a4 */ /* 0x000fe2000f8e0204 */
[----:B------:R-:W1:Y:S01]  /*2b940*/  LDC.64 R156, c[0x0][0x5a8] ;  /* 0x00016a00ff9c7b82 */ /* 0x000e620000000a00 */
[----:B------:R-:W-:-:S04]  /*2b950*/  IMAD.WIDE.U32 R14, R4, UR40, R14 ;  /* 0x00000028040e7c25 */ /* 0x000fc8000f8e000e */
[----:B------:R-:W-:Y:S02]  /*2b960*/  VIADD R159, R15, UR4 ;  /* 0x000000040f9f7c36 */ /* 0x000fe40008000000 */
[----:B------:R-:W-:Y:S01]  /*2b970*/  IMAD.MOV.U32 R158, RZ, RZ, R14 ;  /* 0x000000ffff9e7224 */ /* 0x000fe200078e000e */
[----:B0-----:R-:W-:-:S03]  /*2b980*/  R2UR UR5, R8 ;  /* 0x00000000080572ca */ /* 0x001fc600000e0000 */
[----:B------:R-:W-:-:S03]  /*2b990*/  IMAD.WIDE.U32 R6, R5, R8, R158 ;  /* 0x0000000805067225 */ /* 0x000fc600078e009e */
[----:B-1----:R-:W-:-:S07]  /*2b9a0*/  IADD3 R154, P0, R6, R156, RZ ;  /* 0x0000009c069a7210 */ /* 0x002fce0007f1e0ff */
[----:B------:R-:W-:-:S06]  /*2b9b0*/  UIMAD UR4, UR7, UR5, URZ ;  /* 0x00000005070472a4 */ /* 0x000fcc000f8e023f */
[----:B------:R-:W-:-:S05]  /*2b9c0*/  IMAD R11, R5, R9, UR4 ;  /* 0x00000004050b7e24 */ /* 0x000fca000f8e0209 */
[----:B------:R-:W-:Y:S01]  /*2b9d0*/  IADD3.X R155, R157, R7, R11, P0, !PT ;  /* 0x000000079d9b7210 */ /* 0x000fe200007fe40b */
[----:B------:R-:W-:Y:S06]  /*2b9e0*/  @P2 BRA `(.L_x_31) ;  /* 0x0000000000042947 */ /* 0x000fec0003800000 */
[----:B------:R0:W5:Y:S02]  /*2b9f0*/  LDG.E.U8 R16, desc[UR50][R154.64] ;  /* 0x000000329a107981 */ /* 0x000164000c1e1100 */
.L_x_31:
[----:B------:R-:W-:Y:S05]  /*2ba00*/  BSYNC B1 ;  /* 0x0000000000017941 */ /* 0x000fea0003800000 */
.L_x_30:
[----:B------:R-:W2:Y:S01]  /*2ba10*/  LDL.LU R6, [R1+0x800] ;  /* 0x0008000001067983 */ /* 0x000ea20000300800 */
[----:B-----5:R-:W-:Y:S01]  /*2ba20*/  LOP3.LUT R3, R16, 0xffff, RZ, 0xc0, !PT ;  /* 0x0000ffff10037812 */ /* 0x020fe200078ec0ff */
[----:B------:R-:W-:Y:S01]  /*2ba30*/  ULDC.64 UR4, c[0x0][0x5c0] ;  /* 0x0001700000047ab9 */ /* 0x000fe20000000a00 */
[----:B------:R-:W-:Y:S01]  /*2ba40*/  ISETP.LT.OR P3, PT, R0, 0x2, !P1 ;  /* 0x000000020000780c */ /* 0x000fe20004f61670 */
[----:B------:R-:W-:Y:S01]  /*2ba50*/  BSSY B1, `(.L_x_32) ;  /* 0x000000b000017945 */ /* 0x000fe20003800000 */
[----:B------:R-:W-:Y:S02]  /*2ba60*/  PRMT R3, R3, 0x8880, RZ ;  /* 0x0000888003037816 */ /* 0x000fe400000000ff */
[----:B------:R-:W-:-:S03]  /*2ba70*/  IADD3 R2, P0, R2, UR4, RZ ;  /* 0x0000000402027c10 */ /* 0x000fc6000ff1e0ff */
[----:B------:R-:W-:Y:S01]  /*2ba80*/  IMAD R4, R3, R18, RZ ;  /* 0x0000001203047224 */ /* 0x000fe200078e02ff */
[----:B------:R-:W-:-:S03]  /*2ba90*/  IADD3.X R3, R10, UR5, RZ, P0, !PT ;  /* 0x000000050a037c10 */ /* 0x000fc600087fe4ff */
[----:B--2---:R-:W-:-:S05]  /*2baa0*/  @!P2 IMAD R6, R6, R17, R4 ;  /* 0x000000110606a224 */ /* 0x004fca00078e0204 */
[----:B------:R1:W-:Y:S01]  /*2bab0*/  @!P2 STG.E.U8 desc[UR50][R2.64], R6 ;  /* 0x000000060200a986 */ /* 0x0003e2000c101132 */
[----:B------:R-:W-:Y:S05]  /*2bac0*/  @P3 BRA `(.L_x_33) ;  /* 0x00000000000c3947 */ /* 0x000fea0003800000 */
[----:B------:R-:W2:Y:S02]  /*2bad0*/  LDG.E.U8 R16, desc[UR50][R154.64+0x1] ;  /* 0x000001329a107981 */ /* 0x000ea4000c1e1100 */
[----:B--2---:R-:W-:-:S05]  /*2bae0*/  PRMT R4, R16, 0x8880, RZ ;  /* 0x0000888010047816 */ /* 0x004fca00000000ff */
[----:B------:R-:W-:-:S07]  /*2baf0*/  IMAD R4, R4, R18, RZ ;  /* 0x0000001204047224 */ /* 0x000fce00078e02ff */
.L_x_33:
[----:B------:R-:W-:Y:S05]  /*2bb00*/  BSYNC B1 ;  /* 0x0000000000017941 */ /* 0x000fea0003800000 */
.L_x_32:
[----:B-1----:R-:W2:Y:S01]  /*2bb10*/  LDL.LU R6, [R1+0x804] ;  /* 0x0008040001067983 */ /* 0x002ea20000300800 */
[----:B------:R-:W-:Y:S01]  /*2bb20*/  ISETP.GE.AND P2, PT, R23, 0x9, PT ;  /* 0x000000091700780c */ /* 0x000fe20003f46270 */
[----:B------:R-:W-:Y:S01]  /*2bb30*/  BSSY B1, `(.L_x_34) ;  /* 0x0000010000017945 */ /* 0x000fe20003800000 */
[----:B------:R-:W-:Y:S02]  /*2bb40*/  SHF.L.U64.HI R7, R8, 0x3, R9 ;  /* 0x0000000308077819 */ /* 0x000fe40000010209 */
[----:B------:R-:W-:Y:S01]  /*2bb50*/  ISETP.LT.OR P0, PT, R0, 0x2, !P2 ;  /* 0x000000020000780c */ /* 0x000fe20005701670 */
[----:B--2---:R-:W-:-:S05]  /*2bb60*/  @!P3 IMAD R6, R6, R17, R4 ;  /* 0x000000110606b224 */ /* 0x004fca00078e0204 */
[----:B------:R1:W-:Y:S01]  /*2bb70*/  @!P3 STG.E.U8 desc[UR50][R2.64+0x1], R6 ;  /* 0x000001060200b986 */ /* 0x0003e2000c101132 */
[----:B------:R-:W-:Y:S01]  /*2bb80*/  ISETP.LT.OR P3, PT, R0, 0x1, !P2 ;  /* 0x000000010000780c */ /* 0x000fe20005761670 */
[----:B-1----:R-:W-:-:S04]  /*2bb90*/  IMAD.SHL.U32 R6, R8, 0x8, RZ ;  /* 0x0000000808067824 */ /* 0x002fc800078e00ff */
[----:B------:R-:W-:-:S04]  /*2bba0*/  IMAD.WIDE.U32 R152, R5, R8, R6 ;  /* 0x0000000805987225 */ /* 0x000fc800078e0006 */
[----:B------:R-:W-:Y:S01]  /*2bbb0*/  IMAD.IADD R11, R11, 0x1, R153 ;  /* 0x000000010b0b7824 */ /* 0x000fe200078e0299 */
[----:B------:R-:W-:-:S04]  /*2bbc0*/  IADD3 R152, P4, P5, R14, R156, R152 ;  /* 0x0000009c0e987210 */ /* 0x000fc80007d9e098 */
[----:B------:R-:W-:Y:S02]  /*2bbd0*/  IADD3.X R153, R159, R157, R11, P4, P5 ;  /* 0x0000009d9f997210 */ /* 0x000fe400027ea40b */
[----:B------:R-:W-:Y:S01]  /*2bbe0*/  @!P3 IADD3 R10, P4, R2, UR44, RZ ;  /* 0x0000002c020abc10 */ /* 0x000fe2000ff9e0ff */
[----:B------:R-:W-:-:S12]  /*2bbf0*/  @P3 BRA `(.L_x_35) ;  /* 0x00000000000c3947 */ /* 0x000fd80003800000 */
[----:B------:R-:W2:Y:S02]  /*2bc00*/  LDG.E.U8 R16, desc[UR50][R152.64] ;  /* 0x0000003298107981 */ /* 0x000ea4000c1e1100 */
[----:B--2---:R-:W-:-:S05]  /*2bc10*/  PRMT R4, R16, 0x8880, RZ ;  /* 0x0000888010047816 */ /* 0x004fca00000000ff */
[----:B------:R-:W-:-:S07]  /*2bc20*/  IMAD R4, R4, R18, RZ ;  /* 0x0000001204047224 */ /* 0x000fce00078e02ff */
.L_x_35:
[----:B------:R-:W-:Y:S05]  /*2bc30*/  BSYNC B1 ;  /* 0x0000000000017941 */ /* 0x000fea0003800000 */
.L_x_34:
[----:B------:R-:W2:Y:S01]  /*2bc40*/  LDL.LU R12, [R1+0x808] ;  /* 0x00080800010c7983 */ /* 0x000ea20000300800 */
[----:B------:R-:W-:Y:S01]  /*2bc50*/  @!P3 IADD3.X R11, R3, UR43, RZ, P4, !PT ;  /* 0x0000002b030bbc10 */ /* 0x000fe2000a7fe4ff */
[----:B------:R-:W-:Y:S01]  /*2bc60*/  BSSY B1, `(.L_x_36) ;  /* 0x000000c000017945 */ /* 0x000fe20003800000 */
[C---:B------:R-:W-:Y:S02]  /*2bc70*/  ISETP.LT.OR P5, PT, R0.reuse, 0x9, !P1 ;  /* 0x000000090000780c */ /* 0x040fe40004fa1670 */
[----:B------:R-:W-:Y:S01]  /*2bc80*/  ISETP.LT.OR P4, PT, R0, 0xa, !P1 ;  /* 0x0000000a0000780c */ /* 0x000fe20004f81670 */
[----:B--2---:R-:W-:-:S05]  /*2bc90*/  @!P3 IMAD R12, R12, R17, R4 ;  /* 0x000000110c0cb224 */ /* 0x004fca00078e0204 */
[----:B------:R1:W-:Y:S02]  /*2bca0*/  @!P3 STG.E.U8 desc[UR50][R10.64], R12 ;  /* 0x0000000c0a00b986 */ /* 0x0003e4000c101132 */
[----:B-1----:R-:W-:-:S04]  /*2bcb0*/  @!P0 IADD3 R10, P3, R2, UR44, RZ ;  /* 0x0000002c020a8c10 */ /* 0x002fc8000ff7e0ff */
[----:B------:R-:W-:Y:S02]  /*2bcc0*/  @!P0 IADD3.X R11, R3, UR43, RZ, P3, !PT ;  /* 0x0000002b030b8c10 */ /* 0x000fe40009ffe4ff */
[----:B------:R-:W-:Y:S01]  /*2bcd0*/  ISETP.LT.OR P3, PT, R0, 0x9, !P2 ;  /* 0x000000090000780c */ /* 0x000fe20005761670 */
[----:B------:R-:W-:-:S12]  /*2bce0*/  @P0 BRA `(.L_x_37) ;  /* 0x00000000000c0947 */ /* 0x000fd80003800000 */
[----:B------:R-:W2:Y:S02]  /*2bcf0*/  LDG.E.U8 R16, desc[UR50][R152.64+0x1] ;  /* 0x0000013298107981 */ /* 0x000ea4000c1e1100 */
[----:B--2---:R-:W-:-:S05]  /*2bd00*/  PRMT R4, R16, 0x8880, RZ ;  /* 0x0000888010047816 */ /* 0x004fca00000000ff */
[----:B------:R-:W-:-:S07]  /*2bd10*/  IMAD R4, R4, R18, RZ ;  /* 0x0000001204047224 */ /* 0x000fce00078e02ff */
.L_x_37:
[----:B------:R-:W-:Y:S05]  /*2bd20*/  BSYNC B1 ;  /* 0x0000000000017941 */ /* 0x000fea0003800000 */
.L_x_36:
[----:B------:R-:W2:Y:S01]  /*2bd30*/  LDL.LU R12, [R1+0x80c] ;  /* 0x00080c00010c7983 */ /* 0x000ea20000300800 */
[----:B------:R-:W-:Y:S01]  /*2bd40*/  BSSY B1, `(.L_x_38) ;  /* 0x0000007000017945 */ /* 0x000fe20003800000 */
[----:B--2---:R-:W-:-:S05]  /*2bd50*/  @!P0 IMAD R12, R12, R17, R4 ;  /* 0x000000110c0c8224 */ /* 0x004fca00078e0204 */
[----:B------:R1:W-:Y:S01]  /*2bd60*/  @!P0 STG.E.U8 desc[UR50][R10.64+0x1], R12 ;  /* 0x0000010c0a008986 */ /* 0x0003e2000c101132 */
[----:B------:R-:W-:Y:S05]  /*2bd70*/  @P5 BRA `(.L_x_39) ;  /* 0x00000000000c5947 */ /* 0x000fea0003800000 */
[----:B------:R-:W2:Y:S02]  /*2bd80*/  LDG.E.U8 R16, desc[UR50][R154.64+0x8] ;  /* 0x000008329a107981 */ /* 0x000ea4000c1e1100 */
[----:B--2---:R-:W-:-:S05]  /*2bd90*/  PRMT R4, R16, 0x8880, RZ ;  /* 0x0000888010047816 */ /* 0x004fca00000000ff */
[----:B------:R-:W-:-:S07]  /*2bda0*/  IMAD R4, R4, R18, RZ ;  /* 0x0000001204047224 */ /* 0x000fce00078e02ff */
.L_x_39:
[----:B------:R-:W-:Y:S05]  /*2bdb0*/  BSYNC B1 ;  /* 0x0000000000017941 */ /* 0x000fea0003800000 */
.L_x_38:
[----:B-1----:R-:W2:Y:S01]  /*2bdc0*/  LDL.LU R10, [R1+0x810] ;  /* 0x00081000010a7983 */ /* 0x002ea20000300800 */
[----:B------:R-:W-:Y:S01]  /*2bdd0*/  BSSY B1, `(.L_x_40) ;  /* 0x0000007000017945 */ /* 0x000fe20003800000 */
[----:B--2---:R-:W-:-:S05]  /*2bde0*/  @!P5 IMAD R10, R10, R17, R4 ;  /* 0x000000110a0ad224 */ /* 0x004fca00078e0204 */
[----:B------:R1:W-:Y:S01]  /*2bdf0*/  @!P5 STG.E.U8 desc[UR50][R2.64+0x8], R10 ;  /* 0x0000080a0200d986 */ /* 0x0003e2000c101132 */
[----:B------:R-:W-:Y:S05]  /*2be00*/  @P4 BRA `(.L_x_41) ;  /* 0x00000000000c4947 */ /* 0x000fea0003800000 */
[----:B------:R-:W2:Y:S02]  /*2be10*/  LDG.E.U8 R16, desc[UR50][R154.64+0x9] ;  /* 0x000009329a107981 */ /* 0x000ea4000c1e1100 */
[----:B--2---:R-:W-:-:S05]  /*2be20*/  PRMT R4, R16, 0x8880, RZ ;  /* 0x0000888010047816 */ /* 0x004fca00000000ff */
[----:B------:R-:W-:-:S07]  /*2be30*/  IMAD R4, R4, R18, RZ ;  /* 0x0000001204047224 */ /* 0x000fce00078e02ff */
.L_x_41:
[----:B------:R-:W-:Y:S05]  /*2be40*/  BSYNC B1 ;  /* 0x0000000000017941 */ /* 0x000fea0003800000 */
.L_x_40:
[----:B-1----:R-:W2:Y:S01]  /*2be50*/  LDL.LU R10, [R1+0x814] ;  /* 0x00081400010a7983 */ /* 0x002ea20000300800 */
[----:B------:R-:W-:Y:S01]  /*2be60*/  BSSY B1, `(.L_x_42) ;  /* 0x0000009000017945 */ /* 0x000fe20003800000 */
[----:B------:R-:W-:Y:S01]  /*2be70*/  ISETP.LT.OR P0, PT, R0, 0xa, !P2 ;  /* 0x0000000a0000780c */ /* 0x000fe20005701670 */
[----:B--2---:R-:W-:-:S05]  /*2be80*/  @!P4 IMAD R10, R10, R17, R4 ;  /* 0x000000110a0ac224 */ /* 0x004fca00078e0204 */
[----:B------:R1:W-:Y:S02]  /*2be90*/  @!P4 STG.E.U8 desc[UR50][R2.64+0x9], R10 ;  /* 0x0000090a0200c986 */ /* 0x0003e4000c101132 */
[----:B-1----:R-:W-:Y:S01]  /*2bea0*/  @!P3 IADD3 R10, P4, R2, UR44, RZ ;  /* 0x0000002c020abc10 */ /* 0x002fe2000ff9e0ff */
[----:B------:R-:W-:-:S12]  /*2beb0*/  @P3 BRA `(.L_x_43) ;  /* 0x00000000000c3947 */ /* 0x000fd80003800000 */
[----:B------:R-:W2:Y:S02]  /*2bec0*/  LDG.E.U8 R16, desc[UR50][R152.64+0x8] ;  /* 0x0000083298107981 */ /* 0x000ea4000c1e1100 */
[----:B--2---:R-:W-:-:S05]  /*2bed0*/  PRMT R4, R16, 0x8880, RZ ;  /* 0x0000888010047816 */ /* 0x004fca00000000ff */
[----:B------:R-:W-:-:S07]  /*2bee0*/  IMAD R4, R4, R18, RZ ;  /* 0x0000001204047224 */ /* 0x000fce00078e02ff */
.L_x_43:
[----:B------:R-:W-:Y:S05]  /*2bef0*/  BSYNC B1 ;  /* 0x0000000000017941 */ /* 0x000fea0003800000 */
.L_x_42:
        /* <DEDUP_REMOVED lines=14> */
.L_x_45:
[----:B------:R-:W-:Y:S05]  /*2bfe0*/  BSYNC B1 ;  /* 0x0000000000017941 */ /* 0x000fea0003800000 */
.L_x_44:
        /* <DEDUP_REMOVED lines=8> */
.L_x_47:
[----:B------:R-:W-:Y:S05]  /*2c070*/  BSYNC B1 ;  /* 0x0000000000017941 */ /* 0x000fea0003800000 */
.L_x_46:
        /* <DEDUP_REMOVED lines=8> */
.L_x_49:
[----:B------:R-:W-:Y:S05]  /*2c100*/  BSYNC B1 ;  /* 0x0000000000017941 */ /* 0x000fea0003800000 */
.L_x_48:
        /* <DEDUP_REMOVED lines=10> */
.L_x_51:
[----:B------:R-:W-:Y:S05]  /*2c1b0*/  BSYNC B1 ;  /* 0x0000000000017941 */ /* 0x000fea0003800000 */
.L_x_50:
        /* <DEDUP_REMOVED lines=14> */
.L_x_53:
[----:B------:R-:W-:Y:S05]  /*2c2a0*/  BSYNC B1 ;  /* 0x0000000000017941 */ /* 0x000fea0003800000 */
.L_x_52:
        /* <DEDUP_REMOVED lines=8> */
.L_x_55:
[----:B------:R-:W-:Y:S05]  /*2c330*/  BSYNC B1 ;  /* 0x0000000000017941 */ /* 0x000fea0003800000 */
.L_x_54:
        /* <DEDUP_REMOVED lines=8> */
.L_x_57:
[----:B------:R-:W-:Y:S05]  /*2c3c0*/  BSYNC B1 ;  /* 0x0000000000017941 */ /* 0x000fea0003800000 */
.L_x_56:
        /* <DEDUP_REMOVED lines=10> */
.L_x_59:
[----:B------:R-:W-:Y:S05]  /*2c470*/  BSYNC B1 ;  /* 0x0000000000017941 */ /* 0x000fea0003800000 */
.L_x_58:
        /* <DEDUP_REMOVED lines=14> */
.L_x_61:
[----:B------:R-:W-:Y:S05]  /*2c560*/  BSYNC B1 ;  /* 0x0000000000017941 */ /* 0x000fea0003800000 */
.L_x_60:
        /* <DEDUP_REMOVED lines=8> */
.L_x_63:
[----:B------:R-:W-:Y:S05]  /*2c5f0*/  BSYNC B1 ;  /* 0x0000000000017941 */ /* 0x000fea0003800000 */
.L_x_62:
        /* <DEDUP_REMOVED lines=8> */
.L_x_65:
[----:B------:R-:W-:Y:S05]  /*2c680*/  BSYNC B1 ;  /* 0x0000000000017941 */ /* 0x000fea0003800000 */
.L_x_64:
        /* <DEDUP_REMOVED lines=10> */
.L_x_67:
[----:B------:R-:W-:Y:S05]  /*2c730*/  BSYNC B1 ;  /* 0x0000000000017941 */ /* 0x000fea0003800000 */
.L_x_66:
        /* <DEDUP_REMOVED lines=14> */
.L_x_69:
[----:B------:R-:W-:Y:S05]  /*2c820*/  BSYNC B1 ;  /* 0x0000000000017941 */ /* 0x000fea0003800000 */
.L_x_68:
        /* <DEDUP_REMOVED lines=8> */
.L_x_71:
[----:B------:R-:W-:Y:S05]  /*2c8b0*/  BSYNC B1 ;  /* 0x0000000000017941 */ /* 0x000fea0003800000 */
.L_x_70:
        /* <DEDUP_REMOVED lines=8> */
.L_x_73:
[----:B------:R-:W-:Y:S05]  /*2c940*/  BSYNC B1 ;  /* 0x0000000000017941 */ /* 0x000fea0003800000 */
.L_x_72:
        /* <DEDUP_REMOVED lines=10> */
.L_x_75:
[----:B------:R-:W-:Y:S05]  /*2c9f0*/  BSYNC B1 ;  /* 0x0000000000017941 */ /* 0x000fea0003800000 */
.L_x_74:
        /* <DEDUP_REMOVED lines=14> */
.L_x_77:
[----:B------:R-:W-:Y:S05]  /*2cae0*/  BSYNC B1 ;  /* 0x0000000000017941 */ /* 0x000fea0003800000 */
.L_x_76:
        /* <DEDUP_REMOVED lines=8> */
.L_x_79:
[----:B------:R-:W-:Y:S05]  /*2cb70*/  BSYNC B1 ;  /* 0x0000000000017941 */ /* 0x000fea0003800000 */
.L_x_78:
        /* <DEDUP_REMOVED lines=8> */
.L_x_81:
[----:B------:R-:W-:Y:S05]  /*2cc00*/  BSYNC B1 ;  /* 0x0000000000017941 */ /* 0x000fea0003800000 */
.L_x_80:
        /* <DEDUP_REMOVED lines=10> */
.L_x_83:
[----:B------:R-:W-:Y:S05]  /*2ccb0*/  BSYNC B1 ;  /* 0x0000000000017941 */ /* 0x000fea0003800000 */
.L_x_82:
        /* <DEDUP_REMOVED lines=14> */
.L_x_85:
[----:B------:R-:W-:Y:S05]  /*2cda0*/  BSYNC B1 ;  /* 0x0000000000017941 */ /* 0x000fea0003800000 */
.L_x_84:
        /* <DEDUP_REMOVED lines=8> */
.L_x_87:
[----:B------:R-:W-:Y:S05]  /*2ce30*/  BSYNC B1 ;  /* 0x0000000000017941 */ /* 0x000fea0003800000 */
.L_x_86:
        /* <DEDUP_REMOVED lines=8> */
.L_x_89:
[----:B------:R-:W-:Y:S05]  /*2cec0*/  BSYNC B1 ;  /* 0x0000000000017941 */ /* 0x000fea0003800000 */
.L_x_88:
        /* <DEDUP_REMOVED lines=10> */
.L_x_91:
[----:B------:R-:W-:Y:S05]  /*2cf70*/  BSYNC B1 ;  /* 0x0000000000017941 */ /* 0x000fea0003800000 */
.L_x_90:
        /* <DEDUP_REMOVED lines=14> */
.L_x_93:
[----:B------:R-:W-:Y:S05]  /*2d060*/  BSYNC B1 ;  /* 0x0000000000017941 */ /* 0x000fea0003800000 */
.L_x_92:
        /* <DEDUP_REMOVED lines=8> */
.L_x_95:
[----:B------:R-:W-:Y:S05]  /*2d0f0*/  BSYNC B1 ;  /* 0x0000000000017941 */ /* 0x000fea0003800000 */
.L_x_94:
        /* <DEDUP_REMOVED lines=8> */
.L_x_97:
[----:B------:R-:W-:Y:S05]  /*2d180*/  BSYNC B1 ;  /* 0x0000000000017941 */ /* 0x000fea0003800000 */
.L_x_96:
        /* <DEDUP_REMOVED lines=10> */
.L_x_99:
[----:B------:R-:W-:Y:S05]  /*2d230*/  BSYNC B1 ;  /* 0x0000000000017941 */ /* 0x000fea0003800000 */
.L_x_98:
        /* <DEDUP_REMOVED lines=14> */
.L_x_101:
[----:B------:R-:W-:Y:S05]  /*2d320*/  BSYNC B1 ;  /* 0x0000000000017941 */ /* 0x000fea0003800000 */
.L_x_100:
        /* <DEDUP_REMOVED lines=8> */
.L_x_103:
[----:B------:R-:W-:Y:S05]  /*2d3b0*/  BSYNC B1 ;  /* 0x0000000000017941 */ /* 0x000fea0003800000 */
.L_x_102:
        /* <DEDUP_REMOVED lines=8> */
.L_x_105:
[----:B------:R-:W-:Y:S05]  /*2d440*/  BSYNC B1 ;  /* 0x0000000000017941 */ /* 0x000fea0003800000 */
.L_x_104:
        /* <DEDUP_REMOVED lines=10> */
.L_x_107:
[----:B------:R-:W-:Y:S05]  /*2d4f0*/  BSYNC B1 ;  /* 0x0000000000017941 */ /* 0x000fea0003800000 */
.L_x_106:
        /* <DEDUP_REMOVED lines=14> */
.L_x_109:
[----:B------:R-:W-:Y:S05]  /*2d5e0*/  BSYNC B1 ;  /* 0x0000000000017941 */ /* 0x000fea0003800000 */
.L_x_108:
        /* <DEDUP_REMOVED lines=8> */
.L_x_111:
[----:B------:R-:W-:Y:S05]  /*2d670*/  BSYNC B1 ;  /* 0x0000000000017941 */ /* 0x000fea0003800000 */
.L_x_110:
        /* <DEDUP_REMOVED lines=8> */
.L_x_113:
[----:B------:R-:W-:Y:S05]  /*2d700*/  BSYNC B1 ;  /* 0x0000000000017941 */ /* 0x000fea0003800000 */
.L_x_112:
        /* <DEDUP_REMOVED lines=10> */
.L_x_115:
[----:B------:R-:W-:Y:S05]  /*2d7b0*/  BSYNC B1 ;  /* 0x0000000000017941 */ /* 0x000fea0003800000 */
.L_x_114:
        /* <DEDUP_REMOVED lines=14> */
.L_x_117:
[----:B------:R-:W-:Y:S05]  /*2d8a0*/  BSYNC B1 ;  /* 0x0000000000017941 */ /* 0x000fea0003800000 */
.L_x_116:
        /* <DEDUP_REMOVED lines=8> */
.L_x_119:
[----:B------:R-:W-:Y:S05]  /*2d930*/  BSYNC B1 ;  /* 0x0000000000017941 */ /* 0x000fea0003800000 */
.L_x_118:
        /* <DEDUP_REMOVED lines=8> */
.L_x_121:
[----:B------:R-:W-:Y:S05]  /*2d9c0*/  BSYNC B1 ;  /* 0x0000000000017941 */ /* 0x000fea0003800000 */
.L_x_120:
[----:B-1----:R-:W2:Y:S01]  /*2d9d0*/  LDL.LU R10, [R1+0x8b4] ;  /* 0x0008b400010a7983 */ /* 0x002ea20000300800 */
[----:B------:R-:W-:Y:S01]  /*2d9e0*/  BSSY B1, `(.L_x_122) ;  /* 0x000000a000017945 */ /* 0x000fe20003800000 */
[----:B------:R-:W-:Y:S02]  /*2d9f0*/  ISETP.LT.OR P0, PT, R0, 0x61, !P1 ;  /* 0x000000610000780c */ /* 0x000fe40004f01670 */
[----:B------:R-:W-:Y:S01]  /*2da00*/  @!P3 IADD3 R12, P5, R2, UR44, RZ ;  /* 0x0000002c020cbc10 */ /* 0x000fe2000ffbe0ff */
[----:B--2---:R-:W-:-:S05]  /*2da10*/  @!P4 IMAD R10, R10, R17, R4 ;  /* 0x000000110a0ac224 */ /* 0x004fca00078e0204 */
[----:B------:R1:W-:Y:S01]  /*2da20*/  @!P4 STG.E.U8 desc[UR50][R2.64+0x59], R10 ;  /* 0x0000590a0200c986 */ /* 0x0003e2000c101132 */
[----:B------:R-:W-:Y:S01]  /*2da30*/  ISETP.LT.OR P4, PT, R0, 0x5a, !P2 ;  /* 0x0000005a0000780c */ /* 0x000fe20005781670 */
[----:B------:R-:W-:-:S12]  /*2da40*/  @P3 BRA `(.L_x_123) ;  /* 0x00000000000c3947 */ /* 0x000fd80003800000 */
[----:B------:R-:W2:Y:S02]  /*2da50*/  LDG.E.U8 R16, desc[UR50][R152.64+0x58] ;  /* 0x0000583298107981 */ /* 0x000ea4000c1e1100 */
[----:B--2---:R-:W-:-:S05]  /*2da60*/  PRMT R4, R16, 0x8880, RZ ;  /* 0x0000888010047816 */ /* 0x004fca00000000ff */
[----:B------:R-:W-:-:S07]  /*2da70*/  IMAD R4, R4, R18, RZ ;  /* 0x0000001204047224 */ /* 0x000fce00078e02ff */
.L_x_123:
[----:B------:R-:W-:Y:S05]  /*2da80*/  BSYNC B1 ;  /* 0x0000000000017941 */ /* 0x000fea0003800000 */
.L_x_122:
[----:B------:R-:W2:Y:S01]  /*2da90*/  LDL.LU R20, [R1+0x8b8] ;  /* 0x0008b80001147983 */ /* 0x000ea20000300800 */
[----:B------:R-:W-:Y:S01]  /*2daa0*/  @!P3 IADD3.X R13, R3, UR43, RZ, P5, !PT ;  /* 0x0000002b030dbc10 */ /* 0x000fe2000affe4ff */
[----:B------:R-:W-:Y:S01]  /*2dab0*/  BSSY B1, `(.L_x_124) ;  /* 0x0000008000017945 */ /* 0x000fe20003800000 */
[----:B-1----:R-:W-:Y:S01]  /*2dac0*/  @!P4 IADD3 R10, P5, R2, UR44, RZ ;  /* 0x0000002c020acc10 */ /* 0x002fe2000ffbe0ff */
[----:B--2---:R-:W-:-:S05]  /*2dad0*/  @!P3 IMAD R20, R20, R17, R4 ;  /* 0x000000111414b224 */ /* 0x004fca00078e0204 */
[----:B------:R1:W-:Y:S01]  /*2dae0*/  @!P3 STG.E.U8 desc[UR50][R12.64+0x58], R20 ;  /* 0x000058140c00b986 */ /* 0x0003e2000c101132 */
[----:B------:R-:W-:Y:S06]  /*2daf0*/  @P4 BRA `(.L_x_125) ;  /* 0x00000000000c4947 */ /* 0x000fec0003800000 */
[----:B------:R-:W2:Y:S02]  /*2db00*/  LDG.E.U8 R16, desc[UR50][R152.64+0x59] ;  /* 0x0000593298107981 */ /* 0x000ea4000c1e1100 */
[----:B--2---:R-:W-:-:S05]  /*2db10*/  PRMT R4, R16, 0x8880, RZ ;  /* 0x0000888010047816 */ /* 0x004fca00000000ff */
[----:B------:R-:W-:-:S07]  /*2db20*/  IMAD R4, R4, R18, RZ ;  /* 0x0000001204047224 */ /* 0x000fce00078e02ff */
.L_x_125:
[----:B------:R-:W-:Y:S05]  /*2db30*/  BSYNC B1 ;  /* 0x0000000000017941 */ /* 0x000fea0003800000 */
.L_x_124:
[----:B-1----:R-:W2:Y:S01]  /*2db40*/  LDL.LU R12, [R1+0x8bc] ;  /* 0x0008bc00010c7983 */ /* 0x002ea20000300800 */
[----:B------:R-:W-:Y:S01]  /*2db50*/  @!P4 IADD3.X R11, R3, UR43, RZ, P5, !PT ;  /* 0x0000002b030bcc10 */ /* 0x000fe2000affe4ff */
[----:B------:R-:W-:Y:S01]  /*2db60*/  BSSY B1, `(.L_x_126) ;  /* 0x0000007000017945 */ /* 0x000fe20003800000 */
[----:B--2---:R-:W-:-:S05]  /*2db70*/  @!P4 IMAD R12, R12, R17, R4 ;  /* 0x000000110c0cc224 */ /* 0x004fca00078e0204 */
[----:B------:R1:W-:Y:S01]  /*2db80*/  @!P4 STG.E.U8 desc[UR50][R10.64+0x59], R12 ;  /* 0x0000590c0a00c986 */ /* 0x0003e2000c101132 */
[----:B------:R-:W-:Y:S05]  /*2db90*/  @P0 BRA `(.L_x_127) ;  /* 0x00000000000c0947 */ /* 0x000fea0003800000 */
[----:B------:R-:W2:Y:S02]  /*2dba0*/  LDG.E.U8 R16, desc[UR50][R154.64+0x60] ;  /* 0x000060329a107981 */ /* 0x000ea4000c1e1100 */
[----:B--2---:R-:W-:-:S05]  /*2dbb0*/  PRMT R4, R16, 0x8880, RZ ;  /* 0x0000888010047816 */ /* 0x004fca00000000ff */
[----:B------:R-:W-:-:S07]  /*2dbc0*/  IMAD R4, R4, R18, RZ ;  /* 0x0000001204047224 */ /* 0x000fce00078e02ff */
.L_x_127:
[----:B------:R-:W-:Y:S05]  /*2dbd0*/  BSYNC B1 ;  /* 0x0000000000017941 */ /* 0x000fea0003800000 */
.L_x_126:
[----:B-1----:R-:W2:Y:S01]  /*2dbe0*/  LDL.LU R10, [R1+0x8c0] ;  /* 0x0008c000010a7983 */ /* 0x002ea20000300800 */
[----:B------:R-:W-:Y:S01]  /*2dbf0*/  IADD3 R12, P3, R5, 0x80, RZ ;  /* 0x00000080050c7810 */ /* 0x000fe20007f7e0ff */
[----:B------:R-:W-:Y:S01]  /*2dc00*/  IMAD.U32 R162, RZ, RZ, UR44 ;  /* 0x0000002cffa27e24 */ /* 0x000fe2000f8e00ff */
[----:B------:R-:W-:Y:S01]  /*2dc10*/  ISETP.GE.AND P4, PT, R23, 0x89, PT ;  /* 0x000000891700780c */ /* 0x000fe20003f86270 */
[----:B------:R-:W-:Y:S02]  /*2dc20*/  BSSY B1, `(.L_x_128) ;  /* 0x000001c000017945 */ /* 0x000fe40003800000 */
[----:B------:R-:W-:-:S04]  /*2dc30*/  IMAD.WIDE.U32 R20, R12, R8, R6 ;  /* 0x000000080c147225 */ /* 0x000fc800078e0006 */
[----:B--2---:R-:W-:-:S05]  /*2dc40*/  @!P0 IMAD R10, R10, R17, R4 ;  /* 0x000000110a0a8224 */ /* 0x004fca00078e0204 */
[----:B------:R1:W-:Y:S01]  /*2dc50*/  @!P0 STG.E.U8 desc[UR50][R2.64+0x60], R10 ;  /* 0x0000600a02008986 */ /* 0x0003e2000c101132 */
[----:B------:R-:W-:-:S05]  /*2dc60*/  IADD3 R164, P0, R5, 0x100, RZ ;  /* 0x0000010005a47810 */ /* 0x000fca0007f1e0ff */
[----:B------:R-:W-:Y:S01]  /*2dc70*/  IMAD.X R5, RZ, RZ, UR7, P0 ;  /* 0x00000007ff057e24 */ /* 0x000fe200080e06ff */
[----:B------:R-:W-:Y:S01]  /*2dc80*/  ISETP.LT.OR P0, PT, R0, 0xa, !P4 ;  /* 0x0000000a0000780c */ /* 0x000fe20006701670 */
[----:B------:R-:W-:-:S04]  /*2dc90*/  IMAD.WIDE.U32 R6, R164, R8, R6 ;  /* 0x00000008a4067225 */ /* 0x000fc800078e0006 */
[----:B-1----:R-:W-:Y:S01]  /*2dca0*/  IMAD.X R10, RZ, RZ, UR7, P3 ;  /* 0x00000007ff0a7e24 */ /* 0x002fe200098e06ff */
[----:B------:R-:W-:Y:S01]  /*2dcb0*/  IADD3 R20, P3, P5, R14, R156, R20 ;  /* 0x0000009c0e147210 */ /* 0x000fe20007d7e014 */
[-C--:B------:R-:W-:Y:S02]  /*2dcc0*/  IMAD R5, R5, R8.reuse, RZ ;  /* 0x0000000805057224 */ /* 0x080fe400078e02ff */
[----:B------:R-:W-:Y:S02]  /*2dcd0*/  IMAD R10, R10, R8, RZ ;  /* 0x000000080a0a7224 */ /* 0x000fe400078e02ff */
[-C--:B------:R-:W-:Y:S02]  /*2dce0*/  IMAD R165, R164, R9.reuse, R5 ;  /* 0x00000009a4a57224 */ /* 0x080fe400078e0205 */
[----:B------:R-:W-:-:S04]  /*2dcf0*/  IMAD R11, R12, R9, R10 ;  /* 0x000000090c0b7224 */ /* 0x000fc800078e020a */
[----:B------:R-:W-:-:S05]  /*2dd00*/  IMAD.IADD R5, R11, 0x1, R21 ;  /* 0x000000010b057824 */ /* 0x000fca00078e0215 */
[----:B------:R-:W-:Y:S01]  /*2dd10*/  IADD3.X R21, R159, R157, R5, P3, P5 ;  /* 0x0000009d9f157210 */ /* 0x000fe20001fea405 */
[----:B------:R-:W-:Y:S01]  /*2dd20*/  IMAD.U32 R5, RZ, RZ, UR43 ;  /* 0x0000002bff057e24 */ /* 0x000fe2000f8e00ff */
[----:B------:R-:W-:-:S04]  /*2dd30*/  @!P0 IADD3 R162, P3, P5, R162, UR42, R2 ;  /* 0x0000002aa2a28c10 */ /* 0x000fc8000fd7e002 */
[----:B------:R-:W-:Y:S02]  /*2dd40*/  @!P0 IADD3.X R163, R5, UR41, R3, P3, P5 ;  /* 0x0000002905a38c10 */ /* 0x000fe40009fea403 */
[----:B------:R-:W-:Y:S01]  /*2dd50*/  IADD3 R14, P3, P5, R14, R156, R6 ;  /* 0x0000009c0e0e7210 */ /* 0x000fe20007d7e006 */
[----:B------:R-:W-:-:S05]  /*2dd60*/  IMAD.IADD R6, R165, 0x1, R7 ;  /* 0x00000001a5067824 */ /* 0x000fca00078e0207 */
[----:B------:R-:W-:Y:S02]  /*2dd70*/  IADD3.X R15, R159, R157, R6, P3, P5 ;  /* 0x0000009d9f0f7210 */ /* 0x000fe40001fea406 */
[C---:B------:R-:W-:Y:S02]  /*2dd80*/  ISETP.LT.OR P5, PT, R0.reuse, 0x62, !P1 ;  /* 0x000000620000780c */ /* 0x040fe40004fa1670 */
[----:B------:R-:W-:-:S11]  /*2dd90*/  ISETP.LT.OR P3, PT, R0, 0x61, !P2 ;  /* 0x000000610000780c */ /* 0x000fd60005761670 */
[----:B------:R-:W-:Y:S05]  /*2dda0*/  @P5 BRA `(.L_x_129) ;  /* 0x00000000000c5947 */ /* 0x000fea0003800000 */
[----:B------:R-:W2:Y:S02]  /*2ddb0*/  LDG.E.U8 R16, desc[UR50][R154.64+0x61] ;  /* 0x000061329a107981 */ /* 0x000ea4000c1e1100 */
[----:B--2---:R-:W-:-:S05]  /*2ddc0*/  PRMT R4, R16, 0x8880, RZ ;  /* 0x0000888010047816 */ /* 0x004fca00000000ff */
[----:B------:R-:W-:-:S07]  /*2ddd0*/  IMAD R4, R4, R18, RZ ;  /* 0x0000001204047224 */ /* 0x000fce00078e02ff */
.L_x_129:
[----:B------:R-:W-:Y:S05]  /*2dde0*/  BSYNC B1 ;  /* 0x0000000000017941 */ /* 0x000fea0003800000 */
.L_x_128:
[----:B------:R-:W2:Y:S01]  /*2ddf0*/  LDL.LU R5, [R1+0x8c4] ;  /* 0x0008c40001057983 */ /* 0x000ea20000300800 */
[----:B------:R-:W-:Y:S01]  /*2de00*/  BSSY B1, `(.L_x_130) ;  /* 0x000000a000017945 */ /* 0x000fe20003800000 */
[----:B--2---:R-:W-:-:S05]  /*2de10*/  @!P5 IMAD R5, R5, R17, R4 ;  /* 0x000000110505d224 */ /* 0x004fca00078e0204 */
[----:B------:R1:W-:Y:S01]  /*2de20*/  @!P5 STG.E.U8 desc[UR50][R2.64+0x61], R5 ;  /* 0x000061050200d986 */ /* 0x0003e2000c101132 */
[----:B------:R-:W-:-:S04]  /*2de30*/  @!P3 IADD3 R6, P5, R2, UR44, RZ ;  /* 0x0000002c0206bc10 */ /* 0x000fc8000ffbe0ff */
[----:B------:R-:W-:Y:S02]  /*2de40*/  @!P3 IADD3.X R7, R3, UR43, RZ, P5, !PT ;  /* 0x0000002b0307bc10 */ /* 0x000fe4000affe4ff */
[----:B------:R-:W-:Y:S01]  /*2de50*/  ISETP.LT.OR P5, PT, R0, 0x62, !P2 ;  /* 0x000000620000780c */ /* 0x000fe200057a1670 */
[----:B------:R-:W-:-:S12]  /*2de60*/  @P3 BRA `(.L_x_131) ;  /* 0x00000000000c3947 */ /* 0x000fd80003800000 */
[----:B------:R-:W2:Y:S02]  /*2de70*/  LDG.E.U8 R16, desc[UR50][R152.64+0x60] ;  /* 0x0000603298107981 */ /* 0x000ea4000c1e1100 */
[----:B--2---:R-:W-:-:S05]  /*2de80*/  PRMT R4, R16, 0x8880, RZ ;  /* 0x0000888010047816 */ /* 0x004fca00000000ff */
[----:B------:R-:W-:-:S07]  /*2de90*/  IMAD R4, R4, R18, RZ ;  /* 0x0000001204047224 */ /* 0x000fce00078e02ff */
.L_x_131:
[----:B------:R-:W-:Y:S05]  /*2dea0*/  BSYNC B1 ;  /* 0x0000000000017941 */ /* 0x000fea0003800000 */
.L_x_130:
[----:B-1----:R-:W2:Y:S01]  /*2deb0*/  LDL.LU R5, [R1+0x8c8] ;  /* 0x0008c80001057983 */ /* 0x002ea20000300800 */
[----:B------:R-:W-:Y:S01]  /*2dec0*/  BSSY B1, `(.L_x_132) ;  /* 0x000000a000017945 */ /* 0x000fe20003800000 */
        /* <DEDUP_REMOVED lines=9> */
.L_x_133:
[----:B------:R-:W-:Y:S05]  /*2df60*/  BSYNC B1 ;  /* 0x0000000000017941 */ /* 0x000fea0003800000 */
.L_x_132:
        /* <DEDUP_REMOVED lines=8> */
.L_x_135:
[----:B------:R-:W-:Y:S05]  /*2dff0*/  BSYNC B1 ;  /* 0x0000000000017941 */ /* 0x000fea0003800000 */
.L_x_134:
[----:B-1----:R-:W2:Y:S01]  /*2e000*/  LDL.LU R5, [R1+0x8d0] ;  /* 0x0008d00001057983 */ /* 0x002ea20000300800 */
[----:B------:R-:W-:Y:S01]  /*2e010*/  ISETP.LT.OR P5, PT, R0, 0x6a, !P1 ;  /* 0x0000006a0000780c */ /* 0x000fe20004fa1670 */
[----:B------:R-:W-:Y:S01]  /*2e020*/  BSSY B1, `(.L_x_136) ;  /* 0x0000008000017945 */ /* 0x000fe20003800000 */
[----:B--2---:R-:W-:-:S05]  /*2e030*/  @!P3 IMAD R5, R5, R17, R4 ;  /* 0x000000110505b224 */ /* 0x004fca00078e0204 */
[----:B------:R1:W-:Y:S01]  /*2e040*/  @!P3 STG.E.U8 desc[UR50][R2.64+0x68], R5 ;  /* 0x000068050200b986 */ /* 0x0003e2000c101132 */
[----:B------:R-:W-:-:S05]  /*2e050*/  ISETP.LT.OR P3, PT, R0, 0x69, !P2 ;  /* 0x000000690000780c */ /* 0x000fca0005761670 */
[----:B------:R-:W-:Y:S08]  /*2e060*/  @P5 BRA `(.L_x_137) ;  /* 0x00000000000c5947 */ /* 0x000ff00003800000 */
[----:B------:R-:W2:Y:S02]  /*2e070*/  LDG.E.U8 R16, desc[UR50][R154.64+0x69] ;  /* 0x000069329a107981 */ /* 0x000ea4000c1e1100 */
[----:B--2---:R-:W-:-:S05]  /*2e080*/  PRMT R4, R16, 0x8880, RZ ;  /* 0x0000888010047816 */ /* 0x004fca00000000ff */
[----:B------:R-:W-:-:S07]  /*2e090*/  IMAD R4, R4, R18, RZ ;  /* 0x0000001204047224 */ /* 0x000fce00078e02ff */
.L_x_137:
[----:B------:R-:W-:Y:S05]  /*2e0a0*/  BSYNC B1 ;  /* 0x0000000000017941 */ /* 0x000fea0003800000 */
.L_x_136:
[----:B-1----:R-:W2:Y:S01]  /*2e0b0*/  LDL.LU R5, [R1+0x8d4] ;  /* 0x0008d40001057983 */ /* 0x002ea20000300800 */
        /* <DEDUP_REMOVED lines=10> */
.L_x_139:
[----:B------:R-:W-:Y:S05]  /*2e160*/  BSYNC B1 ;  /* 0x0000000000017941 */ /* 0x000fea0003800000 */
.L_x_138:
        /* <DEDUP_REMOVED lines=11> */
.L_x_141:
[----:B------:R-:W-:Y:S05]  /*2e220*/  BSYNC B1 ;  /* 0x0000000000017941 */ /* 0x000fea0003800000 */
.L_x_140:
        /* <DEDUP_REMOVED lines=8> */
.L_x_143:
[----:B------:R-:W-:Y:S05]  /*2e2b0*/  BSYNC B1 ;  /* 0x0000000000017941 */ /* 0x000fea0003800000 */
.L_x_142:
        /* <DEDUP_REMOVED lines=10> */
.L_x_145:
[----:B------:R-:W-:Y:S05]  /*2e360*/  BSYNC B1 ;  /* 0x0000000000017941 */ /* 0x000fea0003800000 */
.L_x_144:
        /* <DEDUP_REMOVED lines=11> */
.L_x_147:
[----:B------:R-:W-:Y:S05]  /*2e420*/  BSYNC B1 ;  /* 0x0000000000017941 */ /* 0x000fea0003800000 */
.L_x_146:
        /* <DEDUP_REMOVED lines=11> */
.L_x_149:
[----:B------:R-:W-:Y:S05]  /*2e4e0*/  BSYNC B1 ;  /* 0x0000000000017941 */ /* 0x000fea0003800000 */
.L_x_148:
        /* <DEDUP_REMOVED lines=8> */
.L_x_151:
[----:B------:R-:W-:Y:S05]  /*2e570*/  BSYNC B1 ;  /* 0x0000000000017941 */ /* 0x000fea0003800000 */
.L_x_150:
        /* <DEDUP_REMOVED lines=10> */
.L_x_153:
[----:B------:R-:W-:Y:S05]  /*2e620*/  BSYNC B1 ;  /* 0x0000000000017941 */ /* 0x000fea0003800000 */
.L_x_152:
        /* <DEDUP_REMOVED lines=11> */
.L_x_155:
[----:B------:R-:W-:Y:S05]  /*2e6e0*/  BSYNC B1 ;  /* 0x0000000000017941 */ /* 0x000fea0003800000 */
.L_x_154:
        /* <DEDUP_REMOVED lines=11> */
.L_x_157:
[----:B------:R-:W-:Y:S05]  /*2e7a0*/  BSYNC B1 ;  /* 0x0000000000017941 */ /* 0x000fea0003800000 */
.L_x_156:
        /* <DEDUP_REMOVED lines=8> */
.L_x_159:
[----:B------:R-:W-:Y:S05]  /*2e830*/  BSYNC B1 ;  /* 0x0000000000017941 */ /* 0x000fea0003800000 */
.L_x_158:
        /* <DEDUP_REMOVED lines=10> */
.L_x_161:
[----:B------:R-:W-:Y:S05]  /*2e8e0*/  BSYNC B1 ;  /* 0x0000000000017941 */ /* 0x000fea0003800000 */
.L_x_160:
        /* <DEDUP_REMOVED lines=11> */
.L_x_163:
[----:B------:R-:W-:Y:S05]  /*2e9a0*/  BSYNC B1 ;  /* 0x0000000000017941 */ /* 0x000fea0003800000 */
.L_x_162:
        /* <DEDUP_REMOVED lines=11> */
.L_x_165:
[----:B------:R-:W-:Y:S05]  /*2ea60*/  BSYNC B1 ;  /* 0x0000000000017941 */ /* 0x000fea0003800000 */
.L_x_164:
        /* <DEDUP_REMOVED lines=8> */
.L_x_167:
[----:B------:R-:W-:Y:S05]  /*2eaf0*/  BSYNC B1 ;  /* 0x0000000000017941 */ /* 0x000fea0003800000 */
.L_x_166:
        /* <DEDUP_REMOVED lines=10> */
.L_x_169:
[----:B------:R-:W-:Y:S05]  /*2eba0*/  BSYNC B1 ;  /* 0x0000000000017941 */ /* 0x000fea0003800000 */
.L_x_168:
        /* <DEDUP_REMOVED lines=11> */
.L_x_171:
[----:B------:R-:W-:Y:S05]  /*2ec60*/  BSYNC B1 ;  /* 0x0000000000017941 */ /* 0x000fea0003800000 */
.L_x_170:
        /* <DEDUP_REMOVED lines=11> */
.L_x_173:
[----:B------:R-:W-:Y:S05]  /*2ed20*/  BSYNC B1 ;  /* 0x0000000000017941 */ /* 0x000fea0003800000 */
.L_x_172:
        /* <DEDUP_REMOVED lines=8> */
.L_x_175:
[----:B------:R-:W-:Y:S05]  /*2edb0*/  BSYNC B1 ;  /* 0x0000000000017941 */ /* 0x000fea0003800000 */
.L_x_174:
        /* <DEDUP_REMOVED lines=10> */
.L_x_177:
[----:B------:R-:W-:Y:S05]  /*2ee60*/  BSYNC B1 ;  /* 0x0000000000017941 */ /* 0x000fea0003800000 */
.L_x_176:
        /* <DEDUP_REMOVED lines=11> */
.L_x_179:
[----:B------:R-:W-:Y:S05]  /*2ef20*/  BSYNC B1 ;  /* 0x0000000000017941 */ /* 0x000fea0003800000 */
.L_x_178:
        /* <DEDUP_REMOVED lines=11> */
.L_x_181:
[----:B------:R-:W-:Y:S05]  /*2efe0*/  BSYNC B1 ;  /* 0x0000000000017941 */ /* 0x000fea0003800000 */
.L_x_180:
        /* <DEDUP_REMOVED lines=8> */
.L_x_183:
[----:B------:R-:W-:Y:S05]  /*2f070*/  BSYNC B1 ;  /* 0x0000000000017941 */ /* 0x000fea0003800000 */
.L_x_182:
        /* <DEDUP_REMOVED lines=10> */
.L_x_185:
[----:B------:R-:W-:Y:S05]  /*2f120*/  BSYNC B1 ;  /* 0x0000000000017941 */ /* 0x000fea0003800000 */
.L_x_184:
        /* <DEDUP_REMOVED lines=11> */
.L_x_187:
[----:B------:R-:W-:Y:S05]  /*2f1e0*/  BSYNC B1 ;  /* 0x0000000000017941 */ /* 0x000fea0003800000 */
.L_x_186:
        /* <DEDUP_REMOVED lines=11> */
.L_x_189:
[----:B------:R-:W-:Y:S05]  /*2f2a0*/  BSYNC B1 ;  /* 0x0000000000017941 */ /* 0x000fea0003800000 */
.L_x_188:
        /* <DEDUP_REMOVED lines=8> */
.L_x_191:
[----:B------:R-:W-:Y:S05]  /*2f330*/  BSYNC B1 ;  /* 0x0000000000017941 */ /* 0x000fea0003800000 */
.L_x_190:
        /* <DEDUP_REMOVED lines=10> */
.L_x_193:
[----:B------:R-:W-:Y:S05]  /*2f3e0*/  BSYNC B1 ;  /* 0x0000000000017941 */ /* 0x000fea0003800000 */
.L_x_192:
        /* <DEDUP_REMOVED lines=11> */
.L_x_195:
[----:B------:R-:W-:Y:S05]  /*2f4a0*/  BSYNC B1 ;  /* 0x0000000000017941 */ /* 0x000fea0003800000 */
.L_x_194:
        /* <DEDUP_REMOVED lines=11> */
.L_x_197:
[----:B------:R-:W-:Y:S05]  /*2f560*/  BSYNC B1 ;  /* 0x0000000000017941 */ /* 0x000fea0003800000 */
.L_x_196:
        /* <DEDUP_REMOVED lines=8> */
.L_x_199:
[----:B------:R-:W-:Y:S05]  /*2f5f0*/  BSYNC B1 ;  /* 0x0000000000017941 */ /* 0x000fea0003800000 */
.L_x_198:
        /* <DEDUP_REMOVED lines=10> */
.L_x_201:
[----:B------:R-:W-:Y:S05]  /*2f6a0*/  BSYNC B1 ;  /* 0x0000000000017941 */ /* 0x000fea0003800000 */
.L_x_200:
        /* <DEDUP_REMOVED lines=11> */
.L_x_203:
[----:B------:R-:W-:Y:S05]  /*2f760*/  BSYNC B1 ;  /* 0x0000000000017941 */ /* 0x000fea0003800000 */
.L_x_202:
        /* <DEDUP_REMOVED lines=11> */
.L_x_205:
[----:B------:R-:W-:Y:S05]  /*2f820*/  BSYNC B1 ;  /* 0x0000000000017941 */ /* 0x000fea0003800000 */
.L_x_204:
        /* <DEDUP_REMOVED lines=8> */
.L_x_207:
[----:B------:R-:W-:Y:S05]  /*2f8b0*/  BSYNC B1 ;  /* 0x0000000000017941 */ /* 0x000fea0003800000 */
.L_x_206:
        /* <DEDUP_REMOVED lines=10> */
.L_x_209:
[----:B------:R-:W-:Y:S05]  /*2f960*/  BSYNC B1 ;  /* 0x0000000000017941 */ /* 0x000fea0003800000 */
.L_x_208:
        /* <DEDUP_REMOVED lines=11> */
.L_x_211:
[----:B------:R-:W-:Y:S05]  /*2fa20*/  BSYNC B1 ;  /* 0x0000000000017941 */ /* 0x000fea0003800000 */
.L_x_210:
        /* <DEDUP_REMOVED lines=11> */
.L_x_213:
[----:B------:R-:W-:Y:S05]  /*2fae0*/  BSYNC B1 ;  /* 0x0000000000017941 */ /* 0x000fea0003800000 */
.L_x_212:
        /* <DEDUP_REMOVED lines=8> */
.L_x_215:
[----:B------:R-:W-:Y:S05]  /*2fb70*/  BSYNC B1 ;  /* 0x0000000000017941 */ /* 0x000fea0003800000 */
.L_x_214:
        /* <DEDUP_REMOVED lines=10> */
.L_x_217:
[----:B------:R-:W-:Y:S05]  /*2fc20*/  BSYNC B1 ;  /* 0x0000000000017941 */ /* 0x000fea0003800000 */
.L_x_216:
        /* <DEDUP_REMOVED lines=11> */
.L_x_219:
[----:B------:R-:W-:Y:S05]  /*2fce0*/  BSYNC B1 ;  /* 0x0000000000017941 */ /* 0x000fea0003800000 */
.L_x_218:
        /* <DEDUP_REMOVED lines=11> */
.L_x_221:
[----:B------:R-:W-:Y:S05]  /*2fda0*/  BSYNC B1 ;  /* 0x0000000000017941 */ /* 0x000fea0003800000 */
.L_x_220:
        /* <DEDUP_REMOVED lines=8> */
.L_x_223:
[----:B------:R-:W-:Y:S05]  /*2fe30*/  BSYNC B1 ;  /* 0x0000000000017941 */ /* 0x000fea0003800000 */
.L_x_222:
        /* <DEDUP_REMOVED lines=10> */
.L_x_225:
[----:B------:R-:W-:Y:S05]  /*2fee0*/  BSYNC B1 ;  /* 0x0000000000017941 */ /* 0x000fea0003800000 */
.L_x_224:
        /* <DEDUP_REMOVED lines=11> */
.L_x_227:
[----:B------:R-:W-:Y:S05]  /*2ffa0*/  BSYNC B1 ;  /* 0x0000000000017941 */ /* 0x000fea0003800000 */
.L_x_226:
        /* <DEDUP_REMOVED lines=11> */
.L_x_229:
[----:B------:R-:W-:Y:S05]  /*30060*/  BSYNC B1 ;  /* 0x0000000000017941 */ /* 0x000fea0003800000 */
.L_x_228:
        /* <DEDUP_REMOVED lines=8> */
.L_x_231:
[----:B------:R-:W-:Y:S05]  /*300f0*/  BSYNC B1 ;  /* 0x0000000000017941 */ /* 0x000fea0003800000 */
.L_x_230:
        /* <DEDUP_REMOVED lines=10> */
.L_x_233:
[----:B------:R-:W-:Y:S05]  /*301a0*/  BSYNC B1 ;  /* 0x0000000000017941 */ /* 0x000fea0003800000 */
.L_x_232:
        /* <DEDUP_REMOVED lines=11> */
.L_x_235:
[----:B------:R-:W-:Y:S05]  /*30260*/  BSYNC B1 ;  /* 0x0000000000017941 */ /* 0x000fea0003800000 */
.L_x_234:
        /* <DEDUP_REMOVED lines=11> */
.L_x_237:
[----:B------:R-:W-:Y:S05]  /*30320*/  BSYNC B1 ;  /* 0x0000000000017941 */ /* 0x000fea0003800000 */
.L_x_236:
        /* <DEDUP_REMOVED lines=8> */
.L_x_239:
[----:B------:R-:W-:Y:S05]  /*303b0*/  BSYNC B1 ;  /* 0x0000000000017941 */ /* 0x000fea0003800000 */
.L_x_238:
        /* <DEDUP_REMOVED lines=10> */
.L_x_241:
[----:B------:R-:W-:Y:S05]  /*30460*/  BSYNC B1 ;  /* 0x0000000000017941 */ /* 0x000fea0003800000 */
.L_x_240:
        /* <DEDUP_REMOVED lines=11> */
.L_x_243:
[----:B------:R-:W-:Y:S05]  /*30520*/  BSYNC B1 ;  /* 0x0000000000017941 */ /* 0x000fea0003800000 */
.L_x_242:
        /* <DEDUP_REMOVED lines=11> */
.L_x_245:
[----:B------:R-:W-:Y:S05]  /*305e0*/  BSYNC B1 ;  /* 0x0000000000017941 */ /* 0x000fea0003800000 */
.L_x_244:
        /* <DEDUP_REMOVED lines=8> */
.L_x_247:
[----:B------:R-:W-:Y:S05]  /*30670*/  BSYNC B1 ;  /* 0x0000000000017941 */ /* 0x000fea0003800000 */
.L_x_246:
        /* <DEDUP_REMOVED lines=10> */
.L_x_249:
[----:B------:R-:W-:Y:S05]  /*30720*/  BSYNC B1 ;  /* 0x0000000000017941 */ /* 0x000fea0003800000 */
.L_x_248:
        /* <DEDUP_REMOVED lines=11> */
.L_x_251:
[----:B------:R-:W-:Y:S05]  /*307e0*/  BSYNC B1 ;  /* 0x0000000000017941 */ /* 0x000fea0003800000 */
.L_x_250:
        /* <DEDUP_REMOVED lines=11> */
.L_x_253:
[----:B------:R-:W-:Y:S05]  /*308a0*/  BSYNC B1 ;  /* 0x0000000000017941 */ /* 0x000fea0003800000 */
.L_x_252:
        /* <DEDUP_REMOVED lines=8> */
.L_x_255:
[----:B------:R-:W-:Y:S05]  /*30930*/  BSYNC B1 ;  /* 0x0000000000017941 */ /* 0x000fea0003800000 */
.L_x_254:
        /* <DEDUP_REMOVED lines=10> */
.L_x_257:
[----:B------:R-:W-:Y:S05]  /*309e0*/  BSYNC B1 ;  /* 0x0000000000017941 */ /* 0x000fea0003800000 */
.L_x_256:
        /* <DEDUP_REMOVED lines=11> */
.L_x_259:
[----:B------:R-:W-:Y:S05]  /*30aa0*/  BSYNC B1 ;  /* 0x0000000000017941 */ /* 0x000fea0003800000 */
.L_x_258:
        /* <DEDUP_REMOVED lines=11> */
.L_x_261:
[----:B------:R-:W-:Y:S05]  /*30b60*/  BSYNC B1 ;  /* 0x0000000000017941 */ /* 0x000fea0003800000 */
.L_x_260:
        /* <DEDUP_REMOVED lines=8> */
.L_x_263:
[----:B------:R-:W-:Y:S05]  /*30bf0*/  BSYNC B1 ;  /* 0x0000000000017941 */ /* 0x000fea0003800000 */
.L_x_262:
        /* <DEDUP_REMOVED lines=10> */
.L_x_265:
[----:B------:R-:W-:Y:S05]  /*30ca0*/  BSYNC B1 ;  /* 0x0000000000017941 */ /* 0x000fea0003800000 */
.L_x_264:
        /* <DEDUP_REMOVED lines=11> */
.L_x_267:
[----:B------:R-:W-:Y:S05]  /*30d60*/  BSYNC B1 ;  /* 0x0000000000017941 */ /* 0x000fea0003800000 */
.L_x_266:
        /* <DEDUP_REMOVED lines=11> */
.L_x_269:
[----:B------:R-:W-:Y:S05]  /*30e20*/  BSYNC B1 ;  /* 0x0000000000017941 */ /* 0x000fea0003800000 */
.L_x_268:
        /* <DEDUP_REMOVED lines=8> */
.L_x_271:
[----:B------:R-:W-:Y:S05]  /*30eb0*/  BSYNC B1 ;  /* 0x0000000000017941 */ /* 0x000fea0003800000 */
.L_x_270:
        /* <DEDUP_REMOVED lines=10> */
.L_x_273:
[----:B------:R-:W-:Y:S05]  /*30f60*/  BSYNC B1 ;  /* 0x0000000000017941 */ /* 0x000fea0003800000 */
.L_x_272:
        /* <DEDUP_REMOVED lines=11> */
.L_x_275:
[----:B------:R-:W-:Y:S05]  /*31020*/  BSYNC B1 ;  /* 0x0000000000017941 */ /* 0x000fea0003800000 */
.L_x_274:
        /* <DEDUP_REMOVED lines=11> */
.L_x_277:
[----:B------:R-:W-:Y:S05]  /*310e0*/  BSYNC B1 ;  /* 0x0000000000017941 */ /* 0x000fea0003800000 */
.L_x_276:
        /* <DEDUP_REMOVED lines=8> */
.L_x_279:
[----:B------:R-:W-:Y:S05]  /*31170*/  BSYNC B1 ;  /* 0x0000000000017941 */ /* 0x000fea0003800000 */
.L_x_278:
[----:B-1----:R-:W2:Y:S01]  /*31180*/  LDL.LU R5, [R1+0x9f0] ;  /* 0x0009f00001057983 */ /* 0x002ea20000300800 */
[----:B------:R-:W-:Y:S01]  /*31190*/  BSSY B1, `(.L_x_280) ;  /* 0x0000009000017945 */ /* 0x000fe20003800000 */
[----:B------:R-:W-:Y:S01]  /*311a0*/  ISETP.LT.OR P5, PT, R0, 0xf9, !P2 ;  /* 0x000000f90000780c */ /* 0x000fe200057a1670 */
[----:B--2---:R-:W-:-:S05]  /*311b0*/  @!P3 IMAD R5, R5, R17, R4 ;  /* 0x000000110505b224 */ /* 0x004fca00078e0204 */
[----:B------:R1:W-:Y:S01]  /*311c0*/  @!P3 STG.E.U8 desc[UR50][R2.64+0xf8], R5 ;  /* 0x0000f8050200b986 */ /* 0x0003e2000c101132 */
[----:B------:R-:W-:-:S13]  /*311d0*/  ISETP.LT.OR P3, PT, R0, 0xfa, !P1 ;  /* 0x000000fa0000780c */ /* 0x000fda0004f61670 */
[----:B-1----:R-:W-:Y:S05]  /*311e0*/  @P3 BRA `(.L_x_281) ;  /* 0x00000000000c3947 */ /* 0x002fea0003800000 */
[----:B------:R-:W2:Y:S02]  /*311f0*/  LDG.E.U8 R16, desc[UR50][R154.64+0xf9] ;  /* 0x0000f9329a107981 */ /* 0x000ea4000c1e1100 */
[----:B--2---:R-:W-:-:S05]  /*31200*/  PRMT R4, R16, 0x8880, RZ ;  /* 0x0000888010047816 */ /* 0x004fca00000000ff */
[----:B------:R-:W-:-:S07]  /*31210*/  IMAD R4, R4, R18, RZ ;  /* 0x0000001204047224 */ /* 0x000fce00078e02ff */
.L_x_281:
[----:B------:R-:W-:Y:S05]  /*31220*/  BSYNC B1 ;  /* 0x0000000000017941 */ /* 0x000fea0003800000 */
.L_x_280:
        /* <DEDUP_REMOVED lines=11> */
.L_x_283:
[----:B------:R-:W-:Y:S05]  /*312e0*/  BSYNC B1 ;  /* 0x0000000000017941 */ /* 0x000fea0003800000 */
.L_x_282:
[----:B-1----:R-:W2:Y:S01]  /*312f0*/  LDL.LU R5, [R1+0x9f8] ;  /* 0x0009f80001057983 */ /* 0x002ea20000300800 */
[----:B------:R-:W-:Y:S01]  /*31300*/  IMAD.WIDE.U32 R12, R12, R8, R158 ;  /* 0x000000080c0c7225 */ /* 0x000fe200078e009e */
[----:B------:R-:W-:Y:S03]  /*31310*/  BSSY B1, `(.L_x_284) ;  /* 0x000000a000017945 */ /* 0x000fe60003800000 */
[----:B--2---:R-:W-:-:S05]  /*31320*/  @!P5 IMAD R5, R5, R17, R4 ;  /* 0x000000110505d224 */ /* 0x004fca00078e0204 */
[----:B------:R1:W-:Y:S02]  /*31330*/  @!P5 STG.E.U8 desc[UR50][R6.64+0xf8], R5 ;  /* 0x0000f8050600d986 */ /* 0x0003e4000c101132 */
[----:B-1----:R-:W-:-:S04]  /*31340*/  @!P3 IADD3 R6, P5, R2, UR44, RZ ;  /* 0x0000002c0206bc10 */ /* 0x002fc8000ffbe0ff */
[----:B------:R-:W-:Y:S02]  /*31350*/  @!P3 IADD3.X R7, R3, UR43, RZ, P5, !PT ;  /* 0x0000002b0307bc10 */ /* 0x000fe4000affe4ff */
[----:B------:R-:W-:Y:S01]  /*31360*/  IADD3 R10, P5, R12, R156, RZ ;  /* 0x0000009c0c0a7210 */ /* 0x000fe20007fbe0ff */
[----:B------:R-:W-:-:S12]  /*31370*/  @P3 BRA `(.L_x_285) ;  /* 0x00000000000c3947 */ /* 0x000fd80003800000 */
[----:B------:R-:W2:Y:S02]  /*31380*/  LDG.E.U8 R16, desc[UR50][R152.64+0xf9] ;  /* 0x0000f93298107981 */ /* 0x000ea4000c1e1100 */
[----:B--2---:R-:W-:-:S05]  /*31390*/  PRMT R4, R16, 0x8880, RZ ;  /* 0x0000888010047816 */ /* 0x004fca00000000ff */
[----:B------:R-:W-:-:S07]  /*313a0*/  IMAD R4, R4, R18, RZ ;  /* 0x0000001204047224 */ /* 0x000fce00078e02ff */
.L_x_285:
[----:B------:R-:W-:Y:S05]  /*313b0*/  BSYNC B1 ;  /* 0x0000000000017941 */ /* 0x000fea0003800000 */
.L_x_284:
[----:B------:R-:W2:Y:S01]  /*313c0*/  LDL.LU R5, [R1+0x9fc] ;  /* 0x0009fc0001057983 */ /* 0x000ea20000300800 */
[----:B------:R-:W-:Y:S01]  /*313d0*/  ISETP.GE.AND P6, PT, R23, 0x81, PT ;  /* 0x000000811700780c */ /* 0x000fe20003fc6270 */
[----:B------:R-:W-:Y:S01]  /*313e0*/  BSSY B1, `(.L_x_286) ;  /* 0x000000d000017945 */ /* 0x000fe20003800000 */
[----:B------:R-:W-:Y:S02]  /*313f0*/  LOP3.LUT R22, R22, 0xfffffffb, RZ, 0xc0, !PT ;  /* 0xfffffffb16167812 */ /* 0x000fe400078ec0ff */
[----:B------:R-:W-:-:S09]  /*31400*/  IADD3.X R11, R157, R13, R11, P5, !PT ;  /* 0x0000000d9d0b7210 */ /* 0x000fd20002ffe40b */
[----:B------:R-:W-:Y:S01]  /*31410*/  @P6 LOP3.LUT R22, R22, 0x4, RZ, 0xfc, !PT ;  /* 0x0000000416166812 */ /* 0x000fe200078efcff */
[----:B--2---:R-:W-:-:S05]  /*31420*/  @!P3 IMAD R5, R5, R17, R4 ;  /* 0x000000110505b224 */ /* 0x004fca00078e0204 */
[----:B------:R1:W-:Y:S02]  /*31430*/  @!P3 STG.E.U8 desc[UR50][R6.64+0xf9], R5 ;  /* 0x0000f9050600b986 */ /* 0x0003e4000c101132 */
[----:B-1----:R-:W-:-:S04]  /*31440*/  IADD3 R6, P3, R2, UR42, RZ ;  /* 0x0000002a02067c10 */ /* 0x002fc8000ff7e0ff */
[----:B------:R-:W-:Y:S02]  /*31450*/  IADD3.X R7, R3, UR41, RZ, P3, !PT ;  /* 0x0000002903077c10 */ /* 0x000fe40009ffe4ff */
[----:B------:R-:W-:-:S13]  /*31460*/  ISETP.LT.OR P3, PT, R0, 0x1, !P6 ;  /* 0x000000010000780c */ /* 0x000fda0007761670 */
[----:B------:R-:W-:Y:S05]  /*31470*/  @P3 BRA `(.L_x_287) ;  /* 0x00000000000c3947 */ /* 0x000fea0003800000 */
[----:B------:R-:W2:Y:S02]  /*31480*/  LDG.E.U8 R16, desc[UR50][R10.64] ;  /* 0x000000320a107981 */ /* 0x000ea4000c1e1100 */
[----:B--2---:R-:W-:-:S05]  /*31490*/  PRMT R4, R16, 0x8880, RZ ;  /* 0x0000888010047816 */ /* 0x004fca00000000ff */
[----:B------:R-:W-:-:S07]  /*314a0*/  IMAD R4, R4, R18, RZ ;  /* 0x0000001204047224 */ /* 0x000fce00078e02ff */
.L_x_287:
[----:B------:R-:W-:Y:S05]  /*314b0*/  BSYNC B1 ;  /* 0x0000000000017941 */ /* 0x000fea0003800000 */
.L_x_286:
[----:B------:R-:W2:Y:S01]  /*314c0*/  LDL.LU R5, [R1+0x600] ;  /* 0x0006000001057983 */ /* 0x000ea20000300800 */
[----:B------:R-:W-:Y:S01]  /*314d0*/  BSSY B1, `(.L_x_288) ;  /* 0x0000008000017945 */ /* 0x000fe20003800000 */
[----:B--2---:R-:W-:-:S05]  /*314e0*/  @!P3 IMAD R5, R5, R17, R4 ;  /* 0x000000110505b224 */ /* 0x004fca00078e0204 */
[----:B------:R1:W-:Y:S01]  /*314f0*/  @!P3 STG.E.U8 desc[UR50][R6.64], R5 ;  /* 0x000000050600b986 */ /* 0x0003e2000c101132 */
[----:B------:R-:W-:-:S13]  /*31500*/  ISETP.LT.OR P3, PT, R0, 0x2, !P6 ;  /* 0x000000020000780c */ /* 0x000fda0007761670 */
[----:B-1----:R-:W-:Y:S05]  /*31510*/  @P3 BRA `(.L_x_289) ;  /* 0x00000000000c3947 */ /* 0x002fea0003800000 */
[----:B------:R-:W2:Y:S02]  /*31520*/  LDG.E.U8 R16, desc[UR50][R10.64+0x1] ;  /* 0x000001320a107981 */ /* 0x000ea4000c1e1100 */
[----:B--2---:R-:W-:-:S05]  /*31530*/  PRMT R4, R16, 0x8880, RZ ;  /* 0x0000888010047816 */ /* 0x004fca00000000ff */
[----:B------:R-:W-:-:S07]  /*31540*/  IMAD R4, R4, R18, RZ ;  /* 0x0000001204047224 */ /* 0x000fce00078e02ff */
.L_x_289:
[----:B------:R-:W-:Y:S05]  /*31550*/  BSYNC B1 ;  /* 0x0000000000017941 */ /* 0x000fea0003800000 */
.L_x_288:
[----:B------:R-:W2:Y:S01]  /*31560*/  LDL.LU R5, [R1+0x604] ;  /* 0x0006040001057983 */ /* 0x000ea20000300800 */
[----:B------:R-:W-:Y:S01]  /*31570*/  BSSY B1, `(.L_x_290) ;  /* 0x000000a000017945 */ /* 0x000fe20003800000 */
[----:B--2---:R-:W-:-:S05]  /*31580*/  @!P3 IMAD R5, R5, R17, R4 ;  /* 0x000000110505b224 */ /* 0x004fca00078e0204 */
[----:B------:R1:W-:Y:S01]  /*31590*/  @!P3 STG.E.U8 desc[UR50][R6.64+0x1], R5 ;  /* 0x000001050600b986 */ /* 0x0003e2000c101132 */
[----:B------:R-:W-:-:S13]  /*315a0*/  ISETP.LT.OR P3, PT, R0, 0x1, !P4 ;  /* 0x000000010000780c */ /* 0x000fda0006761670 */
[----:B------:R-:W-:-:S04]  /*315b0*/  @!P3 IADD3 R160, P5, R6, UR44, RZ ;  /* 0x0000002c06a0bc10 */ /* 0x000fc8000ffbe0ff */
[----:B------:R-:W-:Y:S01]  /*315c0*/  @!P3 IADD3.X R161, R7, UR43, RZ, P5, !PT ;  /* 0x0000002b07a1bc10 */ /* 0x000fe2000affe4ff */
[----:B-1----:R-:W-:Y:S08]  /*315d0*/  @P3 BRA `(.L_x_291) ;  /* 0x00000000000c3947 */ /* 0x002ff00003800000 */
[----:B------:R-:W2:Y:S02]  /*315e0*/  LDG.E.U8 R16, desc[UR50][R20.64] ;  /* 0x0000003214107981 */ /* 0x000ea4000c1e1100 */
[----:B--2---:R-:W-:-:S05]  /*315f0*/  PRMT R4, R16, 0x8880, RZ ;  /* 0x0000888010047816 */ /* 0x004fca00000000ff */
[----:B------:R-:W-:-:S07]  /*31600*/  IMAD R4, R4, R18, RZ ;  /* 0x0000001204047224 */ /* 0x000fce00078e02ff */
.L_x_291:
[----:B------:R-:W-:Y:S05]  /*31610*/  BSYNC B1 ;  /* 0x0000000000017941 */ /* 0x000fea0003800000 */
.L_x_290:
[----:B------:R-:W2:Y:S01]  /*31620*/  LDL.LU R5, [R1+0x608] ;  /* 0x0006080001057983 */ /* 0x000ea20000300800 */
[----:B------:R-:W-:Y:S01]  /*31630*/  ISETP.LT.OR P5, PT, R0, 0x2, !P4 ;  /* 0x000000020000780c */ /* 0x000fe200067a1670 */
[----:B------:R-:W-:-:S12]  /*31640*/  BSSY B1, `(.L_x_292) ;  /* 0x0000009000017945 */ /* 0x000fd80003800000 */
[----:B------:R-:W-:-:S04]  /*31650*/  @!P5 IADD3 R12, P6, R6, UR44, RZ ;  /* 0x0000002c060cdc10 */ /* 0x000fc8000ffde0ff */
[----:B------:R-:W-:Y:S01]  /*31660*/  @!P5 IADD3.X R13, R7, UR43, RZ, P6, !PT ;  /* 0x0000002b070ddc10 */ /* 0x000fe2000b7fe4ff */
[----:B--2---:R-:W-:-:S05]  /*31670*/  @!P3 IMAD R5, R5, R17, R4 ;  /* 0x000000110505b224 */ /* 0x004fca00078e0204 */
[----:B------:R1:W-:Y:S01]  /*31680*/  @!P3 STG.E.U8 desc[UR50][R160.64], R5 ;  /* 0x00000005a000b986 */ /* 0x0003e2000c101132 */
[----:B------:R-:W-:Y:S05]  /*31690*/  @P5 BRA `(.L_x_293) ;  /* 0x00000000000c5947 */ /* 0x000fea0003800000 */
[----:B------:R-:W2:Y:S02]  /*316a0*/  LDG.E.U8 R16, desc[UR50][R20.64+0x1] ;  /* 0x0000013214107981 */ /* 0x000ea4000c1e1100 */
[----:B--2---:R-:W-:-:S05]  /*316b0*/  PRMT R4, R16, 0x8880, RZ ;  /* 0x0000888010047816 */ /* 0x004fca00000000ff */
[----:B------:R-:W-:-:S07]  /*316c0*/  IMAD R4, R4, R18, RZ ;  /* 0x0000001204047224 */ /* 0x000fce00078e02ff */
.L_x_293:
[----:B------:R-:W-:Y:S05]  /*316d0*/  BSYNC B1 ;  /* 0x0000000000017941 */ /* 0x000fea0003800000 */
.L_x_292:
[----:B-1----:R-:W2:Y:S01]  /*316e0*/  LDL.LU R5, [R1+0x60c] ;  /* 0x00060c0001057983 */ /* 0x002ea20000300800 */
[----:B------:R-:W-:Y:S01]  /*316f0*/  LOP3.LUT P6, RZ, R22, 0x4, RZ, 0xc0, !PT ;  /* 0x0000000416ff7812 */ /* 0x000fe200078cc0ff */
[----:B------:R-:W-:Y:S03]  /*31700*/  BSSY B1, `(.L_x_294) ;  /* 0x0000008000017945 */ /* 0x000fe60003800000 */
[----:B------:R-:W-:Y:S01]  /*31710*/  ISETP.LT.OR P3, PT, R0, 0x9, !P6 ;  /* 0x000000090000780c */ /* 0x000fe20007761670 */
[----:B--2---:R-:W-:-:S05]  /*31720*/  @!P5 IMAD R5, R5, R17, R4 ;  /* 0x000000110505d224 */ /* 0x004fca00078e0204 */
[----:B------:R1:W-:Y:S07]  /*31730*/  @!P5 STG.E.U8 desc[UR50][R12.64+0x1], R5 ;  /* 0x000001050c00d986 */ /* 0x0003ee000c101132 */
[----:B------:R-:W-:Y:S05]  /*31740*/  @P3 BRA `(.L_x_295) ;  /* 0x00000000000c3947 */ /* 0x000fea0003800000 */
[----:B------:R-:W2:Y:S02]  /*31750*/  LDG.E.U8 R16, desc[UR50][R10.64+0x8] ;  /* 0x000008320a107981 */ /* 0x000ea4000c1e1100 */
[----:B--2---:R-:W-:-:S05]  /*31760*/  PRMT R4, R16, 0x8880, RZ ;  /* 0x0000888010047816 */ /* 0x004fca00000000ff */
[----:B------:R-:W-:-:S07]  /*31770*/  IMAD R4, R4, R18, RZ ;  /* 0x0000001204047224 */ /* 0x000fce00078e02ff */
.L_x_295:
[----:B------:R-:W-:Y:S05]  /*31780*/  BSYNC B1 ;  /* 0x0000000000017941 */ /* 0x000fea0003800000 */
.L_x_294:
[----:B-1----:R-:W2:Y:S01]  /*31790*/  LDL.LU R5, [R1+0x610] ;  /* 0x0006100001057983 */ /* 0x002ea20000300800 */
[----:B------:R-:W-:Y:S01]  /*317a0*/  IMAD.MOV.U32 R12, RZ, RZ, R6 ;  /* 0x000000ffff0c7224 */ /* 0x000fe200078e0006 */
[----:B------:R-:W-:Y:S01]  /*317b0*/  BSSY B1, `(.L_x_296) ;  /* 0x0000009000017945 */ /* 0x000fe20003800000 */
[----:B------:R-:W-:Y:S02]  /*317c0*/  IMAD.MOV.U32 R13, RZ, RZ, R7 ;  /* 0x000000ffff0d7224 */ /* 0x000fe400078e0007 */
[----:B--2---:R-:W-:-:S05]  /*317d0*/  @!P3 IMAD R5, R5, R17, R4 ;  /* 0x000000110505b224 */ /* 0x004fca00078e0204 */
[----:B------:R1:W-:Y:S01]  /*317e0*/  @!P3 STG.E.U8 desc[UR50][R12.64+0x8], R5 ;  /* 0x000008050c00b986 */ /* 0x0003e2000c101132 */
[----:B------:R-:W-:-:S13]  /*317f0*/  ISETP.LT.OR P3, PT, R0, 0xa, !P6 ;  /* 0x0000000a0000780c */ /* 0x000fda0007761670 */
[----:B-1----:R-:W-:Y:S05]  /*31800*/  @P3 BRA `(.L_x_297) ;  /* 0x00000000000c3947 */ /* 0x002fea0003800000 */
[----:B------:R-:W2:Y:S02]  /*31810*/  LDG.E.U8 R16, desc[UR50][R10.64+0x9] ;  /* 0x000009320a107981 */ /* 0x000ea4000c1e1100 */
[----:B--2---:R-:W-:-:S05]  /*31820*/  PRMT R4, R16, 0x8880, RZ ;  /* 0x0000888010047816 */ /* 0x004fca00000000ff */
[----:B------:R-:W-:-:S07]  /*31830*/  IMAD R4, R4, R18, RZ ;  /* 0x0000001204047224 */ /* 0x000fce00078e02ff */
.L_x_297:
[----:B------:R-:W-:Y:S05]  /*31840*/  BSYNC B1 ;  /* 0x0000000000017941 */ /* 0x000fea0003800000 */
.L_x_296:
[----:B------:R-:W2:Y:S01]  /*31850*/  LDL.LU R5, [R1+0x614] ;  /* 0x0006140001057983 */ /* 0x000ea20000300800 */
[----:B------:R-:W-:Y:S01]  /*31860*/  BSSY B1, `(.L_x_298) ;  /* 0x000000a000017945 */ /* 0x000fe20003800000 */
[----:B------:R-:W-:Y:S02]  /*31870*/  IMAD.U32 R160, RZ, RZ, UR44 ;  /* 0x0000002cffa07e24 */ /* 0x000fe4000f8e00ff */
[----:B--2---:R-:W-:-:S05]  /*31880*/  @!P3 IMAD R5, R5, R17, R4 ;  /* 0x000000110505b224 */ /* 0x004fca00078e0204 */
[----:B------:R1:W-:Y:S01]  /*31890*/  @!P3 STG.E.U8 desc[UR50][R12.64+0x9], R5 ;  /* 0x000009050c00b986 */ /* 0x0003e2000c101132 */
[----:B------:R-:W-:Y:S01]  /*318a0*/  ISETP.LT.OR P3, PT, R0, 0x9, !P4 ;  /* 0x000000090000780c */ /* 0x000fe20006761670 */
[----:B-1----:R-:W-:-:S12]  /*318b0*/  IMAD.U32 R5, RZ, RZ, UR43 ;  /* 0x0000002bff057e24 */ /* 0x002fd8000f8e00ff */
[----:B------:R-:W-:Y:S05]  /*318c0*/  @P3 BRA `(.L_x_299) ;  /* 0x00000000000c3947 */ /* 0x000fea0003800000 */
[----:B------:R-:W2:Y:S02]  /*318d0*/  LDG.E.U8 R16, desc[UR50][R20.64+0x8] ;  /* 0x0000083214107981 */ /* 0x000ea4000c1e1100 */
[----:B--2---:R-:W-:-:S05]  /*318e0*/  PRMT R4, R16, 0x8880, RZ ;  /* 0x0000888010047816 */ /* 0x004fca00000000ff */
[----:B------:R-:W-:-:S07]  /*318f0*/  IMAD R4, R4, R18, RZ ;  /* 0x0000001204047224 */ /* 0x000fce00078e02ff */
.L_x_299:
[----:B------:R-:W-:Y:S05]  /*31900*/  BSYNC B1 ;  /* 0x0000000000017941 */ /* 0x000fea0003800000 */
.L_x_298:
[----:B------:R-:W2:Y:S01]  /*31910*/  LDL.LU R9, [R1+0x618] ;  /* 0x0006180001097983 */ /* 0x000ea20000300800 */
[----:B------:R-:W-:Y:S01]  /*31920*/  ISETP.LT.OR P5, PT, R0, 0x11, !P4 ;  /* 0x000000110000780c */ /* 0x000fe200067a1670 */
[----:B------:R-:W-:Y:S01]  /*31930*/  BSSY B1, `(.L_x_300) ;  /* 0x000000e000017945 */ /* 0x000fe20003800000 */
[----:B------:R-:W-:-:S04]  /*31940*/  LOP3.LUT R19, R19, 0xfeffffff, RZ, 0xc0, !PT ;  /* 0xfeffffff13137812 */ /* 0x000fc800078ec0ff */
[----:B------:R-:W-:-:S07]  /*31950*/  @P1 LOP3.LUT R19, R19, 0x1000000, RZ, 0xfc, !PT ;  /* 0x0100000013131812 */ /* 0x000fce00078efcff */
[----:B------:R-:W-:-:S04]  /*31960*/  @!P5 IADD3 R160, P1, P6, R160, UR42, R2 ;  /* 0x0000002aa0a0dc10 */ /* 0x000fc8000fe3e002 */
[----:B------:R-:W-:Y:S02]  /*31970*/  @!P5 IADD3.X R161, R5, UR41, R3, P1, P6 ;  /* 0x0000002905a1dc10 */ /* 0x000fe40008fec403 */
[----:B------:R-:W-:Y:S02]  /*31980*/  @!P3 IADD3 R6, P6, R6, UR44, RZ ;  /* 0x0000002c0606bc10 */ /* 0x000fe4000ffde0ff */
[----:B------:R-:W-:Y:S02]  /*31990*/  LOP3.LUT P1, RZ, R19, 0x1000000, RZ, 0xc0, !PT ;  /* 0x0100000013ff7812 */ /* 0x000fe4000782c0ff */
[----:B------:R-:W-:Y:S01]  /*319a0*/  @!P3 IADD3.X R7, R7, UR43, RZ, P6, !PT ;  /* 0x0000002b0707bc10 */ /* 0x000fe2000b7fe4ff */
[----:B--2---:R-:W-:-:S05]  /*319b0*/  @!P3 IMAD R5, R9, R17, R4 ;  /* 0x000000110905b224 */ /* 0x004fca00078e0204 */
[----:B------:R1:W-:Y:S01]  /*319c0*/  @!P3 STG.E.U8 desc[UR50][R6.64+0x8], R5 ;  /* 0x000008050600b986 */ /* 0x0003e2000c101132 */
[----:B------:R-:W-:Y:S05]  /*319d0*/  @P0 BRA `(.L_x_301) ;  /* 0x00000000000c0947 */ /* 0x000fea0003800000 */
[----:B------:R-:W2:Y:S02]  /*319e0*/  LDG.E.U8 R16, desc[UR50][R20.64+0x9] ;  /* 0x0000093214107981 */ /* 0x000ea4000c1e1100 */
[----:B--2---:R-:W-:-:S05]  /*319f0*/  PRMT R4, R16, 0x8880, RZ ;  /* 0x0000888010047816 */ /* 0x004fca00000000ff */
[----:B------:R-:W-:-:S07]  /*31a00*/  IMAD R4, R4, R18, RZ ;  /* 0x0000001204047224 */ /* 0x000fce00078e02ff */
.L_x_301:
[----:B------:R-:W-:Y:S05]  /*31a10*/  BSYNC B1 ;  /* 0x0000000000017941 */ /* 0x000fea0003800000 */
.L_x_300:
[----:B-1----:R-:W2:Y:S01]  /*31a20*/  LDL.LU R5, [R1+0x61c] ;  /* 0x00061c0001057983 */ /* 0x002ea20000300800 */
[----:B------:R-:W-:Y:S01]  /*31a30*/  LOP3.LUT P3, RZ, R22, 0x4, RZ, 0xc0, !PT ;  /* 0x0000000416ff7812 */ /* 0x000fe2000786c0ff */
        /* <DEDUP_REMOVED lines=8> */
.L_x_303:
[----:B------:R-:W-:Y:S05]  /*31ac0*/  BSYNC B1 ;  /* 0x0000000000017941 */ /* 0x000fea0003800000 */
.L_x_302:
[----:B------:R-:W2:Y:S01]  /*31ad0*/  LDL.LU R5, [R1+0x620] ;  /* 0x0006200001057983 */ /* 0x000ea20000300800 */
[----:B------:R-:W-:Y:S01]  /*31ae0*/  ISETP.LT.OR P3, PT, R0, 0x12, !P3 ;  /* 0x000000120000780c */ /* 0x000fe20005f61670 */
[----:B------:R-:W-:Y:S01]  /*31af0*/  BSSY B1, `(.L_x_304) ;  /* 0x0000009000017945 */ /* 0x000fe20003800000 */
[----:B------:R-:W-:Y:S02]  /*31b00*/  IMAD.U32 R6, RZ, RZ, UR44 ;  /* 0x0000002cff067e24 */ /* 0x000fe4000f8e00ff */
[----:B--2---:R-:W-:-:S05]  /*31b10*/  @!P0 IMAD R5, R5, R17, R4 ;  /* 0x0000001105058224 */ /* 0x004fca00078e0204 */
[----:B------:R1:W-:Y:S02]  /*31b20*/  @!P0 STG.E.U8 desc[UR50][R12.64+0x10], R5 ;  /* 0x000010050c008986 */ /* 0x0003e4000c101132 */
[----:B-1----:R-:W-:Y:S02]  /*31b30*/  IMAD.U32 R5, RZ, RZ, UR43 ;  /* 0x0000002bff057e24 */ /* 0x002fe4000f8e00ff */
[----:B------:R-:W-:Y:S05]  /*31b40*/  @P3 BRA `(.L_x_305) ;  /* 0x00000000000c3947 */ /* 0x000fea0003800000 */
[----:B------:R-:W2:Y:S02]  /*31b50*/  LDG.E.U8 R16, desc[UR50][R10.64+0x11] ;  /* 0x000011320a107981 */ /* 0x000ea4000c1e1100 */
[----:B--2---:R-:W-:-:S05]  /*31b60*/  PRMT R4, R16, 0x8880, RZ ;  /* 0x0000888010047816 */ /* 0x004fca00000000ff */
[----:B------:R-:W-:-:S07]  /*31b70*/  IMAD R4, R4, R18, RZ ;  /* 0x0000001204047224 */ /* 0x000fce00078e02ff */
.L_x_305:
[----:B------:R-:W-:Y:S05]  /*31b80*/  BSYNC B1 ;  /* 0x0000000000017941 */ /* 0x000fea0003800000 */
.L_x_304:
[----:B------:R-:W2:Y:S01]  /*31b90*/  LDL.LU R9, [R1+0x624] ;  /* 0x0006240001097983 */ /* 0x000ea20000300800 */
[----:B------:R-:W-:Y:S01]  /*31ba0*/  ISETP.LT.OR P0, PT, R0, 0x12, !P4 ;  /* 0x000000120000780c */ /* 0x000fe20006701670 */
[----:B------:R-:W-:Y:S01]  /*31bb0*/  BSSY B1, `(.L_x_306) ;  /* 0x000000e000017945 */ /* 0x000fe20003800000 */
[----:B------:R-:W-:Y:S01]  /*31bc0*/  LOP3.LUT R19, R19, 0xfeffffff, RZ, 0xc0, !PT ;  /* 0xfeffffff13137812 */ /* 0x000fe200078ec0ff */
[----:B------:R-:W-:-:S03]  /*31bd0*/  IMAD.U32 R162, RZ, RZ, UR44 ;  /* 0x0000002cffa27e24 */ /* 0x000fc6000f8e00ff */
[----:B------:R-:W-:-:S07]  /*31be0*/  @P1 LOP3.LUT R19, R19, 0x1000000, RZ, 0xfc, !PT ;  /* 0x0100000013131812 */ /* 0x000fce00078efcff */
[----:B------:R-:W-:-:S04]  /*31bf0*/  @!P0 IADD3 R6, P1, P6, R6, UR42, R2 ;  /* 0x0000002a06068c10 */ /* 0x000fc8000fe3e002 */
[----:B------:R-:W-:Y:S02]  /*31c00*/  @!P0 IADD3.X R7, R5, UR41, R3, P1, P6 ;  /* 0x0000002905078c10 */ /* 0x000fe40008fec403 */
[----:B------:R-:W-:Y:S01]  /*31c10*/  LOP3.LUT P1, RZ, R19, 0x1000000, RZ, 0xc0, !PT ;  /* 0x0100000013ff7812 */ /* 0x000fe2000782c0ff */
[----:B--2---:R-:W-:-:S05]  /*31c20*/  @!P3 IMAD R5, R9, R17, R4 ;  /* 0x000000110905b224 */ /* 0x004fca00078e0204 */
[----:B------:R1:W-:Y:S02]  /*31c30*/  @!P3 STG.E.U8 desc[UR50][R12.64+0x11], R5 ;  /* 0x000011050c00b986 */ /* 0x0003e4000c101132 */
[----:B-1----:R-:W-:Y:S01]  /*31c40*/  IMAD.U32 R5, RZ, RZ, UR43 ;  /* 0x0000002bff057e24 */ /* 0x002fe2000f8e00ff */
[----:B------:R-:W-:Y:S06]  /*31c50*/  @P5 BRA `(.L_x_307) ;  /* 0x00000000000c5947 */ /* 0x000fec0003800000 */
[----:B------:R-:W2:Y:S02]  /*31c60*/  LDG.E.U8 R16, desc[UR50][R20.64+0x10] ;  /* 0x0000103214107981 */ /* 0x000ea4000c1e1100 */
[----:B--2---:R-:W-:-:S05]  /*31c70*/  PRMT R4, R16, 0x8880, RZ ;  /* 0x0000888010047816 */ /* 0x004fca00000000ff */
[----:B------:R-:W-:-:S07]  /*31c80*/  IMAD R4, R4, R18, RZ ;  /* 0x0000001204047224 */ /* 0x000fce00078e02ff */
.L_x_307:
[----:B------:R-:W-:Y:S05]  /*31c90*/  BSYNC B1 ;  /* 0x0000000000017941 */ /* 0x000fea0003800000 */
.L_x_306:
[----:B------:R-:W2:Y:S01]  /*31ca0*/  LDL.LU R9, [R1+0x628] ;  /* 0x0006280001097983 */ /* 0x000ea20000300800 */
[----:B------:R-:W-:Y:S01]  /*31cb0*/  ISETP.LT.OR P3, PT, R0, 0x19, !P4 ;  /* 0x000000190000780c */ /* 0x000fe20006761670 */
[----:B------:R-:W-:Y:S01]  /*31cc0*/  BSSY B1, `(.L_x_308) ;  /* 0x000000c000017945 */ /* 0x000fe20003800000 */
[----:B------:R-:W-:-:S04]  /*31cd0*/  LOP3.LUT R19, R19, 0xfeffffff, RZ, 0xc0, !PT ;  /* 0xfeffffff13137812 */ /* 0x000fc800078ec0ff */
[----:B------:R-:W-:-:S07]  /*31ce0*/  @P1 LOP3.LUT R19, R19, 0x1000000, RZ, 0xfc, !PT ;  /* 0x0100000013131812 */ /* 0x000fce00078efcff */
[----:B------:R-:W-:-:S04]  /*31cf0*/  @!P3 IADD3 R162, P1, P6, R162, UR42, R2 ;  /* 0x0000002aa2a2bc10 */ /* 0x000fc8000fe3e002 */
[----:B------:R-:W-:Y:S02]  /*31d00*/  @!P3 IADD3.X R163, R5, UR41, R3, P1, P6 ;  /* 0x0000002905a3bc10 */ /* 0x000fe40008fec403 */
[----:B------:R-:W-:Y:S01]  /*31d10*/  LOP3.LUT P1, RZ, R19, 0x1000000, RZ, 0xc0, !PT ;  /* 0x0100000013ff7812 */ /* 0x000fe2000782c0ff */
[----:B--2---:R-:W-:-:S05]  /*31d20*/  @!P5 IMAD R5, R9, R17, R4 ;  /* 0x000000110905d224 */ /* 0x004fca00078e0204 */
[----:B------:R1:W-:Y:S01]  /*31d30*/  @!P5 STG.E.U8 desc[UR50][R160.64+0x10], R5 ;  /* 0x00001005a000d986 */ /* 0x0003e2000c101132 */
[----:B------:R-:W-:Y:S06]  /*31d40*/  @P0 BRA `(.L_x_309) ;  /* 0x00000000000c0947 */ /* 0x000fec0003800000 */
[----:B------:R-:W2:Y:S02]  /*31d50*/  LDG.E.U8 R16, desc[UR50][R20.64+0x11] ;  /* 0x0000113214107981 */ /* 0x000ea4000c1e1100 */
[----:B--2---:R-:W-:-:S05]  /*31d60*/  PRMT R4, R16, 0x8880, RZ ;  /* 0x0000888010047816 */ /* 0x004fca00000000ff */
[----:B------:R-:W-:-:S07]  /*31d70*/  IMAD R4, R4, R18, RZ ;  /* 0x0000001204047224 */ /* 0x000fce00078e02ff */
.L_x_309:
[----:B------:R-:W-:Y:S05]  /*31d80*/  BSYNC B1 ;  /* 0x0000000000017941 */ /* 0x000fea0003800000 */
.L_x_308:
        /* <DEDUP_REMOVED lines=10> */
.L_x_311:
[----:B------:R-:W-:Y:S05]  /*31e30*/  BSYNC B1 ;  /* 0x0000000000017941 */ /* 0x000fea0003800000 */
.L_x_310:
        /* <DEDUP_REMOVED lines=11> */
.L_x_313:
[----:B------:R-:W-:Y:S05]  /*31ef0*/  BSYNC B1 ;  /* 0x0000000000017941 */ /* 0x000fea0003800000 */
.L_x_312:
        /* <DEDUP_REMOVED lines=16> */
.L_x_315:
[----:B------:R-:W-:Y:S05]  /*32000*/  BSYNC B1 ;  /* 0x0000000000017941 */ /* 0x000fea0003800000 */
.L_x_314:
        /* <DEDUP_REMOVED lines=14> */
.L_x_317:
[----:B------:R-:W-:Y:S05]  /*320f0*/  BSYNC B1 ;  /* 0x0000000000017941 */ /* 0x000fea0003800000 */
.L_x_316:
        /* <DEDUP_REMOVED lines=10> */
.L_x_319:
[----:B------:R-:W-:Y:S05]  /*321a0*/  BSYNC B1 ;  /* 0x0000000000017941 */ /* 0x000fea0003800000 */
.L_x_318:
        /* <DEDUP_REMOVED lines=11> */
.L_x_321:
[----:B------:R-:W-:Y:S05]  /*32260*/  BSYNC B1 ;  /* 0x0000000000017941 */ /* 0x000fea0003800000 */
.L_x_320:
        /* <DEDUP_REMOVED lines=16> */
.L_x_323:
[----:B------:R-:W-:Y:S05]  /*32370*/  BSYNC B1 ;  /* 0x0000000000017941 */ /* 0x000fea0003800000 */
.L_x_322:
        /* <DEDUP_REMOVED lines=14> */
.L_x_325:
[----:B------:R-:W-:Y:S05]  /*32460*/  BSYNC B1 ;  /* 0x0000000000017941 */ /* 0x000fea0003800000 */
.L_x_324:
        /* <DEDUP_REMOVED lines=10> */
.L_x_327:
[----:B------:R-:W-:Y:S05]  /*32510*/  BSYNC B1 ;  /* 0x0000000000017941 */ /* 0x000fea0003800000 */
.L_x_326:
        /* <DEDUP_REMOVED lines=11> */
.L_x_329:
[----:B------:R-:W-:Y:S05]  /*325d0*/  BSYNC B1 ;  /* 0x0000000000017941 */ /* 0x000fea0003800000 */
.L_x_328:
        /* <DEDUP_REMOVED lines=16> */
.L_x_331:
[----:B------:R-:W-:Y:S05]  /*326e0*/  BSYNC B1 ;  /* 0x0000000000017941 */ /* 0x000fea0003800000 */
.L_x_330:
        /* <DEDUP_REMOVED lines=14> */
.L_x_333:
[----:B------:R-:W-:Y:S05]  /*327d0*/  BSYNC B1 ;  /* 0x0000000000017941 */ /* 0x000fea0003800000 */
.L_x_332:
        /* <DEDUP_REMOVED lines=10> */
.L_x_335:
[----:B------:R-:W-:Y:S05]  /*32880*/  BSYNC B1 ;  /* 0x0000000000017941 */ /* 0x000fea0003800000 */
.L_x_334:
        /* <DEDUP_REMOVED lines=11> */
.L_x_337:
[----:B------:R-:W-:Y:S05]  /*32940*/  BSYNC B1 ;  /* 0x0000000000017941 */ /* 0x000fea0003800000 */
.L_x_336:
        /* <DEDUP_REMOVED lines=16> */
.L_x_339:
[----:B------:R-:W-:Y:S05]  /*32a50*/  BSYNC B1 ;  /* 0x0000000000017941 */ /* 0x000fea0003800000 */
.L_x_338:
        /* <DEDUP_REMOVED lines=14> */
.L_x_341:
[----:B------:R-:W-:Y:S05]  /*32b40*/  BSYNC B1 ;  /* 0x0000000000017941 */ /* 0x000fea0003800000 */
.L_x_340:
        /* <DEDUP_REMOVED lines=10> */
.L_x_343:
[----:B------:R-:W-:Y:S05]  /*32bf0*/  BSYNC B1 ;  /* 0x0000000000017941 */ /* 0x000fea0003800000 */
.L_x_342:
        /* <DEDUP_REMOVED lines=11> */
.L_x_345:
[----:B------:R-:W-:Y:S05]  /*32cb0*/  BSYNC B1 ;  /* 0x0000000000017941 */ /* 0x000fea0003800000 */
.L_x_344:
        /* <DEDUP_REMOVED lines=16> */
.L_x_347:
[----:B------:R-:W-:Y:S05]  /*32dc0*/  BSYNC B1 ;  /* 0x0000000000017941 */ /* 0x000fea0003800000 */
.L_x_346:
        /* <DEDUP_REMOVED lines=14> */
.L_x_349:
[----:B------:R-:W-:Y:S05]  /*32eb0*/  BSYNC B1 ;  /* 0x0000000000017941 */ /* 0x000fea0003800000 */
.L_x_348:
        /* <DEDUP_REMOVED lines=10> */
.L_x_351:
[----:B------:R-:W-:Y:S05]  /*32f60*/  BSYNC B1 ;  /* 0x0000000000017941 */ /* 0x000fea0003800000 */
.L_x_350:
        /* <DEDUP_REMOVED lines=11> */
.L_x_353:
[----:B------:R-:W-:Y:S05]  /*33020*/  BSYNC B1 ;  /* 0x0000000000017941 */ /* 0x000fea0003800000 */
.L_x_352:
        /* <DEDUP_REMOVED lines=16> */
.L_x_355:
[----:B------:R-:W-:Y:S05]  /*33130*/  BSYNC B1 ;  /* 0x0000000000017941 */ /* 0x000fea0003800000 */
.L_x_354:
        /* <DEDUP_REMOVED lines=14> */
.L_x_357:
[----:B------:R-:W-:Y:S05]  /*33220*/  BSYNC B1 ;  /* 0x0000000000017941 */ /* 0x000fea0003800000 */
.L_x_356:
        /* <DEDUP_REMOVED lines=10> */
.L_x_359:
[----:B------:R-:W-:Y:S05]  /*332d0*/  BSYNC B1 ;  /* 0x0000000000017941 */ /* 0x000fea0003800000 */
.L_x_358:
        /* <DEDUP_REMOVED lines=11> */
.L_x_361:
[----:B------:R-:W-:Y:S05]  /*33390*/  BSYNC B1 ;  /* 0x0000000000017941 */ /* 0x000fea0003800000 */
.L_x_360:
        /* <DEDUP_REMOVED lines=16> */
.L_x_363:
[----:B------:R-:W-:Y:S05]  /*334a0*/  BSYNC B1 ;  /* 0x0000000000017941 */ /* 0x000fea0003800000 */
.L_x_362:
        /* <DEDUP_REMOVED lines=14> */
.L_x_365:
[----:B------:R-:W-:Y:S05]  /*33590*/  BSYNC B1 ;  /* 0x0000000000017941 */ /* 0x000fea0003800000 */
.L_x_364:
        /* <DEDUP_REMOVED lines=10> */
.L_x_367:
[----:B------:R-:W-:Y:S05]  /*33640*/  BSYNC B1 ;  /* 0x0000000000017941 */ /* 0x000fea0003800000 */
.L_x_366:
        /* <DEDUP_REMOVED lines=11> */
.L_x_369:
[----:B------:R-:W-:Y:S05]  /*33700*/  BSYNC B1 ;  /* 0x0000000000017941 */ /* 0x000fea0003800000 */
.L_x_368:
        /* <DEDUP_REMOVED lines=16> */
.L_x_371:
[----:B------:R-:W-:Y:S05]  /*33810*/  BSYNC B1 ;  /* 0x0000000000017941 */ /* 0x000fea0003800000 */
.L_x_370:
        /* <DEDUP_REMOVED lines=14> */
.L_x_373:
[----:B------:R-:W-:Y:S05]  /*33900*/  BSYNC B1 ;  /* 0x0000000000017941 */ /* 0x000fea0003800000 */
.L_x_372:
        /* <DEDUP_REMOVED lines=10> */
.L_x_375:
[----:B------:R-:W-:Y:S05]  /*339b0*/  BSYNC B1 ;  /* 0x0000000000017941 */ /* 0x000fea0003800000 */
.L_x_374:
        /* <DEDUP_REMOVED lines=11> */
.L_x_377:
[----:B------:R-:W-:Y:S05]  /*33a70*/  BSYNC B1 ;  /* 0x0000000000017941 */ /* 0x000fea0003800000 */
.L_x_376:
        /* <DEDUP_REMOVED lines=16> */
.L_x_379:
[----:B------:R-:W-:Y:S05]  /*33b80*/  BSYNC B1 ;  /* 0x0000000000017941 */ /* 0x000fea0003800000 */
.L_x_378:
        /* <DEDUP_REMOVED lines=14> */
.L_x_381:
[----:B------:R-:W-:Y:S05]  /*33c70*/  BSYNC B1 ;  /* 0x0000000000017941 */ /* 0x000fea0003800000 */
.L_x_380:
        /* <DEDUP_REMOVED lines=10> */
.L_x_383:
[----:B------:R-:W-:Y:S05]  /*33d20*/  BSYNC B1 ;  /* 0x0000000000017941 */ /* 0x000fea0003800000 */
.L_x_382:
        /* <DEDUP_REMOVED lines=11> */
.L_x_385:
[----:B------:R-:W-:Y:S05]  /*33de0*/  BSYNC B1 ;  /* 0x0000000000017941 */ /* 0x000fea0003800000 */
.L_x_384:
        /* <DEDUP_REMOVED lines=16> */
.L_x_387:
[----:B------:R-:W-:Y:S05]  /*33ef0*/  BSYNC B1 ;  /* 0x0000000000017941 */ /* 0x000fea0003800000 */
.L_x_386:
        /* <DEDUP_REMOVED lines=14> */
.L_x_389:
[----:B------:R-:W-:Y:S05]  /*33fe0*/  BSYNC B1 ;  /* 0x0000000000017941 */ /* 0x000fea0003800000 */
.L_x_388:
        /* <DEDUP_REMOVED lines=10> */
.L_x_391:
[----:B------:R-:W-:Y:S05]  /*34090*/  BSYNC B1 ;  /* 0x0000000000017941 */ /* 0x000fea0003800000 */
.L_x_390:
        /* <DEDUP_REMOVED lines=11> */
.L_x_393:
[----:B------:R-:W-:Y:S05]  /*34150*/  BSYNC B1 ;  /* 0x0000000000017941 */ /* 0x000fea0003800000 */
.L_x_392:
        /* <DEDUP_REMOVED lines=16> */
.L_x_395:
[----:B------:R-:W-:Y:S05]  /*34260*/  BSYNC B1 ;  /* 0x0000000000017941 */ /* 0x000fea0003800000 */
.L_x_394:
        /* <DEDUP_REMOVED lines=14> */
.L_x_397:
[----:B------:R-:W-:Y:S05]  /*34350*/  BSYNC B1 ;  /* 0x0000000000017941 */ /* 0x000fea0003800000 */
.L_x_396:
        /* <DEDUP_REMOVED lines=10> */
.L_x_399:
[----:B------:R-:W-:Y:S05]  /*34400*/  BSYNC B1 ;  /* 0x0000000000017941 */ /* 0x000fea0003800000 */
.L_x_398:
        /* <DEDUP_REMOVED lines=11> */
.L_x_401:
[----:B------:R-:W-:Y:S05]  /*344c0*/  BSYNC B1 ;  /* 0x0000000000017941 */ /* 0x000fea0003800000 */
.L_x_400:
        /* <DEDUP_REMOVED lines=16> */
.L_x_403:
[----:B------:R-:W-:Y:S05]  /*345d0*/  BSYNC B1 ;  /* 0x0000000000017941 */ /* 0x000fea0003800000 */
.L_x_402:
        /* <DEDUP_REMOVED lines=14> */
.L_x_405:
[----:B------:R-:W-:Y:S05]  /*346c0*/  BSYNC B1 ;  /* 0x0000000000017941 */ /* 0x000fea0003800000 */
.L_x_404:
        /* <DEDUP_REMOVED lines=10> */
.L_x_407:
[----:B------:R-:W-:Y:S05]  /*34770*/  BSYNC B1 ;  /* 0x0000000000017941 */ /* 0x000fea0003800000 */
.L_x_406:
        /* <DEDUP_REMOVED lines=11> */
.L_x_409:
[----:B------:R-:W-:Y:S05]  /*34830*/  BSYNC B1 ;  /* 0x0000000000017941 */ /* 0x000fea0003800000 */
.L_x_408:
        /* <DEDUP_REMOVED lines=16> */
.L_x_411:
[----:B------:R-:W-:Y:S05]  /*34940*/  BSYNC B1 ;  /* 0x0000000000017941 */ /* 0x000fea0003800000 */
.L_x_410:
        /* <DEDUP_REMOVED lines=14> */
.L_x_413:
[----:B------:R-:W-:Y:S05]  /*34a30*/  BSYNC B1 ;  /* 0x0000000000017941 */ /* 0x000fea0003800000 */
.L_x_412:
        /* <DEDUP_REMOVED lines=10> */
.L_x_415:
[----:B------:R-:W-:Y:S05]  /*34ae0*/  BSYNC B1 ;  /* 0x0000000000017941 */ /* 0x000fea0003800000 */
.L_x_414:
        /* <DEDUP_REMOVED lines=11> */
.L_x_417:
[----:B------:R-:W-:Y:S05]  /*34ba0*/  BSYNC B1 ;  /* 0x0000000000017941 */ /* 0x000fea0003800000 */
.L_x_416:
        /* <DEDUP_REMOVED lines=16> */
.L_x_419:
[----:B------:R-:W-:Y:S05]  /*34cb0*/  BSYNC B1 ;  /* 0x0000000000017941 */ /* 0x000fea0003800000 */
.L_x_418:
        /* <DEDUP_REMOVED lines=14> */
.L_x_421:
[----:B------:R-:W-:Y:S05]  /*34da0*/  BSYNC B1 ;  /* 0x0000000000017941 */ /* 0x000fea0003800000 */
.L_x_420:
        /* <DEDUP_REMOVED lines=10> */
.L_x_423:
[----:B------:R-:W-:Y:S05]  /*34e50*/  BSYNC B1 ;  /* 0x0000000000017941 */ /* 0x000fea0003800000 */
.L_x_422:
        /* <DEDUP_REMOVED lines=11> */
.L_x_425:
[----:B------:R-:W-:Y:S05]  /*34f10*/  BSYNC B1 ;  /* 0x0000000000017941 */ /* 0x000fea0003800000 */
.L_x_424:
        /* <DEDUP_REMOVED lines=16> */
.L_x_427:
[----:B------:R-:W-:Y:S05]  /*35020*/  BSYNC B1 ;  /* 0x0000000000017941 */ /* 0x000fea0003800000 */
.L_x_426:
        /* <DEDUP_REMOVED lines=14> */
.L_x_429:
[----:B------:R-:W-:Y:S05]  /*35110*/  BSYNC B1 ;  /* 0x0000000000017941 */ /* 0x000fea0003800000 */
.L_x_428:
        /* <DEDUP_REMOVED lines=10> */
.L_x_431:
[----:B------:R-:W-:Y:S05]  /*351c0*/  BSYNC B1 ;  /* 0x0000000000017941 */ /* 0x000fea0003800000 */
.L_x_430:
        /* <DEDUP_REMOVED lines=11> */
.L_x_433:
[----:B------:R-:W-:Y:S05]  /*35280*/  BSYNC B1 ;  /* 0x0000000000017941 */ /* 0x000fea0003800000 */
.L_x_432:
        /* <DEDUP_REMOVED lines=16> */
.L_x_435:
[----:B------:R-:W-:Y:S05]  /*35390*/  BSYNC B1 ;  /* 0x0000000000017941 */ /* 0x000fea0003800000 */
.L_x_434:
        /* <DEDUP_REMOVED lines=14> */
.L_x_437:
[----:B------:R-:W-:Y:S05]  /*35480*/  BSYNC B1 ;  /* 0x0000000000017941 */ /* 0x000fea0003800000 */
.L_x_436:
        /* <DEDUP_REMOVED lines=10> */
.L_x_439:
[----:B------:R-:W-:Y:S05]  /*35530*/  BSYNC B1 ;  /* 0x0000000000017941 */ /* 0x000fea0003800000 */
.L_x_438:
        /* <DEDUP_REMOVED lines=11> */
.L_x_441:
[----:B------:R-:W-:Y:S05]  /*355f0*/  BSYNC B1 ;  /* 0x0000000000017941 */ /* 0x000fea0003800000 */
.L_x_440:
        /* <DEDUP_REMOVED lines=16> */
.L_x_443:
[----:B------:R-:W-:Y:S05]  /*35700*/  BSYNC B1 ;  /* 0x0000000000017941 */ /* 0x000fea0003800000 */
.L_x_442:
        /* <DEDUP_REMOVED lines=14> */
.L_x_445:
[----:B------:R-:W-:Y:S05]  /*357f0*/  BSYNC B1 ;  /* 0x0000000000017941 */ /* 0x000fea0003800000 */
.L_x_444:
        /* <DEDUP_REMOVED lines=10> */
.L_x_447:
[----:B------:R-:W-:Y:S05]  /*358a0*/  BSYNC B1 ;  /* 0x0000000000017941 */ /* 0x000fea0003800000 */
.L_x_446:
        /* <DEDUP_REMOVED lines=11> */
.L_x_449:
[----:B------:R-:W-:Y:S05]  /*35960*/  BSYNC B1 ;  /* 0x0000000000017941 */ /* 0x000fea0003800000 */
.L_x_448:
        /* <DEDUP_REMOVED lines=16> */
.L_x_451:
[----:B------:R-:W-:Y:S05]  /*35a70*/  BSYNC B1 ;  /* 0x0000000000017941 */ /* 0x000fea0003800000 */
.L_x_450:
        /* <DEDUP_REMOVED lines=14> */
.L_x_453:
[----:B------:R-:W-:Y:S05]  /*35b60*/  BSYNC B1 ;  /* 0x0000000000017941 */ /* 0x000fea0003800000 */
.L_x_452:
        /* <DEDUP_REMOVED lines=10> */
.L_x_455:
[----:B------:R-:W-:Y:S05]  /*35c10*/  BSYNC B1 ;  /* 0x0000000000017941 */ /* 0x000fea0003800000 */
.L_x_454:
        /* <DEDUP_REMOVED lines=11> */
.L_x_457:
[----:B------:R-:W-:Y:S05]  /*35cd0*/  BSYNC B1 ;  /* 0x0000000000017941 */ /* 0x000fea0003800000 */
.L_x_456:
        /* <DEDUP_REMOVED lines=16> */
.L_x_459:
[----:B------:R-:W-:Y:S05]  /*35de0*/  BSYNC B1 ;  /* 0x0000000000017941 */ /* 0x000fea0003800000 */
.L_x_458:
        /* <DEDUP_REMOVED lines=14> */
.L_x_461:
[----:B------:R-:W-:Y:S05]  /*35ed0*/  BSYNC B1 ;  /* 0x0000000000017941 */ /* 0x000fea0003800000 */
.L_x_460:
        /* <DEDUP_REMOVED lines=10> */
.L_x_463:
[----:B------:R-:W-:Y:S05]  /*35f80*/  BSYNC B1 ;  /* 0x0000000000017941 */ /* 0x000fea0003800000 */
.L_x_462:
        /* <DEDUP_REMOVED lines=11> */
.L_x_465:
[----:B------:R-:W-:Y:S05]  /*36040*/  BSYNC B1 ;  /* 0x0000000000017941 */ /* 0x000fea0003800000 */
.L_x_464:
        /* <DEDUP_REMOVED lines=16> */
.L_x_467:
[----:B------:R-:W-:Y:S05]  /*36150*/  BSYNC B1 ;  /* 0x0000000000017941 */ /* 0x000fea0003800000 */
.L_x_466:
        /* <DEDUP_REMOVED lines=14> */
.L_x_469:
[----:B------:R-:W-:Y:S05]  /*36240*/  BSYNC B1 ;  /* 0x0000000000017941 */ /* 0x000fea0003800000 */
.L_x_468:
        /* <DEDUP_REMOVED lines=10> */
.L_x_471:
[----:B------:R-:W-:Y:S05]  /*362f0*/  BSYNC B1 ;  /* 0x0000000000017941 */ /* 0x000fea0003800000 */
.L_x_470:
        /* <DEDUP_REMOVED lines=11> */
.L_x_473:
[----:B------:R-:W-:Y:S05]  /*363b0*/  BSYNC B1 ;  /* 0x0000000000017941 */ /* 0x000fea0003800000 */
.L_x_472:
        /* <DEDUP_REMOVED lines=16> */
.L_x_475:
[----:B------:R-:W-:Y:S05]  /*364c0*/  BSYNC B1 ;  /* 0x0000000000017941 */ /* 0x000fea0003800000 */
.L_x_474:
        /* <DEDUP_REMOVED lines=14> */
.L_x_477:
[----:B------:R-:W-:Y:S05]  /*365b0*/  BSYNC B1 ;  /* 0x0000000000017941 */ /* 0x000fea0003800000 */
.L_x_476:
        /* <DEDUP_REMOVED lines=10> */
.L_x_479:
[----:B------:R-:W-:Y:S05]  /*36660*/  BSYNC B1 ;  /* 0x0000000000017941 */ /* 0x000fea0003800000 */
.L_x_478:
        /* <DEDUP_REMOVED lines=11> */
.L_x_481:
[----:B------:R-:W-:Y:S05]  /*36720*/  BSYNC B1 ;  /* 0x0000000000017941 */ /* 0x000fea0003800000 */
.L_x_480:
        /* <DEDUP_REMOVED lines=16> */
.L_x_483:
[----:B------:R-:W-:Y:S05]  /*36830*/  BSYNC B1 ;  /* 0x0000000000017941 */ /* 0x000fea0003800000 */
.L_x_482:
        /* <DEDUP_REMOVED lines=14> */
.L_x_485:
[----:B------:R-:W-:Y:S05]  /*36920*/  BSYNC B1 ;  /* 0x0000000000017941 */ /* 0x000fea0003800000 */
.L_x_484:
        /* <DEDUP_REMOVED lines=10> */
.L_x_487:
[----:B------:R-:W-:Y:S05]  /*369d0*/  BSYNC B1 ;  /* 0x0000000000017941 */ /* 0x000fea0003800000 */
.L_x_486:
        /* <DEDUP_REMOVED lines=11> */
.L_x_489:
[----:B------:R-:W-:Y:S05]  /*36a90*/  BSYNC B1 ;  /* 0x0000000000017941 */ /* 0x000fea0003800000 */
.L_x_488:
        /* <DEDUP_REMOVED lines=16> */
.L_x_491:
[----:B------:R-:W-:Y:S05]  /*36ba0*/  BSYNC B1 ;  /* 0x0000000000017941 */ /* 0x000fea0003800000 */
.L_x_490:
        /* <DEDUP_REMOVED lines=14> */
.L_x_493:
[----:B------:R-:W-:Y:S05]  /*36c90*/  BSYNC B1 ;  /* 0x0000000000017941 */ /* 0x000fea0003800000 */
.L_x_492:
        /* <DEDUP_REMOVED lines=10> */
.L_x_495:
[----:B------:R-:W-:Y:S05]  /*36d40*/  BSYNC B1 ;  /* 0x0000000000017941 */ /* 0x000fea0003800000 */
.L_x_494:
        /* <DEDUP_REMOVED lines=11> */
.L_x_497:
[----:B------:R-:W-:Y:S05]  /*36e00*/  BSYNC B1 ;  /* 0x0000000000017941 */ /* 0x000fea0003800000 */
.L_x_496:
        /* <DEDUP_REMOVED lines=16> */
.L_x_499:
[----:B------:R-:W-:Y:S05]  /*36f10*/  BSYNC B1 ;  /* 0x0000000000017941 */ /* 0x000fea0003800000 */
.L_x_498:
        /* <DEDUP_REMOVED lines=14> */
.L_x_501:
[----:B------:R-:W-:Y:S05]  /*37000*/  BSYNC B1 ;  /* 0x0000000000017941 */ /* 0x000fea0003800000 */
.L_x_500:
        /* <DEDUP_REMOVED lines=10> */
.L_x_503:
[----:B------:R-:W-:Y:S05]  /*370b0*/  BSYNC B1 ;  /* 0x0000000000017941 */ /* 0x000fea0003800000 */
.L_x_502:
        /* <DEDUP_REMOVED lines=11> */
.L_x_505:
[----:B------:R-:W-:Y:S05]  /*37170*/  BSYNC B1 ;  /* 0x0000000000017941 */ /* 0x000fea0003800000 */
.L_x_504:
        /* <DEDUP_REMOVED lines=16> */
.L_x_507:
[----:B------:R-:W-:Y:S05]  /*37280*/  BSYNC B1 ;  /* 0x0000000000017941 */ /* 0x000fea0003800000 */
.L_x_506:
        /* <DEDUP_REMOVED lines=14> */
.L_x_509:
[----:B------:R-:W-:Y:S05]  /*37370*/  BSYNC B1 ;  /* 0x0000000000017941 */ /* 0x000fea0003800000 */
.L_x_508:
        /* <DEDUP_REMOVED lines=10> */
.L_x_511:
[----:B------:R-:W-:Y:S05]  /*37420*/  BSYNC B1 ;  /* 0x0000000000017941 */ /* 0x000fea0003800000 */
.L_x_510:
        /* <DEDUP_REMOVED lines=11> */
.L_x_513:
[----:B------:R-:W-:Y:S05]  /*374e0*/  BSYNC B1 ;  /* 0x0000000000017941 */ /* 0x000fea0003800000 */
.L_x_512:
        /* <DEDUP_REMOVED lines=16> */
.L_x_515:
[----:B------:R-:W-:Y:S05]  /*375f0*/  BSYNC B1 ;  /* 0x0000000000017941 */ /* 0x000fea0003800000 */
.L_x_514:
        /* <DEDUP_REMOVED lines=14> */
.L_x_517:
[----:B------:R-:W-:Y:S05]  /*376e0*/  BSYNC B1 ;  /* 0x0000000000017941 */ /* 0x000fea0003800000 */
.L_x_516:
        /* <DEDUP_REMOVED lines=10> */
.L_x_519:
[----:B------:R-:W-:Y:S05]  /*37790*/  BSYNC B1 ;  /* 0x0000000000017941 */ /* 0x000fea0003800000 */
.L_x_518:
        /* <DEDUP_REMOVED lines=11> */
.L_x_521:
[----:B------:R-:W-:Y:S05]  /*37850*/  BSYNC B1 ;  /* 0x0000000000017941 */ /* 0x000fea0003800000 */
.L_x_520:
        /* <DEDUP_REMOVED lines=16> */
.L_x_523:
[----:B------:R-:W-:Y:S05]  /*37960*/  BSYNC B1 ;  /* 0x0000000000017941 */ /* 0x000fea0003800000 */
.L_x_522:
        /* <DEDUP_REMOVED lines=14> */
.L_x_525:
[----:B------:R-:W-:Y:S05]  /*37a50*/  BSYNC B1 ;  /* 0x0000000000017941 */ /* 0x000fea0003800000 */
.L_x_524:
        /* <DEDUP_REMOVED lines=10> */
.L_x_527:
[----:B------:R-:W-:Y:S05]  /*37b00*/  BSYNC B1 ;  /* 0x0000000000017941 */ /* 0x000fea0003800000 */
.L_x_526:
        /* <DEDUP_REMOVED lines=11> */
.L_x_529:
[----:B------:R-:W-:Y:S05]  /*37bc0*/  BSYNC B1 ;  /* 0x0000000000017941 */ /* 0x000fea0003800000 */
.L_x_528:
        /* <DEDUP_REMOVED lines=16> */
.L_x_531:
[----:B------:R-:W-:Y:S05]  /*37cd0*/  BSYNC B1 ;  /* 0x0000000000017941 */ /* 0x000fea0003800000 */
.L_x_530:
        /* <DEDUP_REMOVED lines=14> */
.L_x_533:
[----:B------:R-:W-:Y:S05]  /*37dc0*/  BSYNC B1 ;  /* 0x0000000000017941 */ /* 0x000fea0003800000 */
.L_x_532:
        /* <DEDUP_REMOVED lines=10> */
.L_x_535:
[----:B------:R-:W-:Y:S05]  /*37e70*/  BSYNC B1 ;  /* 0x0000000000017941 */ /* 0x000fea0003800000 */
.L_x_534:
        /* <DEDUP_REMOVED lines=11> */
.L_x_537:
[----:B------:R-:W-:Y:S05]  /*37f30*/  BSYNC B1 ;  /* 0x0000000000017941 */ /* 0x000fea0003800000 */
.L_x_536:
        /* <DEDUP_REMOVED lines=14> */
.L_x_539:
[----:B------:R-:W-:Y:S05]  /*38020*/  BSYNC B1 ;  /* 0x0000000000017941 */ /* 0x000fea0003800000 */
.L_x_538:
[----:B-1----:R-:W2:Y:S01]  /*38030*/  LDL.LU R5, [R1+0x7f8] ;  /* 0x0007f80001057983 */ /* 0x002ea20000300800 */
[----:B------:R-:W-:Y:S01]  /*38040*/  IMAD.WIDE.U32 R8, R164, R8, R158 ;  /* 0x00000008a4087225 */ /* 0x000fe200078e009e */
[----:B------:R-:W-:Y:S03]  /*38050*/  BSSY B1, `(.L_x_540) ;  /* 0x0000008000017945 */ /* 0x000fe60003800000 */
[----:B--2---:R-:W-:-:S05]  /*38060*/  @!P0 IMAD R5, R5, R17, R4 ;  /* 0x0000001105058224 */ /* 0x004fca00078e0204 */
[----:B------:R1:W-:Y:S01]  /*38070*/  @!P0 STG.E.U8 desc[UR50][R162.64+0xf8], R5 ;  /* 0x0000f805a2008986 */ /* 0x0003e2000c101132 */
[----:B------:R-:W-:Y:S01]  /*38080*/  IADD3 R6, P0, R8, R156, RZ ;  /* 0x0000009c08067210 */ /* 0x000fe20007f1e0ff */
[----:B------:R-:W-:-:S12]  /*38090*/  @P3 BRA `(.L_x_541) ;  /* 0x00000000000c3947 */ /* 0x000fd80003800000 */
[----:B------:R-:W2:Y:S02]  /*380a0*/  LDG.E.U8 R16, desc[UR50][R20.64+0xf9] ;  /* 0x0000f93214107981 */ /* 0x000ea4000c1e1100 */
[----:B--2---:R-:W-:-:S05]  /*380b0*/  PRMT R4, R16, 0x8880, RZ ;  /* 0x0000888010047816 */ /* 0x004fca00000000ff */
[----:B------:R-:W-:-:S07]  /*380c0*/  IMAD R4, R4, R18, RZ ;  /* 0x0000001204047224 */ /* 0x000fce00078e02ff */
.L_x_541:
[----:B------:R-:W-:Y:S05]  /*380d0*/  BSYNC B1 ;  /* 0x0000000000017941 */ /* 0x000fea0003800000 */
.L_x_540:
[----:B-1----:R-:W2:Y:S01]  /*380e0*/  LDL.LU R5, [R1+0x7fc] ;  /* 0x0007fc0001057983 */ /* 0x002ea20000300800 */
[----:B------:R-:W-:Y:S01]  /*380f0*/  IADD3.X R7, R157, R9, R165, P0, !PT ;  /* 0x000000099d077210 */ /* 0x000fe200007fe4a5 */
[----:B------:R-:W-:Y:S01]  /*38100*/  BSSY B1, `(.L_x_542) ;  /* 0x000000d000017945 */ /* 0x000fe20003800000 */
[----:B------:R-:W-:Y:S02]  /*38110*/  IADD3 R8, P0, R2, UR46, RZ ;  /* 0x0000002e02087c10 */ /* 0x000fe4000ff1e0ff */
[----:B------:R-:W-:Y:S02]  /*38120*/  ISETP.GE.AND P5, PT, R23, 0x101, PT ;  /* 0x000001011700780c */ /* 0x000fe40003fa6270 */
[----:B------:R-:W-:Y:S02]  /*38130*/  IADD3.X R9, R3, UR45, RZ, P0, !PT ;  /* 0x0000002d03097c10 */ /* 0x000fe400087fe4ff */
[----:B------:R-:W-:Y:S02]  /*38140*/  ISETP.LT.OR P0, PT, R0, 0x1, !P5 ;  /* 0x000000010000780c */ /* 0x000fe40006f01670 */
[----:B------:R-:W-:-:S07]  /*38150*/  LOP3.LUT R22, R22, 0xfffffffd, RZ, 0xc0, !PT ;  /* 0xfffffffd16167812 */ /* 0x000fce00078ec0ff */
[----:B------:R-:W-:Y:S01]  /*38160*/  @P5 LOP3.LUT R22, R22, 0x2, RZ, 0xfc, !PT ;  /* 0x0000000216165812 */ /* 0x000fe200078efcff */
[----:B--2---:R-:W-:-:S05]  /*38170*/  @!P3 IMAD R5, R5, R17, R4 ;  /* 0x000000110505b224 */ /* 0x004fca00078e0204 */
[----:B------:R1:W-:Y:S01]  /*38180*/  @!P3 STG.E.U8 desc[UR50][R160.64+0xf9], R5 ;  /* 0x0000f905a000b986 */ /* 0x0003e2000c101132 */
[----:B------:R-:W-:Y:S05]  /*38190*/  @P0 BRA `(.L_x_543) ;  /* 0x00000000000c0947 */ /* 0x000fea0003800000 */
[----:B------:R-:W2:Y:S02]  /*381a0*/  LDG.E.U8 R16, desc[UR50][R6.64] ;  /* 0x0000003206107981 */ /* 0x000ea4000c1e1100 */
[----:B--2---:R-:W-:-:S05]  /*381b0*/  PRMT R4, R16, 0x8880, RZ ;  /* 0x0000888010047816 */ /* 0x004fca00000000ff */
[----:B------:R-:W-:-:S07]  /*381c0*/  IMAD R4, R4, R18, RZ ;  /* 0x0000001204047224 */ /* 0x000fce00078e02ff */
.L_x_543:
[----:B------:R-:W-:Y:S05]  /*381d0*/  BSYNC B1 ;  /* 0x0000000000017941 */ /* 0x000fea0003800000 */
.L_x_542:
[----:B-1----:R-:W2:Y:S01]  /*381e0*/  LDL.LU R5, [R1+0x400] ;  /* 0x0004000001057983 */ /* 0x002ea20000300800 */
[----:B------:R-:W-:Y:S01]  /*381f0*/  ISETP.LT.OR P5, PT, R0, 0x2, !P5 ;  /* 0x000000020000780c */ /* 0x000fe20006fa1670 */
[----:B------:R-:W-:Y:S01]  /*38200*/  BSSY B1, `(.L_x_544) ;  /* 0x0000007000017945 */ /* 0x000fe20003800000 */
[----:B--2---:R-:W-:-:S05]  /*38210*/  @!P0 IMAD R5, R5, R17, R4 ;  /* 0x0000001105058224 */ /* 0x004fca00078e0204 */
[----:B------:R1:W-:Y:S06]  /*38220*/  @!P0 STG.E.U8 desc[UR50][R8.64], R5 ;  /* 0x0000000508008986 */ /* 0x0003ec000c101132 */
[----:B------:R-:W-:Y:S05]  /*38230*/  @P5 BRA `(.L_x_545) ;  /* 0x00000000000c5947 */ /* 0x000fea0003800000 */
[----:B------:R-:W2:Y:S02]  /*38240*/  LDG.E.U8 R16, desc[UR50][R6.64+0x1] ;  /* 0x0000013206107981 */ /* 0x000ea4000c1e1100 */
[----:B--2---:R-:W-:-:S05]  /*38250*/  PRMT R4, R16, 0x8880, RZ ;  /* 0x0000888010047816 */ /* 0x004fca00000000ff */
[----:B------:R-:W-:-:S07]  /*38260*/  IMAD R4, R4, R18, RZ ;  /* 0x0000001204047224 */ /* 0x000fce00078e02ff */
.L_x_545:
[----:B------:R-:W-:Y:S05]  /*38270*/  BSYNC B1 ;  /* 0x0000000000017941 */ /* 0x000fea0003800000 */
.L_x_544:
[----:B-1----:R-:W2:Y:S01]  /*38280*/  LDL.LU R5, [R1+0x404] ;  /* 0x0004040001057983 */ /* 0x002ea20000300800 */
[----:B------:R-:W-:Y:S01]  /*38290*/  ISETP.GE.AND P0, PT, R23, 0x109, PT ;  /* 0x000001091700780c */ /* 0x000fe20003f06270 */
[----:B------:R-:W-:Y:S03]  /*382a0*/  BSSY B1, `(.L_x_546) ;  /* 0x000000a000017945 */ /* 0x000fe60003800000 */
[----:B------:R-:W-:-:S13]  /*382b0*/  ISETP.LT.OR P3, PT, R0, 0x1, !P0 ;  /* 0x000000010000780c */ /* 0x000fda0004761670 */
        /* <DEDUP_REMOVED lines=8> */
.L_x_547:
[----:B------:R-:W-:Y:S05]  /*38340*/  BSYNC B1 ;  /* 0x0000000000017941 */ /* 0x000fea0003800000 */
.L_x_546:
[----:B-1----:R-:W2:Y:S01]  /*38350*/  LDL.LU R5, [R1+0x408] ;  /* 0x0004080001057983 */ /* 0x002ea20000300800 */
        /* <DEDUP_REMOVED lines=10> */
.L_x_549:
[----:B------:R-:W-:Y:S05]  /*38400*/  BSYNC B1 ;  /* 0x0000000000017941 */ /* 0x000fea0003800000 */
.L_x_548:
        /* <DEDUP_REMOVED lines=10> */
.L_x_551:
[----:B------:R-:W-:Y:S05]  /*384b0*/  BSYNC B1 ;  /* 0x0000000000017941 */ /* 0x000fea0003800000 */
.L_x_550:
[----:B-1----:R-:W2:Y:S01]  /*384c0*/  LDL.LU R5, [R1+0x410] ;  /* 0x0004100001057983 */ /* 0x002ea20000300800 */
        /* <DEDUP_REMOVED lines=8> */
.L_x_553:
[----:B------:R-:W-:Y:S05]  /*38550*/  BSYNC B1 ;  /* 0x0000000000017941 */ /* 0x000fea0003800000 */
.L_x_552:
        /* <DEDUP_REMOVED lines=11> */
.L_x_555:
[----:B------:R-:W-:Y:S05]  /*38610*/  BSYNC B1 ;  /* 0x0000000000017941 */ /* 0x000fea0003800000 */
.L_x_554:
        /* <DEDUP_REMOVED lines=16> */
.L_x_557:
[----:B------:R-:W-:Y:S05]  /*38720*/  BSYNC B1 ;  /* 0x0000000000017941 */ /* 0x000fea0003800000 */
.L_x_556:
        /* <DEDUP_REMOVED lines=10> */
.L_x_559:
[----:B------:R-:W-:Y:S05]  /*387d0*/  BSYNC B1 ;  /* 0x0000000000017941 */ /* 0x000fea0003800000 */
.L_x_558:
        /* <DEDUP_REMOVED lines=11> */
.L_x_561:
[----:B------:R-:W-:Y:S05]  /*38890*/  BSYNC B1 ;  /* 0x0000000000017941 */ /* 0x000fea0003800000 */
.L_x_560:
        /* <DEDUP_REMOVED lines=16> */
.L_x_563:
[----:B------:R-:W-:Y:S05]  /*389a0*/  BSYNC B1 ;  /* 0x0000000000017941 */ /* 0x000fea0003800000 */
.L_x_562:
        /* <DEDUP_REMOVED lines=14> */
.L_x_565:
[----:B------:R-:W-:Y:S05]  /*38a90*/  BSYNC B1 ;  /* 0x0000000000017941 */ /* 0x000fea0003800000 */
.L_x_564:
        /* <DEDUP_REMOVED lines=10> */
.L_x_567:
[----:B------:R-:W-:Y:S05]  /*38b40*/  BSYNC B1 ;  /* 0x0000000000017941 */ /* 0x000fea0003800000 */
.L_x_566:
        /* <DEDUP_REMOVED lines=11> */
.L_x_569:
[----:B------:R-:W-:Y:S05]  /*38c00*/  BSYNC B1 ;  /* 0x0000000000017941 */ /* 0x000fea0003800000 */
.L_x_568:
        /* <DEDUP_REMOVED lines=16> */
.L_x_571:
[----:B------:R-:W-:Y:S05]  /*38d10*/  BSYNC B1 ;  /* 0x0000000000017941 */ /* 0x000fea0003800000 */
.L_x_570:
        /* <DEDUP_REMOVED lines=14> */
.L_x_573:
[----:B------:R-:W-:Y:S05]  /*38e00*/  BSYNC B1 ;  /* 0x0000000000017941 */ /* 0x000fea0003800000 */
.L_x_572:
        /* <DEDUP_REMOVED lines=10> */
.L_x_575:
[----:B------:R-:W-:Y:S05]  /*38eb0*/  BSYNC B1 ;  /* 0x0000000000017941 */ /* 0x000fea0003800000 */
.L_x_574:
        /* <DEDUP_REMOVED lines=11> */
.L_x_577:
[----:B------:R-:W-:Y:S05]  /*38f70*/  BSYNC B1 ;  /* 0x0000000000017941 */ /* 0x000fea0003800000 */
.L_x_576:
        /* <DEDUP_REMOVED lines=16> */
.L_x_579:
[----:B------:R-:W-:Y:S05]  /*39080*/  BSYNC B1 ;  /* 0x0000000000017941 */ /* 0x000fea0003800000 */
.L_x_578:
        /* <DEDUP_REMOVED lines=14> */
.L_x_581:
[----:B------:R-:W-:Y:S05]  /*39170*/  BSYNC B1 ;  /* 0x0000000000017941 */ /* 0x000fea0003800000 */
.L_x_580:
        /* <DEDUP_REMOVED lines=10> */
.L_x_583:
[----:B------:R-:W-:Y:S05]  /*39220*/  BSYNC B1 ;  /* 0x0000000000017941 */ /* 0x000fea0003800000 */
.L_x_582:
        /* <DEDUP_REMOVED lines=11> */
.L_x_585:
[----:B------:R-:W-:Y:S05]  /*392e0*/  BSYNC B1 ;  /* 0x0000000000017941 */ /* 0x000fea0003800000 */
.L_x_584:
        /* <DEDUP_REMOVED lines=16> */
.L_x_587:
[----:B------:R-:W-:Y:S05]  /*393f0*/  BSYNC B1 ;  /* 0x0000000000017941 */ /* 0x000fea0003800000 */
.L_x_586:
        /* <DEDUP_REMOVED lines=14> */
.L_x_589:
[----:B------:R-:W-:Y:S05]  /*394e0*/  BSYNC B1 ;  /* 0x0000000000017941 */ /* 0x000fea0003800000 */
.L_x_588:
        /* <DEDUP_REMOVED lines=10> */
.L_x_591:
[----:B------:R-:W-:Y:S05]  /*39590*/  BSYNC B1 ;  /* 0x0000000000017941 */ /* 0x000fea0003800000 */
.L_x_590:
        /* <DEDUP_REMOVED lines=11> */
.L_x_593:
[----:B------:R-:W-:Y:S05]  /*39650*/  BSYNC B1 ;  /* 0x0000000000017941 */ /* 0x000fea0003800000 */
.L_x_592:
        /* <DEDUP_REMOVED lines=16> */
.L_x_595:
[----:B------:R-:W-:Y:S05]  /*39760*/  BSYNC B1 ;  /* 0x0000000000017941 */ /* 0x000fea0003800000 */
.L_x_594:
        /* <DEDUP_REMOVED lines=14> */
.L_x_597:
[----:B------:R-:W-:Y:S05]  /*39850*/  BSYNC B1 ;  /* 0x0000000000017941 */ /* 0x000fea0003800000 */
.L_x_596:
        /* <DEDUP_REMOVED lines=10> */
.L_x_599:
[----:B------:R-:W-:Y:S05]  /*39900*/  BSYNC B1 ;  /* 0x0000000000017941 */ /* 0x000fea0003800000 */
.L_x_598:
        /* <DEDUP_REMOVED lines=11> */
.L_x_601:
[----:B------:R-:W-:Y:S05]  /*399c0*/  BSYNC B1 ;  /* 0x0000000000017941 */ /* 0x000fea0003800000 */
.L_x_600:
        /* <DEDUP_REMOVED lines=16> */
.L_x_603:
[----:B------:R-:W-:Y:S05]  /*39ad0*/  BSYNC B1 ;  /* 0x0000000000017941 */ /* 0x000fea0003800000 */
.L_x_602:
        /* <DEDUP_REMOVED lines=14> */
.L_x_605:
[----:B------:R-:W-:Y:S05]  /*39bc0*/  BSYNC B1 ;  /* 0x0000000000017941 */ /* 0x000fea0003800000 */
.L_x_604:
        /* <DEDUP_REMOVED lines=10> */
.L_x_607:
[----:B------:R-:W-:Y:S05]  /*39c70*/  BSYNC B1 ;  /* 0x0000000000017941 */ /* 0x000fea0003800000 */
.L_x_606:
        /* <DEDUP_REMOVED lines=11> */
.L_x_609:
[----:B------:R-:W-:Y:S05]  /*39d30*/  BSYNC B1 ;  /* 0x0000000000017941 */ /* 0x000fea0003800000 */
.L_x_608:
        /* <DEDUP_REMOVED lines=16> */
.L_x_611:
[----:B------:R-:W-:Y:S05]  /*39e40*/  BSYNC B1 ;  /* 0x0000000000017941 */ /* 0x000fea0003800000 */
.L_x_610:
        /* <DEDUP_REMOVED lines=14> */
.L_x_613:
[----:B------:R-:W-:Y:S05]  /*39f30*/  BSYNC B1 ;  /* 0x0000000000017941 */ /* 0x000fea0003800000 */
.L_x_612:
        /* <DEDUP_REMOVED lines=10> */
.L_x_615:
[----:B------:R-:W-:Y:S05]  /*39fe0*/  BSYNC B1 ;  /* 0x0000000000017941 */ /* 0x000fea0003800000 */
.L_x_614:
        /* <DEDUP_REMOVED lines=11> */
.L_x_617:
[----:B------:R-:W-:Y:S05]  /*3a0a0*/  BSYNC B1 ;  /* 0x0000000000017941 */ /* 0x000fea0003800000 */
.L_x_616:
        /* <DEDUP_REMOVED lines=16> */
.L_x_619:
[----:B------:R-:W-:Y:S05]  /*3a1b0*/  BSYNC B1 ;  /* 0x0000000000017941 */ /* 0x000fea0003800000 */
.L_x_618:
        /* <DEDUP_REMOVED lines=14> */
.L_x_621:
[----:B------:R-:W-:Y:S05]  /*3a2a0*/  BSYNC B1 ;  /* 0x0000000000017941 */ /* 0x000fea0003800000 */
.L_x_620:
        /* <DEDUP_REMOVED lines=10> */
.L_x_623:
[----:B------:R-:W-:Y:S05]  /*3a350*/  BSYNC B1 ;  /* 0x0000000000017941 */ /* 0x000fea0003800000 */
.L_x_622:
        /* <DEDUP_REMOVED lines=11> */
.L_x_625:
[----:B------:R-:W-:Y:S05]  /*3a410*/  BSYNC B1 ;  /* 0x0000000000017941 */ /* 0x000fea0003800000 */
.L_x_624:
        /* <DEDUP_REMOVED lines=16> */
.L_x_627:
[----:B------:R-:W-:Y:S05]  /*3a520*/  BSYNC B1 ;  /* 0x0000000000017941 */ /* 0x000fea0003800000 */
.L_x_626:
        /* <DEDUP_REMOVED lines=14> */
.L_x_629:
[----:B------:R-:W-:Y:S05]  /*3a610*/  BSYNC B1 ;  /* 0x0000000000017941 */ /* 0x000fea0003800000 */
.L_x_628:
        /* <DEDUP_REMOVED lines=10> */
.L_x_631:
[----:B------:R-:W-:Y:S05]  /*3a6c0*/  BSYNC B1 ;  /* 0x0000000000017941 */ /* 0x000fea0003800000 */
.L_x_630:
        /* <DEDUP_REMOVED lines=11> */
.L_x_633:
[----:B------:R-:W-:Y:S05]  /*3a780*/  BSYNC B1 ;  /* 0x0000000000017941 */ /* 0x000fea0003800000 */
.L_x_632:
        /* <DEDUP_REMOVED lines=16> */
.L_x_635:
[----:B------:R-:W-:Y:S05]  /*3a890*/  BSYNC B1 ;  /* 0x0000000000017941 */ /* 0x000fea0003800000 */
.L_x_634:
        /* <DEDUP_REMOVED lines=14> */
.L_x_637:
[----:B------:R-:W-:Y:S05]  /*3a980*/  BSYNC B1 ;  /* 0x0000000000017941 */ /* 0x000fea0003800000 */
.L_x_636:
        /* <DEDUP_REMOVED lines=10> */
.L_x_639:
[----:B------:R-:W-:Y:S05]  /*3aa30*/  BSYNC B1 ;  /* 0x0000000000017941 */ /* 0x000fea0003800000 */
.L_x_638:
        /* <DEDUP_REMOVED lines=11> */
.L_x_641:
[----:B------:R-:W-:Y:S05]  /*3aaf0*/  BSYNC B1 ;  /* 0x0000000000017941 */ /* 0x000fea0003800000 */
.L_x_640:
        /* <DEDUP_REMOVED lines=16> */
.L_x_643:
[----:B------:R-:W-:Y:S05]  /*3ac00*/  BSYNC B1 ;  /* 0x0000000000017941 */ /* 0x000fea0003800000 */
.L_x_642:
        /* <DEDUP_REMOVED lines=14> */
.L_x_645:
[----:B------:R-:W-:Y:S05]  /*3acf0*/  BSYNC B1 ;  /* 0x0000000000017941 */ /* 0x000fea0003800000 */
.L_x_644:
        /* <DEDUP_REMOVED lines=10> */
.L_x_647:
[----:B------:R-:W-:Y:S05]  /*3ada0*/  BSYNC B1 ;  /* 0x0000000000017941 */ /* 0x000fea0003800000 */
.L_x_646:
        /* <DEDUP_REMOVED lines=11> */
.L_x_649:
[----:B------:R-:W-:Y:S05]  /*3ae60*/  BSYNC B1 ;  /* 0x0000000000017941 */ /* 0x000fea0003800000 */
.L_x_648:
        /* <DEDUP_REMOVED lines=16> */
.L_x_651:
[----:B------:R-:W-:Y:S05]  /*3af70*/  BSYNC B1 ;  /* 0x0000000000017941 */ /* 0x000fea0003800000 */
.L_x_650:
        /* <DEDUP_REMOVED lines=14> */
.L_x_653:
[----:B------:R-:W-:Y:S05]  /*3b060*/  BSYNC B1 ;  /* 0x0000000000017941 */ /* 0x000fea0003800000 */
.L_x_652:
        /* <DEDUP_REMOVED lines=10> */
.L_x_655:
[----:B------:R-:W-:Y:S05]  /*3b110*/  BSYNC B1 ;  /* 0x0000000000017941 */ /* 0x000fea0003800000 */
.L_x_654:
        /* <DEDUP_REMOVED lines=11> */
.L_x_657:
[----:B------:R-:W-:Y:S05]  /*3b1d0*/  BSYNC B1 ;  /* 0x0000000000017941 */ /* 0x000fea0003800000 */
.L_x_656:
        /* <DEDUP_REMOVED lines=16> */
.L_x_659:
[----:B------:R-:W-:Y:S05]  /*3b2e0*/  BSYNC B1 ;  /* 0x0000000000017941 */ /* 0x000fea0003800000 */
.L_x_658:
        /* <DEDUP_REMOVED lines=14> */
.L_x_661:
[----:B------:R-:W-:Y:S05]  /*3b3d0*/  BSYNC B1 ;  /* 0x0000000000017941 */ /* 0x000fea0003800000 */
.L_x_660:
        /* <DEDUP_REMOVED lines=10> */
.L_x_663:
[----:B------:R-:W-:Y:S05]  /*3b480*/  BSYNC B1 ;  /* 0x0000000000017941 */ /* 0x000fea0003800000 */
.L_x_662:
        /* <DEDUP_REMOVED lines=11> */
.L_x_665:
[----:B------:R-:W-:Y:S05]  /*3b540*/  BSYNC B1 ;  /* 0x0000000000017941 */ /* 0x000fea0003800000 */
.L_x_664:
        /* <DEDUP_REMOVED lines=16> */
.L_x_667:
[----:B------:R-:W-:Y:S05]  /*3b650*/  BSYNC B1 ;  /* 0x0000000000017941 */ /* 0x000fea0003800000 */
.L_x_666:
        /* <DEDUP_REMOVED lines=14> */
.L_x_669:
[----:B------:R-:W-:Y:S05]  /*3b740*/  BSYNC B1 ;  /* 0x0000000000017941 */ /* 0x000fea0003800000 */
.L_x_668:
        /* <DEDUP_REMOVED lines=10> */
.L_x_671:
[----:B------:R-:W-:Y:S05]  /*3b7f0*/  BSYNC B1 ;  /* 0x0000000000017941 */ /* 0x000fea0003800000 */
.L_x_670:
        /* <DEDUP_REMOVED lines=11> */
.L_x_673:
[----:B------:R-:W-:Y:S05]  /*3b8b0*/  BSYNC B1 ;  /* 0x0000000000017941 */ /* 0x000fea0003800000 */
.L_x_672:
        /* <DEDUP_REMOVED lines=16> */
.L_x_675:
[----:B------:R-:W-:Y:S05]  /*3b9c0*/  BSYNC B1 ;  /* 0x0000000000017941 */ /* 0x000fea0003800000 */
.L_x_674:
        /* <DEDUP_REMOVED lines=14> */
.L_x_677:
[----:B------:R-:W-:Y:S05]  /*3bab0*/  BSYNC B1 ;  /* 0x0000000000017941 */ /* 0x000fea0003800000 */
.L_x_676:
        /* <DEDUP_REMOVED lines=10> */
.L_x_679:
[----:B------:R-:W-:Y:S05]  /*3bb60*/  BSYNC B1 ;  /* 0x0000000000017941 */ /* 0x000fea0003800000 */
.L_x_678:
        /* <DEDUP_REMOVED lines=11> */
.L_x_681:
[----:B------:R-:W-:Y:S05]  /*3bc20*/  BSYNC B1 ;  /* 0x0000000000017941 */ /* 0x000fea0003800000 */
.L_x_680:
        /* <DEDUP_REMOVED lines=16> */
.L_x_683:
[----:B------:R-:W-:Y:S05]  /*3bd30*/  BSYNC B1 ;  /* 0x0000000000017941 */ /* 0x000fea0003800000 */
.L_x_682:
        /* <DEDUP_REMOVED lines=14> */
.L_x_685:
[----:B------:R-:W-:Y:S05]  /*3be20*/  BSYNC B1 ;  /* 0x0000000000017941 */ /* 0x000fea0003800000 */
.L_x_684:
        /* <DEDUP_REMOVED lines=10> */
.L_x_687:
[----:B------:R-:W-:Y:S05]  /*3bed0*/  BSYNC B1 ;  /* 0x0000000000017941 */ /* 0x000fea0003800000 */
.L_x_686:
        /* <DEDUP_REMOVED lines=11> */
.L_x_689:
[----:B------:R-:W-:Y:S05]  /*3bf90*/  BSYNC B1 ;  /* 0x0000000000017941 */ /* 0x000fea0003800000 */
.L_x_688:
        /* <DEDUP_REMOVED lines=16> */
.L_x_691:
[----:B------:R-:W-:Y:S05]  /*3c0a0*/  BSYNC B1 ;  /* 0x0000000000017941 */ /* 0x000fea0003800000 */
.L_x_690:
        /* <DEDUP_REMOVED lines=14> */
.L_x_693:
[----:B------:R-:W-:Y:S05]  /*3c190*/  BSYNC B1 ;  /* 0x0000000000017941 */ /* 0x000fea0003800000 */
.L_x_692:
        /* <DEDUP_REMOVED lines=10> */
.L_x_695:
[----:B------:R-:W-:Y:S05]  /*3c240*/  BSYNC B1 ;  /* 0x0000000000017941 */ /* 0x000fea0003800000 */
.L_x_694:
        /* <DEDUP_REMOVED lines=11> */
.L_x_697:
[----:B------:R-:W-:Y:S05]  /*3c300*/  BSYNC B1 ;  /* 0x0000000000017941 */ /* 0x000fea0003800000 */
.L_x_696:
        /* <DEDUP_REMOVED lines=16> */
.L_x_699:
[----:B------:R-:W-:Y:S05]  /*3c410*/  BSYNC B1 ;  /* 0x0000000000017941 */ /* 0x000fea0003800000 */
.L_x_698:
        /* <DEDUP_REMOVED lines=14> */
.L_x_701:
[----:B------:R-:W-:Y:S05]  /*3c500*/  BSYNC B1 ;  /* 0x0000000000017941 */ /* 0x000fea0003800000 */
.L_x_700:
        /* <DEDUP_REMOVED lines=10> */
.L_x_703:
[----:B------:R-:W-:Y:S05]  /*3c5b0*/  BSYNC B1 ;  /* 0x0000000000017941 */ /* 0x000fea0003800000 */
.L_x_702:
        /* <DEDUP_REMOVED lines=11> */
.L_x_705:
[----:B------:R-:W-:Y:S05]  /*3c670*/  BSYNC B1 ;  /* 0x0000000000017941 */ /* 0x000fea0003800000 */
.L_x_704:
        /* <DEDUP_REMOVED lines=16> */
.L_x_707:
[----:B------:R-:W-:Y:S05]  /*3c780*/  BSYNC B1 ;  /* 0x0000000000017941 */ /* 0x000fea0003800000 */
.L_x_706:
        /* <DEDUP_REMOVED lines=14> */
.L_x_709:
[----:B------:R-:W-:Y:S05]  /*3c870*/  BSYNC B1 ;  /* 0x0000000000017941 */ /* 0x000fea0003800000 */
.L_x_708:
        /* <DEDUP_REMOVED lines=10> */
.L_x_711:
[----:B------:R-:W-:Y:S05]  /*3c920*/  BSYNC B1 ;  /* 0x0000000000017941 */ /* 0x000fea0003800000 */
.L_x_710:
        /* <DEDUP_REMOVED lines=11> */
.L_x_713:
[----:B------:R-:W-:Y:S05]  /*3c9e0*/  BSYNC B1 ;  /* 0x0000000000017941 */ /* 0x000fea0003800000 */
.L_x_712:
        /* <DEDUP_REMOVED lines=16> */
.L_x_715:
[----:B------:R-:W-:Y:S05]  /*3caf0*/  BSYNC B1 ;  /* 0x0000000000017941 */ /* 0x000fea0003800000 */
.L_x_714:
        /* <DEDUP_REMOVED lines=14> */
.L_x_717:
[----:B------:R-:W-:Y:S05]  /*3cbe0*/  BSYNC B1 ;  /* 0x0000000000017941 */ /* 0x000fea0003800000 */
.L_x_716:
        /* <DEDUP_REMOVED lines=10> */
.L_x_719:
[----:B------:R-:W-:Y:S05]  /*3cc90*/  BSYNC B1 ;  /* 0x0000000000017941 */ /* 0x000fea0003800000 */
.L_x_718:
        /* <DEDUP_REMOVED lines=11> */
.L_x_721:
[----:B------:R-:W-:Y:S05]  /*3cd50*/  BSYNC B1 ;  /* 0x0000000000017941 */ /* 0x000fea0003800000 */
.L_x_720:
        /* <DEDUP_REMOVED lines=16> */
.L_x_723:
[----:B------:R-:W-:Y:S05]  /*3ce60*/  BSYNC B1 ;  /* 0x0000000000017941 */ /* 0x000fea0003800000 */
.L_x_722:
        /* <DEDUP_REMOVED lines=14> */
.L_x_725:
[----:B------:R-:W-:Y:S05]  /*3cf50*/  BSYNC B1 ;  /* 0x0000000000017941 */ /* 0x000fea0003800000 */
.L_x_724:
        /* <DEDUP_REMOVED lines=10> */
.L_x_727:
[----:B------:R-:W-:Y:S05]  /*3d000*/  BSYNC B1 ;  /* 0x0000000000017941 */ /* 0x000fea0003800000 */
.L_x_726:
        /* <DEDUP_REMOVED lines=11> */
.L_x_729:
[----:B------:R-:W-:Y:S05]  /*3d0c0*/  BSYNC B1 ;  /* 0x0000000000017941 */ /* 0x000fea0003800000 */
.L_x_728:
        /* <DEDUP_REMOVED lines=16> */
.L_x_731:
[----:B------:R-:W-:Y:S05]  /*3d1d0*/  BSYNC B1 ;  /* 0x0000000000017941 */ /* 0x000fea0003800000 */
.L_x_730:
        /* <DEDUP_REMOVED lines=14> */
.L_x_733:
[----:B------:R-:W-:Y:S05]  /*3d2c0*/  BSYNC B1 ;  /* 0x0000000000017941 */ /* 0x000fea0003800000 */
.L_x_732:
        /* <DEDUP_REMOVED lines=10> */
.L_x_735:
[----:B------:R-:W-:Y:S05]  /*3d370*/  BSYNC B1 ;  /* 0x0000000000017941 */ /* 0x000fea0003800000 */
.L_x_734:
        /* <DEDUP_REMOVED lines=11> */
.L_x_737:
[----:B------:R-:W-:Y:S05]  /*3d430*/  BSYNC B1 ;  /* 0x0000000000017941 */ /* 0x000fea0003800000 */
.L_x_736:
        /* <DEDUP_REMOVED lines=16> */
.L_x_739:
[----:B------:R-:W-:Y:S05]  /*3d540*/  BSYNC B1 ;  /* 0x0000000000017941 */ /* 0x000fea0003800000 */
.L_x_738:
        /* <DEDUP_REMOVED lines=14> */
.L_x_741:
[----:B------:R-:W-:Y:S05]  /*3d630*/  BSYNC B1 ;  /* 0x0000000000017941 */ /* 0x000fea0003800000 */
.L_x_740:
        /* <DEDUP_REMOVED lines=10> */
.L_x_743:
[----:B------:R-:W-:Y:S05]  /*3d6e0*/  BSYNC B1 ;  /* 0x0000000000017941 */ /* 0x000fea0003800000 */
.L_x_742:
        /* <DEDUP_REMOVED lines=11> */
.L_x_745:
[----:B------:R-:W-:Y:S05]  /*3d7a0*/  BSYNC B1 ;  /* 0x0000000000017941 */ /* 0x000fea0003800000 */
.L_x_744:
        /* <DEDUP_REMOVED lines=16> */
.L_x_747:
[----:B------:R-:W-:Y:S05]  /*3d8b0*/  BSYNC B1 ;  /* 0x0000000000017941 */ /* 0x000fea0003800000 */
.L_x_746:
        /* <DEDUP_REMOVED lines=14> */
.L_x_749:
[----:B------:R-:W-:Y:S05]  /*3d9a0*/  BSYNC B1 ;  /* 0x0000000000017941 */ /* 0x000fea0003800000 */
.L_x_748:
        /* <DEDUP_REMOVED lines=10> */
.L_x_751:
[----:B------:R-:W-:Y:S05]  /*3da50*/  BSYNC B1 ;  /* 0x0000000000017941 */ /* 0x000fea0003800000 */
.L_x_750:
        /* <DEDUP_REMOVED lines=11> */
.L_x_753:
[----:B------:R-:W-:Y:S05]  /*3db10*/  BSYNC B1 ;  /* 0x0000000000017941 */ /* 0x000fea0003800000 */
.L_x_752:
        /* <DEDUP_REMOVED lines=16> */
.L_x_755:
[----:B------:R-:W-:Y:S05]  /*3dc20*/  BSYNC B1 ;  /* 0x0000000000017941 */ /* 0x000fea0003800000 */
.L_x_754:
        /* <DEDUP_REMOVED lines=14> */
.L_x_757:
[----:B------:R-:W-:Y:S05]  /*3dd10*/  BSYNC B1 ;  /* 0x0000000000017941 */ /* 0x000fea0003800000 */
.L_x_756:
        /* <DEDUP_REMOVED lines=10> */
.L_x_759:
[----:B------:R-:W-:Y:S05]  /*3ddc0*/  BSYNC B1 ;  /* 0x0000000000017941 */ /* 0x000fea0003800000 */
.L_x_758:
        /* <DEDUP_REMOVED lines=11> */
.L_x_761:
[----:B------:R-:W-:Y:S05]  /*3de80*/  BSYNC B1 ;  /* 0x0000000000017941 */ /* 0x000fea0003800000 */
.L_x_760:
        /* <DEDUP_REMOVED lines=16> */
.L_x_763:
[----:B------:R-:W-:Y:S05]  /*3df90*/  BSYNC B1 ;  /* 0x0000000000017941 */ /* 0x000fea0003800000 */
.L_x_762:
        /* <DEDUP_REMOVED lines=14> */
.L_x_765:
[----:B------:R-:W-:Y:S05]  /*3e080*/  BSYNC B1 ;  /* 0x0000000000017941 */ /* 0x000fea0003800000 */
.L_x_764:
        /* <DEDUP_REMOVED lines=10> */
.L_x_767:
[----:B------:R-:W-:Y:S05]  /*3e130*/  BSYNC B1 ;  /* 0x0000000000017941 */ /* 0x000fea0003800000 */
.L_x_766:
        /* <DEDUP_REMOVED lines=11> */
.L_x_769:
[----:B------:R-:W-:Y:S05]  /*3e1f0*/  BSYNC B1 ;  /* 0x0000000000017941 */ /* 0x000fea0003800000 */
.L_x_768:
        /* <DEDUP_REMOVED lines=16> */
.L_x_771:
[----:B------:R-:W-:Y:S05]  /*3e300*/  BSYNC B1 ;  /* 0x0000000000017941 */ /* 0x000fea0003800000 */
.L_x_770:
        /* <DEDUP_REMOVED lines=14> */
.L_x_773:
[----:B------:R-:W-:Y:S05]  /*3e3f0*/  BSYNC B1 ;  /* 0x0000000000017941 */ /* 0x000fea0003800000 */
.L_x_772:
        /* <DEDUP_REMOVED lines=10> */
.L_x_775:
[----:B------:R-:W-:Y:S05]  /*3e4a0*/  BSYNC B1 ;  /* 0x0000000000017941 */ /* 0x000fea0003800000 */
.L_x_774:
        /* <DEDUP_REMOVED lines=11> */
.L_x_777:
[----:B------:R-:W-:Y:S05]  /*3e560*/  BSYNC B1 ;  /* 0x0000000000017941 */ /* 0x000fea0003800000 */
.L_x_776:
        /* <DEDUP_REMOVED lines=16> */
.L_x_779:
[----:B------:R-:W-:Y:S05]  /*3e670*/  BSYNC B1 ;  /* 0x0000000000017941 */ /* 0x000fea0003800000 */
.L_x_778:
        /* <DEDUP_REMOVED lines=14> */
.L_x_781:
[----:B------:R-:W-:Y:S05]  /*3e760*/  BSYNC B1 ;  /* 0x0000000000017941 */ /* 0x000fea0003800000 */
.L_x_780:
        /* <DEDUP_REMOVED lines=10> */
.L_x_783:
[----:B------:R-:W-:Y:S05]  /*3e810*/  BSYNC B1 ;  /* 0x0000000000017941 */ /* 0x000fea0003800000 */
.L_x_782:
        /* <DEDUP_REMOVED lines=11> */
.L_x_785:
[----:B------:R-:W-:Y:S05]  /*3e8d0*/  BSYNC B1 ;  /* 0x0000000000017941 */ /* 0x000fea0003800000 */
.L_x_784:
        /* <DEDUP_REMOVED lines=16> */
.L_x_787:
[----:B------:R-:W-:Y:S05]  /*3e9e0*/  BSYNC B1 ;  /* 0x0000000000017941 */ /* 0x000fea0003800000 */
.L_x_786:
        /* <DEDUP_REMOVED lines=14> */
.L_x_789:
[----:B------:R-:W-:Y:S05]  /*3ead0*/  BSYNC B1 ;  /* 0x0000000000017941 */ /* 0x000fea0003800000 */
.L_x_788:
        /* <DEDUP_REMOVED lines=10> */
.L_x_791:
[----:B------:R-:W-:Y:S05]  /*3eb80*/  BSYNC B1 ;  /* 0x0000000000017941 */ /* 0x000fea0003800000 */
.L_x_790:
        /* <DEDUP_REMOVED lines=11> */
.L_x_793:
[----:B------:R-:W-:Y:S05]  /*3ec40*/  BSYNC B1 ;  /* 0x0000000000017941 */ /* 0x000fea0003800000 */
.L_x_792:
        /* <DEDUP_REMOVED lines=16> */
.L_x_795:
[----:B------:R-:W-:Y:S05]  /*3ed50*/  BSYNC B1 ;  /* 0x0000000000017941 */ /* 0x000fea0003800000 */
.L_x_794:
        /* <DEDUP_REMOVED lines=14> */
.L_x_797:
[----:B------:R-:W-:Y:S05]  /*3ee40*/  BSYNC B1 ;  /* 0x0000000000017941 */ /* 0x000fea0003800000 */
.L_x_796:
        /* <DEDUP_REMOVED lines=9> */
.L_x_799:
[----:B------:R-:W-:Y:S05]  /*3eee0*/  BSYNC B1 ;  /* 0x0000000000017941 */ /* 0x000fea0003800000 */
.L_x_798:
[----:B------:R-:W2:Y:S01]  /*3eef0*/  LDL.LU R5, [R1+0x200] ;  /* 0x0002000001057983 */ /* 0x000ea20000300800 */
        /* <DEDUP_REMOVED lines=8> */
.L_x_801:
[----:B------:R-:W-:Y:S05]  /*3ef80*/  BSYNC B1 ;  /* 0x0000000000017941 */ /* 0x000fea0003800000 */
.L_x_800:
        /* <DEDUP_REMOVED lines=11> */
.L_x_803:
[----:B------:R-:W-:Y:S05]  /*3f040*/  BSYNC B1 ;  /* 0x0000000000017941 */ /* 0x000fea0003800000 */
.L_x_802:
        /* <DEDUP_REMOVED lines=11> */
.L_x_805:
[----:B------:R-:W-:Y:S05]  /*3f100*/  BSYNC B1 ;  /* 0x0000000000017941 */ /* 0x000fea0003800000 */
.L_x_804:
        /* <DEDUP_REMOVED lines=9> */
.L_x_807:
[----:B------:R-:W-:Y:S05]  /*3f1a0*/  BSYNC B1 ;  /* 0x0000000000017941 */ /* 0x000fea0003800000 */
.L_x_806:
        /* <DEDUP_REMOVED lines=9> */
.L_x_809:
[----:B------:R-:W-:Y:S05]  /*3f240*/  BSYNC B1 ;  /* 0x0000000000017941 */ /* 0x000fea0003800000 */
.L_x_808:
        /* <DEDUP_REMOVED lines=11> */
.L_x_811:
[----:B------:R-:W-:Y:S05]  /*3f300*/  BSYNC B1 ;  /* 0x0000000000017941 */ /* 0x000fea0003800000 */
.L_x_810:
        /* <DEDUP_REMOVED lines=11> */
.L_x_813:
[----:B------:R-:W-:Y:S05]  /*3f3c0*/  BSYNC B1 ;  /* 0x0000000000017941 */ /* 0x000fea0003800000 */
.L_x_812:
        /* <DEDUP_REMOVED lines=9> */
.L_x_815:
[----:B------:R-:W-:Y:S05]  /*3f460*/  BSYNC B1 ;  /* 0x0000000000017941 */ /* 0x000fea0003800000 */
.L_x_814:
        /* <DEDUP_REMOVED lines=9> */
.L_x_817:
[----:B------:R-:W-:Y:S05]  /*3f500*/  BSYNC B1 ;  /* 0x0000000000017941 */ /* 0x000fea0003800000 */
.L_x_816:
        /* <DEDUP_REMOVED lines=11> */
.L_x_819:
[----:B------:R-:W-:Y:S05]  /*3f5c0*/  BSYNC B1 ;  /* 0x0000000000017941 */ /* 0x000fea0003800000 */
.L_x_818:
        /* <DEDUP_REMOVED lines=11> */
.L_x_821:
[----:B------:R-:W-:Y:S05]  /*3f680*/  BSYNC B1 ;  /* 0x0000000000017941 */ /* 0x000fea0003800000 */
.L_x_820:
        /* <DEDUP_REMOVED lines=9> */
.L_x_823:
[----:B------:R-:W-:Y:S05]  /*3f720*/  BSYNC B1 ;  /* 0x0000000000017941 */ /* 0x000fea0003800000 */
.L_x_822:
        /* <DEDUP_REMOVED lines=9> */
.L_x_825:
[----:B------:R-:W-:Y:S05]  /*3f7c0*/  BSYNC B1 ;  /* 0x0000000000017941 */ /* 0x000fea0003800000 */
.L_x_824:
        /* <DEDUP_REMOVED lines=11> */
.L_x_827:
[----:B------:R-:W-:Y:S05]  /*3f880*/  BSYNC B1 ;  /* 0x0000000000017941 */ /* 0x000fea0003800000 */
.L_x_826:
        /* <DEDUP_REMOVED lines=11> */
.L_x_829:
[----:B------:R-:W-:Y:S05]  /*3f940*/  BSYNC B1 ;  /* 0x0000000000017941 */ /* 0x000fea0003800000 */
.L_x_828:
        /* <DEDUP_REMOVED lines=9> */
.L_x_831:
[----:B------:R-:W-:Y:S05]  /*3f9e0*/  BSYNC B1 ;  /* 0x0000000000017941 */ /* 0x000fea0003800000 */
.L_x_830:
        /* <DEDUP_REMOVED lines=9> */
.L_x_833:
[----:B------:R-:W-:Y:S05]  /*3fa80*/  BSYNC B1 ;  /* 0x0000000000017941 */ /* 0x000fea0003800000 */
.L_x_832:
        /* <DEDUP_REMOVED lines=11> */
.L_x_835:
[----:B------:R-:W-:Y:S05]  /*3fb40*/  BSYNC B1 ;  /* 0x0000000000017941 */ /* 0x000fea0003800000 */
.L_x_834:
        /* <DEDUP_REMOVED lines=11> */
.L_x_837:
[----:B------:R-:W-:Y:S05]  /*3fc00*/  BSYNC B1 ;  /* 0x0000000000017941 */ /* 0x000fea0003800000 */
.L_x_836:
        /* <DEDUP_REMOVED lines=9> */
.L_x_839:
[----:B------:R-:W-:Y:S05]  /*3fca0*/  BSYNC B1 ;  /* 0x0000000000017941 */ /* 0x000fea0003800000 */
.L_x_838:
        /* <DEDUP_REMOVED lines=9> */
.L_x_841:
[----:B------:R-:W-:Y:S05]  /*3fd40*/  BSYNC B1 ;  /* 0x0000000000017941 */ /* 0x000fea0003800000 */
.L_x_840:
        /* <DEDUP_REMOVED lines=11> */
.L_x_843:
[----:B------:R-:W-:Y:S05]  /*3fe00*/  BSYNC B1 ;  /* 0x0000000000017941 */ /* 0x000fea0003800000 */
.L_x_842:
        /* <DEDUP_REMOVED lines=11> */
.L_x_845:
[----:B------:R-:W-:Y:S05]  /*3fec0*/  BSYNC B1 ;  /* 0x0000000000017941 */ /* 0x000fea0003800000 */
.L_x_844:
        /* <DEDUP_REMOVED lines=9> */
.L_x_847:
[----:B------:R-:W-:Y:S05]  /*3ff60*/  BSYNC B1 ;  /* 0x0000000000017941 */ /* 0x000fea0003800000 */
.L_x_846:
        /* <DEDUP_REMOVED lines=9> */
.L_x_849:
[----:B------:R-:W-:Y:S05]  /*40000*/  BSYNC B1 ;  /* 0x0000000000017941 */ /* 0x000fea0003800000 */
.L_x_848:
        /* <DEDUP_REMOVED lines=11> */
.L_x_851:
[----:B------:R-:W-:Y:S05]  /*400c0*/  BSYNC B1 ;  /* 0x0000000000017941 */ /* 0x000fea0003800000 */
.L_x_850:
        /* <DEDUP_REMOVED lines=11> */
.L_x_853:
[----:B------:R-:W-:Y:S05]  /*40180*/  BSYNC B1 ;  /* 0x0000000000017941 */ /* 0x000fea0003800000 */
.L_x_852:
        /* <DEDUP_REMOVED lines=9> */
.L_x_855:
[----:B------:R-:W-:Y:S05]  /*40220*/  BSYNC B1 ;  /* 0x0000000000017941 */ /* 0x000fea0003800000 */
.L_x_854:
        /* <DEDUP_REMOVED lines=9> */
.L_x_857:
[----:B------:R-:W-:Y:S05]  /*402c0*/  BSYNC B1 ;  /* 0x0000000000017941 */ /* 0x000fea0003800000 */
.L_x_856:
        /* <DEDUP_REMOVED lines=11> */
.L_x_859:
[----:B------:R-:W-:Y:S05]  /*40380*/  BSYNC B1 ;  /* 0x0000000000017941 */ /* 0x000fea0003800000 */
.L_x_858:
        /* <DEDUP_REMOVED lines=11> */
.L_x_861:
[----:B------:R-:W-:Y:S05]  /*40440*/  BSYNC B1 ;  /* 0x0000000000017941 */ /* 0x000fea0003800000 */
.L_x_860:
        /* <DEDUP_REMOVED lines=9> */
.L_x_863:
[----:B------:R-:W-:Y:S05]  /*404e0*/  BSYNC B1 ;  /* 0x0000000000017941 */ /* 0x000fea0003800000 */
.L_x_862:
        /* <DEDUP_REMOVED lines=9> */
.L_x_865:
[----:B------:R-:W-:Y:S05]  /*40580*/  BSYNC B1 ;  /* 0x0000000000017941 */ /* 0x000fea0003800000 */
.L_x_864:
        /* <DEDUP_REMOVED lines=11> */
.L_x_867:
[----:B------:R-:W-:Y:S05]  /*40640*/  BSYNC B1 ;  /* 0x0000000000017941 */ /* 0x000fea0003800000 */
.L_x_866:
        /* <DEDUP_REMOVED lines=11> */
.L_x_869:
[----:B------:R-:W-:Y:S05]  /*40700*/  BSYNC B1 ;  /* 0x0000000000017941 */ /* 0x000fea0003800000 */
.L_x_868:
        /* <DEDUP_REMOVED lines=9> */
.L_x_871:
[----:B------:R-:W-:Y:S05]  /*407a0*/  BSYNC B1 ;  /* 0x0000000000017941 */ /* 0x000fea0003800000 */
.L_x_870:
        /* <DEDUP_REMOVED lines=9> */
.L_x_873:
[----:B------:R-:W-:Y:S05]  /*40840*/  BSYNC B1 ;  /* 0x0000000000017941 */ /* 0x000fea0003800000 */
.L_x_872:
        /* <DEDUP_REMOVED lines=11> */
.L_x_875:
[----:B------:R-:W-:Y:S05]  /*40900*/  BSYNC B1 ;  /* 0x0000000000017941 */ /* 0x000fea0003800000 */
.L_x_874:
        /* <DEDUP_REMOVED lines=11> */
.L_x_877:
[----:B------:R-:W-:Y:S05]  /*409c0*/  BSYNC B1 ;  /* 0x0000000000017941 */ /* 0x000fea0003800000 */
.L_x_876:
        /* <DEDUP_REMOVED lines=9> */
.L_x_879:
[----:B------:R-:W-:Y:S05]  /*40a60*/  BSYNC B1 ;  /* 0x0000000000017941 */ /* 0x000fea0003800000 */
.L_x_878:
        /* <DEDUP_REMOVED lines=9> */
.L_x_881:
[----:B------:R-:W-:Y:S05]  /*40b00*/  BSYNC B1 ;  /* 0x0000000000017941 */ /* 0x000fea0003800000 */
.L_x_880:
        /* <DEDUP_REMOVED lines=11> */
.L_x_883:
[----:B------:R-:W-:Y:S05]  /*40bc0*/  BSYNC B1 ;  /* 0x0000000000017941 */ /* 0x000fea0003800000 */
.L_x_882:
        /* <DEDUP_REMOVED lines=11> */
.L_x_885:
[----:B------:R-:W-:Y:S05]  /*40c80*/  BSYNC B1 ;  /* 0x0000000000017941 */ /* 0x000fea0003800000 */
.L_x_884:
        /* <DEDUP_REMOVED lines=9> */
.L_x_887:
[----:B------:R-:W-:Y:S05]  /*40d20*/  BSYNC B1 ;  /* 0x0000000000017941 */ /* 0x000fea0003800000 */
.L_x_886:
        /* <DEDUP_REMOVED lines=9> */
.L_x_889:
[----:B------:R-:W-:Y:S05]  /*40dc0*/  BSYNC B1 ;  /* 0x0000000000017941 */ /* 0x000fea0003800000 */
.L_x_888:
        /* <DEDUP_REMOVED lines=11> */
.L_x_891:
[----:B------:R-:W-:Y:S05]  /*40e80*/  BSYNC B1 ;  /* 0x0000000000017941 */ /* 0x000fea0003800000 */
.L_x_890:
        /* <DEDUP_REMOVED lines=11> */
.L_x_893:
[----:B------:R-:W-:Y:S05]  /*40f40*/  BSYNC B1 ;  /* 0x0000000000017941 */ /* 0x000fea0003800000 */
.L_x_892:
        /* <DEDUP_REMOVED lines=9> */
.L_x_895:
[----:B------:R-:W-:Y:S05]  /*40fe0*/  BSYNC B1 ;  /* 0x0000000000017941 */ /* 0x000fea0003800000 */
.L_x_894:
        /* <DEDUP_REMOVED lines=9> */
.L_x_897:
[----:B------:R-:W-:Y:S05]  /*41080*/  BSYNC B1 ;  /* 0x0000000000017941 */ /* 0x000fea0003800000 */
.L_x_896:
        /* <DEDUP_REMOVED lines=11> */
.L_x_899:
[----:B------:R-:W-:Y:S05]  /*41140*/  BSYNC B1 ;  /* 0x0000000000017941 */ /* 0x000fea0003800000 */
.L_x_898:
        /* <DEDUP_REMOVED lines=11> */
.L_x_901:
[----:B------:R-:W-:Y:S05]  /*41200*/  BSYNC B1 ;  /* 0x0000000000017941 */ /* 0x000fea0003800000 */
.L_x_900:
        /* <DEDUP_REMOVED lines=9> */
.L_x_903:
[----:B------:R-:W-:Y:S05]  /*412a0*/  BSYNC B1 ;  /* 0x0000000000017941 */ /* 0x000fea0003800000 */
.L_x_902:
        /* <DEDUP_REMOVED lines=9> */
.L_x_905:
[----:B------:R-:W-:Y:S05]  /*41340*/  BSYNC B1 ;  /* 0x0000000000017941 */ /* 0x000fea0003800000 */
.L_x_904:
        /* <DEDUP_REMOVED lines=11> */
.L_x_907:
[----:B------:R-:W-:Y:S05]  /*41400*/  BSYNC B1 ;  /* 0x0000000000017941 */ /* 0x000fea0003800000 */
.L_x_906:
        /* <DEDUP_REMOVED lines=11> */
.L_x_909:
[----:B------:R-:W-:Y:S05]  /*414c0*/  BSYNC B1 ;  /* 0x0000000000017941 */ /* 0x000fea0003800000 */
.L_x_908:
        /* <DEDUP_REMOVED lines=9> */
.L_x_911:
[----:B------:R-:W-:Y:S05]  /*41560*/  BSYNC B1 ;  /* 0x0000000000017941 */ /* 0x000fea0003800000 */
.L_x_910:
        /* <DEDUP_REMOVED lines=9> */
.L_x_913:
[----:B------:R-:W-:Y:S05]  /*41600*/  BSYNC B1 ;  /* 0x0000000000017941 */ /* 0x000fea0003800000 */
.L_x_912:
        /* <DEDUP_REMOVED lines=11> */
.L_x_915:
[----:B------:R-:W-:Y:S05]  /*416c0*/  BSYNC B1 ;  /* 0x0000000000017941 */ /* 0x000fea0003800000 */
.L_x_914:
        /* <DEDUP_REMOVED lines=11> */
.L_x_917:
[----:B------:R-:W-:Y:S05]  /*41780*/  BSYNC B1 ;  /* 0x0000000000017941 */ /* 0x000fea0003800000 */
.L_x_916:
        /* <DEDUP_REMOVED lines=9> */
.L_x_919:
[----:B------:R-:W-:Y:S05]  /*41820*/  BSYNC B1 ;  /* 0x0000000000017941 */ /* 0x000fea0003800000 */
.L_x_918:
        /* <DEDUP_REMOVED lines=9> */
.L_x_921:
[----:B------:R-:W-:Y:S05]  /*418c0*/  BSYNC B1 ;  /* 0x0000000000017941 */ /* 0x000fea0003800000 */
.L_x_920:
        /* <DEDUP_REMOVED lines=11> */
.L_x_923:
[----:B------:R-:W-:Y:S05]  /*41980*/  BSYNC B1 ;  /* 0x0000000000017941 */ /* 0x000fea0003800000 */
.L_x_922:
        /* <DEDUP_REMOVED lines=11> */
.L_x_925:
[----:B------:R-:W-:Y:S05]  /*41a40*/  BSYNC B1 ;  /* 0x0000000000017941 */ /* 0x000fea0003800000 */
.L_x_924:
        /* <DEDUP_REMOVED lines=9> */
.L_x_927:
[----:B------:R-:W-:Y:S05]  /*41ae0*/  BSYNC B1 ;  /* 0x0000000000017941 */ /* 0x000fea0003800000 */
.L_x_926:
        /* <DEDUP_REMOVED lines=9> */
.L_x_929:
[----:B------:R-:W-:Y:S05]  /*41b80*/  BSYNC B1 ;  /* 0x0000000000017941 */ /* 0x000fea0003800000 */
.L_x_928:
        /* <DEDUP_REMOVED lines=11> */
.L_x_931:
[----:B------:R-:W-:Y:S05]  /*41c40*/  BSYNC B1 ;  /* 0x0000000000017941 */ /* 0x000fea0003800000 */
.L_x_930:
        /* <DEDUP_REMOVED lines=11> */
.L_x_933:
[----:B------:R-:W-:Y:S05]  /*41d00*/  BSYNC B1 ;  /* 0x0000000000017941 */ /* 0x000fea0003800000 */
.L_x_932:
        /* <DEDUP_REMOVED lines=9> */
.L_x_935:
[----:B------:R-:W-:Y:S05]  /*41da0*/  BSYNC B1 ;  /* 0x0000000000017941 */ /* 0x000fea0003800000 */
.L_x_934:
        /* <DEDUP_REMOVED lines=9> */
.L_x_937:
[----:B------:R-:W-:Y:S05]  /*41e40*/  BSYNC B1 ;  /* 0x0000000000017941 */ /* 0x000fea0003800000 */
.L_x_936:
        /* <DEDUP_REMOVED lines=11> */
.L_x_939:
[----:B------:R-:W-:Y:S05]  /*41f00*/  BSYNC B1 ;  /* 0x0000000000017941 */ /* 0x000fea0003800000 */
.L_x_938:
        /* <DEDUP_REMOVED lines=11> */
.L_x_941:
[----:B------:R-:W-:Y:S05]  /*41fc0*/  BSYNC B1 ;  /* 0x0000000000017941 */ /* 0x000fea0003800000 */
.L_x_940:
        /* <DEDUP_REMOVED lines=9> */
.L_x_943:
[----:B------:R-:W-:Y:S05]  /*42060*/  BSYNC B1 ;  /* 0x0000000000017941 */ /* 0x000fea0003800000 */
.L_x_942:
        /* <DEDUP_REMOVED lines=9> */
.L_x_945:
[----:B------:R-:W-:Y:S05]  /*42100*/  BSYNC B1 ;  /* 0x0000000000017941 */ /* 0x000fea0003800000 */
.L_x_944:
        /* <DEDUP_REMOVED lines=11> */
.L_x_947:
[----:B------:R-:W-:Y:S05]  /*421c0*/  BSYNC B1 ;  /* 0x0000000000017941 */ /* 0x000fea0003800000 */
.L_x_946:
        /* <DEDUP_REMOVED lines=11> */
.L_x_949:
[----:B------:R-:W-:Y:S05]  /*42280*/  BSYNC B1 ;  /* 0x0000000000017941 */ /* 0x000fea0003800000 */
.L_x_948:
        /* <DEDUP_REMOVED lines=9> */
.L_x_951:
[----:B------:R-:W-:Y:S05]  /*42320*/  BSYNC B1 ;  /* 0x0000000000017941 */ /* 0x000fea0003800000 */
.L_x_950:
        /* <DEDUP_REMOVED lines=9> */
.L_x_953:
[----:B------:R-:W-:Y:S05]  /*423c0*/  BSYNC B1 ;  /* 0x0000000000017941 */ /* 0x000fea0003800000 */
.L_x_952:
        /* <DEDUP_REMOVED lines=11> */
.L_x_955:
[----:B------:R-:W-:Y:S05]  /*42480*/  BSYNC B1 ;  /* 0x0000000000017941 */ /* 0x000fea0003800000 */
.L_x_954:
        /* <DEDUP_REMOVED lines=11> */
.L_x_957:
[----:B------:R-:W-:Y:S05]  /*42540*/  BSYNC B1 ;  /* 0x0000000000017941 */ /* 0x000fea0003800000 */
.L_x_956:
        /* <DEDUP_REMOVED lines=9> */
.L_x_959:
[----:B------:R-:W-:Y:S05]  /*425e0*/  BSYNC B1 ;  /* 0x0000000000017941 */ /* 0x000fea0003800000 */
.L_x_958:
        /* <DEDUP_REMOVED lines=9> */
.L_x_961:
[----:B------:R-:W-:Y:S05]  /*42680*/  BSYNC B1 ;  /* 0x0000000000017941 */ /* 0x000fea0003800000 */
.L_x_960:
        /* <DEDUP_REMOVED lines=11> */
.L_x_963:
[----:B------:R-:W-:Y:S05]  /*42740*/  BSYNC B1 ;  /* 0x0000000000017941 */ /* 0x000fea0003800000 */
.L_x_962:
        /* <DEDUP_REMOVED lines=11> */
.L_x_965:
[----:B------:R-:W-:Y:S05]  /*42800*/  BSYNC B1 ;  /* 0x0000000000017941 */ /* 0x000fea0003800000 */
.L_x_964:
        /* <DEDUP_REMOVED lines=9> */
.L_x_967:
[----:B------:R-:W-:Y:S05]  /*428a0*/  BSYNC B1 ;  /* 0x0000000000017941 */ /* 0x000fea0003800000 */
.L_x_966:
        /* <DEDUP_REMOVED lines=9> */
.L_x_969:
[----:B------:R-:W-:Y:S05]  /*42940*/  BSYNC B1 ;  /* 0x0000000000017941 */ /* 0x000fea0003800000 */
.L_x_968:
        /* <DEDUP_REMOVED lines=11> */
.L_x_971:
[----:B------:R-:W-:Y:S05]  /*42a00*/  BSYNC B1 ;  /* 0x0000000000017941 */ /* 0x000fea0003800000 */
.L_x_970:
        /* <DEDUP_REMOVED lines=11> */
.L_x_973:
[----:B------:R-:W-:Y:S05]  /*42ac0*/  BSYNC B1 ;  /* 0x0000000000017941 */ /* 0x000fea0003800000 */
.L_x_972:
        /* <DEDUP_REMOVED lines=9> */
.L_x_975:
[----:B------:R-:W-:Y:S05]  /*42b60*/  BSYNC B1 ;  /* 0x0000000000017941 */ /* 0x000fea0003800000 */
.L_x_974:
        /* <DEDUP_REMOVED lines=9> */
.L_x_977:
[----:B------:R-:W-:Y:S05]  /*42c00*/  BSYNC B1 ;  /* 0x0000000000017941 */ /* 0x000fea0003800000 */
.L_x_976:
        /* <DEDUP_REMOVED lines=11> */
.L_x_979:
[----:B------:R-:W-:Y:S05]  /*42cc0*/  BSYNC B1 ;  /* 0x0000000000017941 */ /* 0x000fea0003800000 */
.L_x_978:
        /* <DEDUP_REMOVED lines=11> */
.L_x_981:
[----:B------:R-:W-:Y:S05]  /*42d80*/  BSYNC B1 ;  /* 0x0000000000017941 */ /* 0x000fea0003800000 */
.L_x_980:
        /* <DEDUP_REMOVED lines=9> */
.L_x_983:
[----:B------:R-:W-:Y:S05]  /*42e20*/  BSYNC B1 ;  /* 0x0000000000017941 */ /* 0x000fea0003800000 */
.L_x_982:
        /* <DEDUP_REMOVED lines=9> */
.L_x_985:
[----:B------:R-:W-:Y:S05]  /*42ec0*/  BSYNC B1 ;  /* 0x0000000000017941 */ /* 0x000fea0003800000 */
.L_x_984:
        /* <DEDUP_REMOVED lines=11> */
.L_x_987:
[----:B------:R-:W-:Y:S05]  /*42f80*/  BSYNC B1 ;  /* 0x0000000000017941 */ /* 0x000fea0003800000 */
.L_x_986:
        /* <DEDUP_REMOVED lines=11> */
.L_x_989:
[----:B------:R-:W-:Y:S05]  /*43040*/  BSYNC B1 ;  /* 0x0000000000017941 */ /* 0x000fea0003800000 */
.L_x_988:
        /* <DEDUP_REMOVED lines=9> */
.L_x_991:
[----:B------:R-:W-:Y:S05]  /*430e0*/  BSYNC B1 ;  /* 0x0000000000017941 */ /* 0x000fea0003800000 */
.L_x_990:
        /* <DEDUP_REMOVED lines=9> */
.L_x_993:
[----:B------:R-:W-:Y:S05]  /*43180*/  BSYNC B1 ;  /* 0x0000000000017941 */ /* 0x000fea0003800000 */
.L_x_992:
        /* <DEDUP_REMOVED lines=11> */
.L_x_995:
[----:B------:R-:W-:Y:S05]  /*43240*/  BSYNC B1 ;  /* 0x0000000000017941 */ /* 0x000fea0003800000 */
.L_x_994:
        /* <DEDUP_REMOVED lines=11> */
.L_x_997:
[----:B------:R-:W-:Y:S05]  /*43300*/  BSYNC B1 ;  /* 0x0000000000017941 */ /* 0x000fea0003800000 */
.L_x_996:
        /* <DEDUP_REMOVED lines=9> */
.L_x_999:
[----:B------:R-:W-:Y:S05]  /*433a0*/  BSYNC B1 ;  /* 0x0000000000017941 */ /* 0x000fea0003800000 */
.L_x_998:
        /* <DEDUP_REMOVED lines=9> */
.L_x_1001:
[----:B------:R-:W-:Y:S05]  /*43440*/  BSYNC B1 ;  /* 0x0000000000017941 */ /* 0x000fea0003800000 */
.L_x_1000:
        /* <DEDUP_REMOVED lines=11> */
.L_x_1003:
[----:B------:R-:W-:Y:S05]  /*43500*/  BSYNC B1 ;  /* 0x0000000000017941 */ /* 0x000fea0003800000 */
.L_x_1002:
        /* <DEDUP_REMOVED lines=11> */
.L_x_1005:
[----:B------:R-:W-:Y:S05]  /*435c0*/  BSYNC B1 ;  /* 0x0000000000017941 */ /* 0x000fea0003800000 */
.L_x_1004:
        /* <DEDUP_REMOVED lines=9> */
.L_x_1007:
[----:B------:R-:W-:Y:S05]  /*43660*/  BSYNC B1 ;  /* 0x0000000000017941 */ /* 0x000fea0003800000 */
.L_x_1006:
        /* <DEDUP_REMOVED lines=9> */
.L_x_1009:
[----:B------:R-:W-:Y:S05]  /*43700*/  BSYNC B1 ;  /* 0x0000000000017941 */ /* 0x000fea0003800000 */
.L_x_1008:
        /* <DEDUP_REMOVED lines=11> */
.L_x_1011:
[----:B------:R-:W-:Y:S05]  /*437c0*/  BSYNC B1 ;  /* 0x0000000000017941 */ /* 0x000fea0003800000 */
.L_x_1010:
        /* <DEDUP_REMOVED lines=11> */
.L_x_1013:
[----:B------:R-:W-:Y:S05]  /*43880*/  BSYNC B1 ;  /* 0x0000000000017941 */ /* 0x000fea0003800000 */
.L_x_1012:
        /* <DEDUP_REMOVED lines=9> */
.L_x_1015:
[----:B------:R-:W-:Y:S05]  /*43920*/  BSYNC B1 ;  /* 0x0000000000017941 */ /* 0x000fea0003800000 */
.L_x_1014:
        /* <DEDUP_REMOVED lines=9> */
.L_x_1017:
[----:B------:R-:W-:Y:S05]  /*439c0*/  BSYNC B1 ;  /* 0x0000000000017941 */ /* 0x000fea0003800000 */
.L_x_1016:
        /* <DEDUP_REMOVED lines=11> */
.L_x_1019:
[----:B------:R-:W-:Y:S05]  /*43a80*/  BSYNC B1 ;  /* 0x0000000000017941 */ /* 0x000fea0003800000 */
.L_x_1018:
        /* <DEDUP_REMOVED lines=11> */
.L_x_1021:
[----:B------:R-:W-:Y:S05]  /*43b40*/  BSYNC B1 ;  /* 0x0000000000017941 */ /* 0x000fea0003800000 */
.L_x_1020:
        /* <DEDUP_REMOVED lines=9> */
.L_x_1023:
[----:B------:R-:W-:Y:S05]  /*43be0*/  BSYNC B1 ;  /* 0x0000000000017941 */ /* 0x000fea0003800000 */
.L_x_1022:
        /* <DEDUP_REMOVED lines=9> */
.L_x_1025:
[----:B------:R-:W-:Y:S05]  /*43c80*/  BSYNC B1 ;  /* 0x0000000000017941 */ /* 0x000fea0003800000 */
.L_x_1024:
        /* <DEDUP_REMOVED lines=11> */
.L_x_1027:
[----:B------:R-:W-:Y:S05]  /*43d40*/  BSYNC B1 ;  /* 0x0000000000017941 */ /* 0x000fea0003800000 */
.L_x_1026:
        /* <DEDUP_REMOVED lines=11> */
.L_x_1029:
[----:B------:R-:W-:Y:S05]  /*43e00*/  BSYNC B1 ;  /* 0x0000000000017941 */ /* 0x000fea0003800000 */
.L_x_1028:
        /* <DEDUP_REMOVED lines=9> */
.L_x_1031:
[----:B------:R-:W-:Y:S05]  /*43ea0*/  BSYNC B1 ;  /* 0x0000000000017941 */ /* 0x000fea0003800000 */
.L_x_1030:
        /* <DEDUP_REMOVED lines=9> */
.L_x_1033:
[----:B------:R-:W-:Y:S05]  /*43f40*/  BSYNC B1 ;  /* 0x0000000000017941 */ /* 0x000fea0003800000 */
.L_x_1032:
        /* <DEDUP_REMOVED lines=11> */
.L_x_1035:
[----:B------:R-:W-:Y:S05]  /*44000*/  BSYNC B1 ;  /* 0x0000000000017941 */ /* 0x000fea0003800000 */
.L_x_1034:
        /* <DEDUP_REMOVED lines=11> */
.L_x_1037:
[----:B------:R-:W-:Y:S05]  /*440c0*/  BSYNC B1 ;  /* 0x0000000000017941 */ /* 0x000fea0003800000 */
.L_x_1036:
        /* <DEDUP_REMOVED lines=9> */
.L_x_1039:
[----:B------:R-:W-:Y:S05]  /*44160*/  BSYNC B1 ;  /* 0x0000000000017941 */ /* 0x000fea0003800000 */
.L_x_1038:
        /* <DEDUP_REMOVED lines=9> */
.L_x_1041:
[----:B------:R-:W-:Y:S05]  /*44200*/  BSYNC B1 ;  /* 0x0000000000017941 */ /* 0x000fea0003800000 */
.L_x_1040:
        /* <DEDUP_REMOVED lines=11> */
.L_x_1043:
[----:B------:R-:W-:Y:S05]  /*442c0*/  BSYNC B1 ;  /* 0x0000000000017941 */ /* 0x000fea0003800000 */
.L_x_1042:
        /* <DEDUP_REMOVED lines=11> */
.L_x_1045:
[----:B------:R-:W-:Y:S05]  /*44380*/  BSYNC B1 ;  /* 0x0000000000017941 */ /* 0x000fea0003800000 */
.L_x_1044:
        /* <DEDUP_REMOVED lines=9> */
.L_x_1047:
[----:B------:R-:W-:Y:S05]  /*44420*/  BSYNC B1 ;  /* 0x0000000000017941 */ /* 0x000fea0003800000 */
.L_x_1046:
        /* <DEDUP_REMOVED lines=9> */
.L_x_1049:
[----:B------:R-:W-:Y:S05]  /*444c0*/  BSYNC B1 ;  /* 0x0000000000017941 */ /* 0x000fea0003800000 */
.L_x_1048:
[----:B-1----:R-:W2:Y:S01]  /*444d0*/  LDL.LU R5, [R1+0x3f4] ;  /* 0x0003f40001057983 */ /* 0x002ea20000300800 */
        /* <DEDUP_REMOVED lines=10> */
.L_x_1051:
[----:B------:R-:W-:Y:S05]  /*44580*/  BSYNC B1 ;  /* 0x0000000000017941 */ /* 0x000fea0003800000 */
.L_x_1050:
[----:B------:R-:W2:Y:S01]  /*44590*/  LDL.LU R23, [R1+0x3f8] ;  /* 0x0003f80001177983 */ /* 0x000ea20000300800 */
[C---:B------:R-:W-:Y:S01]  /*445a0*/  ISETP.LT.OR P1, PT, R0.reuse, 0x101, !P4 ;  /* 0x000001010000780c */ /* 0x040fe20006721670 */
[----:B------:R-:W-:Y:S01]  /*445b0*/  BSSY B1, `(.L_x_1052) ;  /* 0x000000e000017945 */ /* 0x000fe20003800000 */
[----:B------:R-:W-:-:S11]  /*445c0*/  ISETP.LT.OR P2, PT, R0, 0x1fa, !P2 ;  /* 0x000001fa0000780c */ /* 0x000fd60005741670 */
[----:B------:R-:W-:-:S04]  /*445d0*/  @!P1 IADD3 R158, P5, P6, R158, UR42, R2 ;  /* 0x0000002a9e9e9c10 */ /* 0x000fc8000febe002 */
[----:B------:R-:W-:Y:S02]  /*445e0*/  @!P1 IADD3.X R159, R5, UR41, R3, P5, P6 ;  /* 0x00000029059f9c10 */ /* 0x000fe4000afec403 */
[----:B------:R-:W-:-:S04]  /*445f0*/  @!P3 IADD3 R156, P5, R2, UR44, RZ ;  /* 0x0000002c029cbc10 */ /* 0x000fc8000ffbe0ff */
[----:B------:R-:W-:Y:S02]  /*44600*/  @!P3 IADD3.X R157, R3, UR43, RZ, P5, !PT ;  /* 0x0000002b039dbc10 */ /* 0x000fe4000affe4ff */
[----:B0-----:R-:W-:-:S04]  /*44610*/  @!P2 IADD3 R154, P5, R2, UR44, RZ ;  /* 0x0000002c029aac10 */ /* 0x001fc8000ffbe0ff */
[----:B------:R-:W-:Y:S01]  /*44620*/  @!P2 IADD3.X R155, R3, UR43, RZ, P5, !PT ;  /* 0x0000002b039bac10 */ /* 0x000fe2000affe4ff */
[----:B--2---:R-:W-:-:S05]  /*44630*/  @!P3 IMAD R5, R23, R17, R4 ;  /* 0x000000111705b224 */ /* 0x004fca00078e0204 */
[----:B------:R0:W-:Y:S01]  /*44640*/  @!P3 STG.E.U8 desc[UR50][R156.64+0x1f8], R5 ;  /* 0x0001f8059c00b986 */ /* 0x0001e2000c101132 */
[----:B------:R-:W-:Y:S05]  /*44650*/  @P2 BRA `(.L_x_1053) ;  /* 0x00000000000c2947 */ /* 0x000fea0003800000 */
[----:B------:R-:W2:Y:S02]  /*44660*/  LDG.E.U8 R16, desc[UR50][R152.64+0x1f9] ;  /* 0x0001f93298107981 */ /* 0x000ea4000c1e1100 */
[----:B--2---:R-:W-:-:S05]  /*44670*/  PRMT R4, R16, 0x8880, RZ ;  /* 0x0000888010047816 */ /* 0x004fca00000000ff */
[----:B------:R-:W-:-:S07]  /*44680*/  IMAD R4, R4, R18, RZ ;  /* 0x0000001204047224 */ /* 0x000fce00078e02ff */
.L_x_1053:
[----:B------:R-:W-:Y:S05]  /*44690*/  BSYNC B1 ;  /* 0x0000000000017941 */ /* 0x000fea0003800000 */
.L_x_1052:
[----:B0-----:R-:W2:Y:S01]  /*446a0*/  LDL.LU R5, [R1+0x3fc] ;  /* 0x0003fc0001057983 */ /* 0x001ea20000300800 */
[----:B------:R-:W-:Y:S01]  /*446b0*/  LOP3.LUT P3, RZ, R22, 0x4, RZ, 0xc0, !PT ;  /* 0x0000000416ff7812 */ /* 0x000fe2000786c0ff */
[----:B------:R-:W-:Y:S01]  /*446c0*/  BSSY B1, `(.L_x_1054) ;  /* 0x0000008000017945 */ /* 0x000fe20003800000 */
[----:B--2---:R-:W-:-:S05]  /*446d0*/  @!P2 IMAD R5, R5, R17, R4 ;  /* 0x000000110505a224 */ /* 0x004fca00078e0204 */
[----:B------:R0:W-:Y:S01]  /*446e0*/  @!P2 STG.E.U8 desc[UR50][R154.64+0x1f9], R5 ;  /* 0x0001f9059a00a986 */ /* 0x0001e2000c101132 */
[----:B------:R-:W-:-:S13]  /*446f0*/  ISETP.LT.OR P2, PT, R0, 0x101, !P3 ;  /* 0x000001010000780c */ /* 0x000fda0005f41670 */
[----:B0-----:R-:W-:Y:S05]  /*44700*/  @P2 BRA `(.L_x_1055) ;  /* 0x00000000000c2947 */ /* 0x001fea0003800000 */
[----:B------:R-:W2:Y:S02]  /*44710*/  LDG.E.U8 R16, desc[UR50][R10.64+0x100] ;  /* 0x000100320a107981 */ /* 0x000ea4000c1e1100 */
[----:B--2---:R-:W-:-:S05]  /*44720*/  PRMT R4, R16, 0x8880, RZ ;  /* 0x0000888010047816 */ /* 0x004fca00000000ff */
[----:B------:R-:W-:-:S07]  /*44730*/  IMAD R4, R4, R18, RZ ;  /* 0x0000001204047224 */ /* 0x000fce00078e02ff */
.L_x_1055:
[----:B------:R-:W-:Y:S05]  /*44740*/  BSYNC B1 ;  /* 0x0000000000017941 */ /* 0x000fea0003800000 */
.L_x_1054:
[----:B------:R-:W2:Y:S01]  /*44750*/  LDL.LU R5, [R1] ;  /* 0x0000000001057983 */ /* 0x000ea20000300800 */
[----:B------:R-:W-:Y:S01]  /*44760*/  ISETP.LT.OR P3, PT, R0, 0x102, !P3 ;  /* 0x000001020000780c */ /* 0x000fe20005f61670 */
[----:B------:R-:W-:Y:S01]  /*44770*/  BSSY B1, `(.L_x_1056) ;  /* 0x0000009000017945 */ /* 0x000fe20003800000 */
[----:B------:R-:W-:Y:S02]  /*44780*/  IMAD.U32 R152, RZ, RZ, UR44 ;  /* 0x0000002cff987e24 */ /* 0x000fe4000f8e00ff */
[----:B--2---:R-:W-:-:S05]  /*44790*/  @!P2 IMAD R5, R5, R17, R4 ;  /* 0x000000110505a224 */ /* 0x004fca00078e0204 */
[----:B------:R0:W-:Y:S02]  /*447a0*/  @!P2 STG.E.U8 desc[UR50][R12.64+0x100], R5 ;  /* 0x000100050c00a986 */ /* 0x0001e4000c101132 */
[----:B0-----:R-:W-:Y:S02]  /*447b0*/  IMAD.U32 R5, RZ, RZ, UR43 ;  /* 0x0000002bff057e24 */ /* 0x001fe4000f8e00ff */
[----:B------:R-:W-:Y:S05]  /*447c0*/  @P3 BRA `(.L_x_1057) ;  /* 0x00000000000c3947 */ /* 0x000fea0003800000 */
[----:B------:R-:W2:Y:S02]  /*447d0*/  LDG.E.U8 R16, desc[UR50][R10.64+0x101] ;  /* 0x000101320a107981 */ /* 0x000ea4000c1e1100 */
[----:B--2---:R-:W-:-:S05]  /*447e0*/  PRMT R4, R16, 0x8880, RZ ;  /* 0x0000888010047816 */ /* 0x004fca00000000ff */
[----:B------:R-:W-:-:S07]  /*447f0*/  IMAD R4, R4, R18, RZ ;  /* 0x0000001204047224 */ /* 0x000fce00078e02ff */
.L_x_1057:
[----:B------:R-:W-:Y:S05]  /*44800*/  BSYNC B1 ;  /* 0x0000000000017941 */ /* 0x000fea0003800000 */
.L_x_1056:
[----:B------:R-:W2:Y:S01]  /*44810*/  LDL.LU R23, [R1+0x4] ;  /* 0x0000040001177983 */ /* 0x000ea20000300800 */
[----:B------:R-:W-:Y:S01]  /*44820*/  ISETP.LT.OR P2, PT, R0, 0x102, !P4 ;  /* 0x000001020000780c */ /* 0x000fe20006741670 */
[----:B------:R-:W-:Y:S01]  /*44830*/  BSSY B1, `(.L_x_1058) ;  /* 0x000000b000017945 */ /* 0x000fe20003800000 */
[----:B------:R-:W-:-:S11]  /*44840*/  IMAD.U32 R154, RZ, RZ, UR44 ;  /* 0x0000002cff9a7e24 */ /* 0x000fd6000f8e00ff */
[----:B------:R-:W-:-:S04]  /*44850*/  @!P2 IADD3 R152, P5, P6, R152, UR42, R2 ;  /* 0x0000002a9898ac10 */ /* 0x000fc8000febe002 */
[----:B------:R-:W-:Y:S01]  /*44860*/  @!P2 IADD3.X R153, R5, UR41, R3, P5, P6 ;  /* 0x000000290599ac10 */ /* 0x000fe2000afec403 */
[----:B--2---:R-:W-:-:S05]  /*44870*/  @!P3 IMAD R5, R23, R17, R4 ;  /* 0x000000111705b224 */ /* 0x004fca00078e0204 */
[----:B------:R0:W-:Y:S02]  /*44880*/  @!P3 STG.E.U8 desc[UR50][R12.64+0x101], R5 ;  /* 0x000101050c00b986 */ /* 0x0001e4000c101132 */
[----:B0-----:R-:W-:Y:S01]  /*44890*/  IMAD.U32 R5, RZ, RZ, UR43 ;  /* 0x0000002bff057e24 */ /* 0x001fe2000f8e00ff */
[----:B------:R-:W-:Y:S06]  /*448a0*/  @P1 BRA `(.L_x_1059) ;  /* 0x00000000000c1947 */ /* 0x000fec0003800000 */
[----:B------:R-:W2:Y:S02]  /*448b0*/  LDG.E.U8 R16, desc[UR50][R20.64+0x100] ;  /* 0x0001003214107981 */ /* 0x000ea4000c1e1100 */
[----:B--2---:R-:W-:-:S05]  /*448c0*/  PRMT R4, R16, 0x8880, RZ ;  /* 0x0000888010047816 */ /* 0x004fca00000000ff */
[----:B------:R-:W-:-:S07]  /*448d0*/  IMAD R4, R4, R18, RZ ;  /* 0x0000001204047224 */ /* 0x000fce00078e02ff */
.L_x_1059:
[----:B------:R-:W-:Y:S05]  /*448e0*/  BSYNC B1 ;  /* 0x0000000000017941 */ /* 0x000fea0003800000 */
.L_x_1058:
[----:B------:R-:W2:Y:S01]  /*448f0*/  LDL.LU R23, [R1+0x8] ;  /* 0x0000080001177983 */ /* 0x000ea20000300800 */
[----:B------:R-:W-:Y:S01]  /*44900*/  ISETP.LT.OR P3, PT, R0, 0x109, !P4 ;  /* 0x000001090000780c */ /* 0x000fe20006761670 */
[----:B------:R-:W-:-:S12]  /*44910*/  BSSY B1, `(.L_x_1060) ;  /* 0x0000009000017945 */ /* 0x000fd80003800000 */
[----:B------:R-:W-:-:S04]  /*44920*/  @!P3 IADD3 R154, P5, P6, R154, UR42, R2 ;  /* 0x0000002a9a9abc10 */ /* 0x000fc8000febe002 */
[----:B------:R-:W-:Y:S01]  /*44930*/  @!P3 IADD3.X R155, R5, UR41, R3, P5, P6 ;  /* 0x00000029059bbc10 */ /* 0x000fe2000afec403 */
[----:B--2---:R-:W-:-:S05]  /*44940*/  @!P1 IMAD R5, R23, R17, R4 ;  /* 0x0000001117059224 */ /* 0x004fca00078e0204 */
[----:B------:R0:W-:Y:S01]  /*44950*/  @!P1 STG.E.U8 desc[UR50][R158.64+0x100], R5 ;  /* 0x000100059e009986 */ /* 0x0001e2000c101132 */
[----:B------:R-:W-:Y:S05]  /*44960*/  @P2 BRA `(.L_x_1061) ;  /* 0x00000000000c2947 */ /* 0x000fea0003800000 */
[----:B------:R-:W2:Y:S02]  /*44970*/  LDG.E.U8 R16, desc[UR50][R20.64+0x101] ;  /* 0x0001013214107981 */ /* 0x000ea4000c1e1100 */
[----:B--2---:R-:W-:-:S05]  /*44980*/  PRMT R4, R16, 0x8880, RZ ;  /* 0x0000888010047816 */ /* 0x004fca00000000ff */
[----:B------:R-:W-:-:S07]  /*44990*/  IMAD R4, R4, R18, RZ ;  /* 0x0000001204047224 */ /* 0x000fce00078e02ff */
.L_x_1061:
[----:B------:R-:W-:Y:S05]  /*449a0*/  BSYNC B1 ;  /* 0x0000000000017941 */ /* 0x000fea0003800000 */
.L_x_1060:
[----:B0-----:R-:W2:Y:S01]  /*449b0*/  LDL.LU R5, [R1+0xc] ;  /* 0x00000c0001057983 */ /* 0x001ea20000300800 */
        /* <DEDUP_REMOVED lines=9> */
.L_x_1063:
[----:B------:R-:W-:Y:S05]  /*44a50*/  BSYNC B1 ;  /* 0x0000000000017941 */ /* 0x000fea0003800000 */
.L_x_1062:
[----:B0-----:R-:W2:Y:S01]  /*44a60*/  LDL.LU R5, [R1+0x10] ;  /* 0x0000100001057983 */ /* 0x001ea20000300800 */
        /* <DEDUP_REMOVED lines=10> */
.L_x_1065:
[----:B------:R-:W-:Y:S05]  /*44b10*/  BSYNC B1 ;  /* 0x0000000000017941 */ /* 0x000fea0003800000 */
.L_x_1064:
        /* <DEDUP_REMOVED lines=13> */
.L_x_1067:
[----:B------:R-:W-:Y:S05]  /*44bf0*/  BSYNC B1 ;  /* 0x0000000000017941 */ /* 0x000fea0003800000 */
.L_x_1066:
        /* <DEDUP_REMOVED lines=11> */
.L_x_1069:
[----:B------:R-:W-:Y:S05]  /*44cb0*/  BSYNC B1 ;  /* 0x0000000000017941 */ /* 0x000fea0003800000 */
.L_x_1068:
        /* <DEDUP_REMOVED lines=10> */
.L_x_1071:
[----:B------:R-:W-:Y:S05]  /*44d60*/  BSYNC B1 ;  /* 0x0000000000017941 */ /* 0x000fea0003800000 */
.L_x_1070:
[----:B------:R-:W2:Y:S01]  /*44d70*/  LDL.LU R5, [R1+0x20] ;  /* 0x0000200001057983 */ /* 0x000ea20000300800 */
        /* <DEDUP_REMOVED lines=10> */
.L_x_1073:
[----:B------:R-:W-:Y:S05]  /*44e20*/  BSYNC B1 ;  /* 0x0000000000017941 */ /* 0x000fea0003800000 */
.L_x_1072:
        /* <DEDUP_REMOVED lines=13> */
.L_x_1075:
[----:B------:R-:W-:Y:S05]  /*44f00*/  BSYNC B1 ;  /* 0x0000000000017941 */ /* 0x000fea0003800000 */
.L_x_1074:
        /* <DEDUP_REMOVED lines=11> */
.L_x_1077:
[----:B------:R-:W-:Y:S05]  /*44fc0*/  BSYNC B1 ;  /* 0x0000000000017941 */ /* 0x000fea0003800000 */
.L_x_1076:
        /* <DEDUP_REMOVED lines=10> */
.L_x_1079:
[----:B------:R-:W-:Y:S05]  /*45070*/  BSYNC B1 ;  /* 0x0000000000017941 */ /* 0x000fea0003800000 */
.L_x_1078:
        /* <DEDUP_REMOVED lines=11> */
.L_x_1081:
[----:B------:R-:W-:Y:S05]  /*45130*/  BSYNC B1 ;  /* 0x0000000000017941 */ /* 0x000fea0003800000 */
.L_x_1080:
        /* <DEDUP_REMOVED lines=13> */
.L_x_1083:
[----:B------:R-:W-:Y:S05]  /*45210*/  BSYNC B1 ;  /* 0x0000000000017941 */ /* 0x000fea0003800000 */
.L_x_1082:
        /* <DEDUP_REMOVED lines=11> */
.L_x_1085:
[----:B------:R-:W-:Y:S05]  /*452d0*/  BSYNC B1 ;  /* 0x0000000000017941 */ /* 0x000fea0003800000 */
.L_x_1084:
        /* <DEDUP_REMOVED lines=10> */
.L_x_1087:
[----:B------:R-:W-:Y:S05]  /*45380*/  BSYNC B1 ;  /* 0x0000000000017941 */ /* 0x000fea0003800000 */
.L_x_1086:
        /* <DEDUP_REMOVED lines=11> */
.L_x_1089:
[----:B------:R-:W-:Y:S05]  /*45440*/  BSYNC B1 ;  /* 0x0000000000017941 */ /* 0x000fea0003800000 */
.L_x_1088:
        /* <DEDUP_REMOVED lines=13> */
.L_x_1091:
[----:B------:R-:W-:Y:S05]  /*45520*/  BSYNC B1 ;  /* 0x0000000000017941 */ /* 0x000fea0003800000 */
.L_x_1090:
        /* <DEDUP_REMOVED lines=11> */
.L_x_1093:
[----:B------:R-:W-:Y:S05]  /*455e0*/  BSYNC B1 ;  /* 0x0000000000017941 */ /* 0x000fea0003800000 */
.L_x_1092:
        /* <DEDUP_REMOVED lines=10> */
.L_x_1095:
[----:B------:R-:W-:Y:S05]  /*45690*/  BSYNC B1 ;  /* 0x0000000000017941 */ /* 0x000fea0003800000 */
.L_x_1094:
        /* <DEDUP_REMOVED lines=11> */
.L_x_1097:
[----:B------:R-:W-:Y:S05]  /*45750*/  BSYNC B1 ;  /* 0x0000000000017941 */ /* 0x000fea0003800000 */
.L_x_1096:
        /* <DEDUP_REMOVED lines=13> */
.L_x_1099:
[----:B------:R-:W-:Y:S05]  /*45830*/  BSYNC B1 ;  /* 0x0000000000017941 */ /* 0x000fea0003800000 */
.L_x_1098:
        /* <DEDUP_REMOVED lines=11> */
.L_x_1101:
[----:B------:R-:W-:Y:S05]  /*458f0*/  BSYNC B1 ;  /* 0x0000000000017941 */ /* 0x000fea0003800000 */
.L_x_1100:
        /* <DEDUP_REMOVED lines=10> */
.L_x_1103:
[----:B------:R-:W-:Y:S05]  /*459a0*/  BSYNC B1 ;  /* 0x0000000000017941 */ /* 0x000fea0003800000 */
.L_x_1102:
        /* <DEDUP_REMOVED lines=11> */
.L_x_1105:
[----:B------:R-:W-:Y:S05]  /*45a60*/  BSYNC B1 ;  /* 0x0000000000017941 */ /* 0x000fea0003800000 */
.L_x_1104:
        /* <DEDUP_REMOVED lines=13> */
.L_x_1107:
[----:B------:R-:W-:Y:S05]  /*45b40*/  BSYNC B1 ;  /* 0x0000000000017941 */ /* 0x000fea0003800000 */
.L_x_1106:
        /* <DEDUP_REMOVED lines=11> */
.L_x_1109:
[----:B------:R-:W-:Y:S05]  /*45c00*/  BSYNC B1 ;  /* 0x0000000000017941 */ /* 0x000fea0003800000 */
.L_x_1108:
        /* <DEDUP_REMOVED lines=10> */
.L_x_1111:
[----:B------:R-:W-:Y:S05]  /*45cb0*/  BSYNC B1 ;  /* 0x0000000000017941 */ /* 0x000fea0003800000 */
.L_x_1110:
        /* <DEDUP_REMOVED lines=11> */
.L_x_1113:
[----:B------:R-:W-:Y:S05]  /*45d70*/  BSYNC B1 ;  /* 0x0000000000017941 */ /* 0x000fea0003800000 */
.L_x_1112:
        /* <DEDUP_REMOVED lines=13> */
.L_x_1115:
[----:B------:R-:W-:Y:S05]  /*45e50*/  BSYNC B1 ;  /* 0x0000000000017941 */ /* 0x000fea0003800000 */
.L_x_1114:
        /* <DEDUP_REMOVED lines=11> */
.L_x_1117:
[----:B------:R-:W-:Y:S05]  /*45f10*/  BSYNC B1 ;  /* 0x0000000000017941 */ /* 0x000fea0003800000 */
.L_x_1116:
        /* <DEDUP_REMOVED lines=10> */
.L_x_1119:
[----:B------:R-:W-:Y:S05]  /*45fc0*/  BSYNC B1 ;  /* 0x0000000000017941 */ /* 0x000fea0003800000 */
.L_x_1118:
        /* <DEDUP_REMOVED lines=11> */
.L_x_1121:
[----:B------:R-:W-:Y:S05]  /*46080*/  BSYNC B1 ;  /* 0x0000000000017941 */ /* 0x000fea0003800000 */
.L_x_1120:
        /* <DEDUP_REMOVED lines=13> */
.L_x_1123:
[----:B------:R-:W-:Y:S05]  /*46160*/  BSYNC B1 ;  /* 0x0000000000017941 */ /* 0x000fea0003800000 */
.L_x_1122:
        /* <DEDUP_REMOVED lines=11> */
.L_x_1125:
[----:B------:R-:W-:Y:S05]  /*46220*/  BSYNC B1 ;  /* 0x0000000000017941 */ /* 0x000fea0003800000 */
.L_x_1124:
        /* <DEDUP_REMOVED lines=10> */
.L_x_1127:
[----:B------:R-:W-:Y:S05]  /*462d0*/  BSYNC B1 ;  /* 0x0000000000017941 */ /* 0x000fea0003800000 */
.L_x_1126:
        /* <DEDUP_REMOVED lines=11> */
.L_x_1129:
[----:B------:R-:W-:Y:S05]  /*46390*/  BSYNC B1 ;  /* 0x0000000000017941 */ /* 0x000fea0003800000 */
.L_x_1128:
        /* <DEDUP_REMOVED lines=13> */
.L_x_1131:
[----:B------:R-:W-:Y:S05]  /*46470*/  BSYNC B1 ;  /* 0x0000000000017941 */ /* 0x000fea0003800000 */
.L_x_1130:
        /* <DEDUP_REMOVED lines=11> */
.L_x_1133:
[----:B------:R-:W-:Y:S05]  /*46530*/  BSYNC B1 ;  /* 0x0000000000017941 */ /* 0x000fea0003800000 */
.L_x_1132:
        /* <DEDUP_REMOVED lines=10> */
.L_x_1135:
[----:B------:R-:W-:Y:S05]  /*465e0*/  BSYNC B1 ;  /* 0x0000000000017941 */ /* 0x000fea0003800000 */
.L_x_1134:
        /* <DEDUP_REMOVED lines=11> */
.L_x_1137:
[----:B------:R-:W-:Y:S05]  /*466a0*/  BSYNC B1 ;  /* 0x0000000000017941 */ /* 0x000fea0003800000 */
.L_x_1136:
        /* <DEDUP_REMOVED lines=13> */
.L_x_1139:
[----:B------:R-:W-:Y:S05]  /*46780*/  BSYNC B1 ;  /* 0x0000000000017941 */ /* 0x000fea0003800000 */
.L_x_1138:
        /* <DEDUP_REMOVED lines=11> */
.L_x_1141:
[----:B------:R-:W-:Y:S05]  /*46840*/  BSYNC B1 ;  /* 0x0000000000017941 */ /* 0x000fea0003800000 */
.L_x_1140:
        /* <DEDUP_REMOVED lines=10> */
.L_x_1143:
[----:B------:R-:W-:Y:S05]  /*468f0*/  BSYNC B1 ;  /* 0x0000000000017941 */ /* 0x000fea0003800000 */
.L_x_1142:
        /* <DEDUP_REMOVED lines=11> */
.L_x_1145:
[----:B------:R-:W-:Y:S05]  /*469b0*/  BSYNC B1 ;  /* 0x0000000000017941 */ /* 0x000fea0003800000 */
.L_x_1144:
        /* <DEDUP_REMOVED lines=13> */
.L_x_1147:
[----:B------:R-:W-:Y:S05]  /*46a90*/  BSYNC B1 ;  /* 0x0000000000017941 */ /* 0x000fea0003800000 */
.L_x_1146:
        /* <DEDUP_REMOVED lines=11> */
.L_x_1149:
[----:B------:R-:W-:Y:S05]  /*46b50*/  BSYNC B1 ;  /* 0x0000000000017941 */ /* 0x000fea0003800000 */
.L_x_1148:
        /* <DEDUP_REMOVED lines=10> */
.L_x_1151:
[----:B------:R-:W-:Y:S05]  /*46c00*/  BSYNC B1 ;  /* 0x0000000000017941 */ /* 0x000fea0003800000 */
.L_x_1150:
[----:B------:R-:W2:Y:S01]  /*46c10*/  LDL.LU R5, [R1+0xc0] ;  /* 0x0000c00001057983 */ /* 0x000ea20000300800 */
[----:B------:R-:W-:Y:S01]  /*46c20*/  ISETP.LT.OR P3, PT, R0, 0x162, !P3 ;  /* 0x000001620000780c */ /* 0x000fe20005f61670 */
[----:B------:R-:W-:Y:S01]  /*46c30*/  BSSY B1, `(.L_x_1152) ;  /* 0x0000009000017945 */ /* 0x000fe20003800000 */
[----:B------:R-:W-:Y:S02]  /*46c40*/  IMAD.U32 R155, RZ, RZ, UR44 ;  /* 0x0000002cff9b7e24 */ /* 0x000fe4000f8e00ff */
[----:B--2---:R-:W-:Y:S02]  /*46c50*/  @!P1 IMAD R23, R5, R17, R4 ;  /* 0x0000001105179224 */ /* 0x004fe400078e0204 */
[----:B------:R-:W-:-:S03]  /*46c60*/  IMAD.U32 R5, RZ, RZ, UR43 ;  /* 0x0000002bff057e24 */ /* 0x000fc6000f8e00ff */
[----:B------:R0:W-:Y:S04]  /*46c70*/  @!P1 STG.E.U8 desc[UR50][R12.64+0x160], R23 ;  /* 0x000160170c009986 */ /* 0x0001e8000c101132 */
[----:B------:R-:W-:Y:S05]  /*46c80*/  @P3 BRA `(.L_x_1153) ;  /* 0x00000000000c3947 */ /* 0x000fea0003800000 */
[----:B------:R-:W0:Y:S02]  /*46c90*/  LDG.E.U8 R16, desc[UR50][R10.64+0x161] ;  /* 0x000161320a107981 */ /* 0x000e24000c1e1100 */
[----:B0-----:R-:W-:-:S05]  /*46ca0*/  PRMT R23, R16, 0x8880, RZ ;  /* 0x0000888010177816 */ /* 0x001fca00000000ff */
[----:B------:R-:W-:-:S07]  /*46cb0*/  IMAD R4, R23, R18, RZ ;  /* 0x0000001217047224 */ /* 0x000fce00078e02ff */
.L_x_1153:
[----:B------:R-:W-:Y:S05]  /*46cc0*/  BSYNC B1 ;  /* 0x0000000000017941 */ /* 0x000fea0003800000 */
.L_x_1152:
[----:B0-----:R-:W2:Y:S01]  /*46cd0*/  LDL.LU R23, [R1+0xc4] ;  /* 0x0000c40001177983 */ /* 0x001ea20000300800 */
[----:B------:R-:W-:Y:S01]  /*46ce0*/  ISETP.LT.OR P1, PT, R0, 0x162, !P4 ;  /* 0x000001620000780c */ /* 0x000fe20006721670 */
[----:B------:R-:W-:Y:S01]  /*46cf0*/  BSSY B1, `(.L_x_1154) ;  /* 0x000000b000017945 */ /* 0x000fe20003800000 */
[----:B------:R-:W-:-:S11]  /*46d00*/  IMAD.U32 R153, RZ, RZ, UR44 ;  /* 0x0000002cff997e24 */ /* 0x000fd6000f8e00ff */
[----:B------:R-:W-:-:S04]  /*46d10*/  @!P1 IADD3 R154, P5, P6, R155, UR42, R2 ;  /* 0x0000002a9b9a9c10 */ /* 0x000fc8000febe002 */
[----:B------:R-:W-:Y:S01]  /*46d20*/  @!P1 IADD3.X R155, R5, UR41, R3, P5, P6 ;  /* 0x00000029059b9c10 */ /* 0x000fe2000afec403 */
[----:B------:R-:W-:Y:S02]  /*46d30*/  IMAD.U32 R5, RZ, RZ, UR43 ;  /* 0x0000002bff057e24 */ /* 0x000fe4000f8e00ff */
[----:B--2---:R-:W-:-:S05]  /*46d40*/  @!P3 IMAD R23, R23, R17, R4 ;  /* 0x000000111717b224 */ /* 0x004fca00078e0204 */
[----:B------:R0:W-:Y:S01]  /*46d50*/  @!P3 STG.E.U8 desc[UR50][R12.64+0x161], R23 ;  /* 0x000161170c00b986 */ /* 0x0001e2000c101132 */
[----:B------:R-:W-:Y:S05]  /*46d60*/  @P2 BRA `(.L_x_1155) ;  /* 0x00000000000c2947 */ /* 0x000fea0003800000 */
[----:B------:R-:W0:Y:S02]  /*46d70*/  LDG.E.U8 R16, desc[UR50][R20.64+0x160] ;  /* 0x0001603214107981 */ /* 0x000e24000c1e1100 */
[----:B0-----:R-:W-:-:S05]  /*46d80*/  PRMT R23, R16, 0x8880, RZ ;  /* 0x0000888010177816 */ /* 0x001fca00000000ff */
[----:B------:R-:W-:-:S07]  /*46d90*/  IMAD R4, R23, R18, RZ ;  /* 0x0000001217047224 */ /* 0x000fce00078e02ff */
.L_x_1155:
[----:B------:R-:W-:Y:S05]  /*46da0*/  BSYNC B1 ;  /* 0x0000000000017941 */ /* 0x000fea0003800000 */
.L_x_1154:
[----:B0-----:R-:W2:Y:S01]  /*46db0*/  LDL.LU R23, [R1+0xc8] ;  /* 0x0000c80001177983 */ /* 0x001ea20000300800 */
[----:B------:R-:W-:Y:S01]  /*46dc0*/  ISETP.LT.OR P3, PT, R0, 0x169, !P4 ;  /* 0x000001690000780c */ /* 0x000fe20006761670 */
[----:B------:R-:W-:-:S12]  /*46dd0*/  BSSY B1, `(.L_x_1156) ;  /* 0x0000009000017945 */ /* 0x000fd80003800000 */
[----:B------:R-:W-:-:S04]  /*46de0*/  @!P3 IADD3 R152, P5, P6, R153, UR42, R2 ;  /* 0x0000002a9998bc10 */ /* 0x000fc8000febe002 */
[----:B------:R-:W-:Y:S01]  /*46df0*/  @!P3 IADD3.X R153, R5, UR41, R3, P5, P6 ;  /* 0x000000290599bc10 */ /* 0x000fe2000afec403 */
[----:B--2---:R-:W-:-:S05]  /*46e00*/  @!P2 IMAD R5, R23, R17, R4 ;  /* 0x000000111705a224 */ /* 0x004fca00078e0204 */
[----:B------:R0:W-:Y:S01]  /*46e10*/  @!P2 STG.E.U8 desc[UR50][R156.64+0x160], R5 ;  /* 0x000160059c00a986 */ /* 0x0001e2000c101132 */
[----:B------:R-:W-:Y:S05]  /*46e20*/  @P1 BRA `(.L_x_1157) ;  /* 0x00000000000c1947 */ /* 0x000fea0003800000 */
[----:B------:R-:W0:Y:S02]  /*46e30*/  LDG.E.U8 R16, desc[UR50][R20.64+0x161] ;  /* 0x0001613214107981 */ /* 0x000e24000c1e1100 */
[----:B0-----:R-:W-:-:S05]  /*46e40*/  PRMT R5, R16, 0x8880, RZ ;  /* 0x0000888010057816 */ /* 0x001fca00000000ff */
[----:B------:R-:W-:-:S07]  /*46e50*/  IMAD R4, R5, R18, RZ ;  /* 0x0000001205047224 */ /* 0x000fce00078e02ff */
.L_x_1157:
[----:B------:R-:W-:Y:S05]  /*46e60*/  BSYNC B1 ;  /* 0x0000000000017941 */ /* 0x000fea0003800000 */
.L_x_1156:
        /* <DEDUP_REMOVED lines=10> */
.L_x_1159:
[----:B------:R-:W-:Y:S05]  /*46f10*/  BSYNC B1 ;  /* 0x0000000000017941 */ /* 0x000fea0003800000 */
.L_x_1158:
[----:B------:R-:W2:Y:S01]  /*46f20*/  LDL.LU R5, [R1+0xd0] ;  /* 0x0000d00001057983 */ /* 0x000ea20000300800 */
[----:B------:R-:W-:Y:S01]  /*46f30*/  ISETP.LT.OR P2, PT, R0, 0x16a, !P2 ;  /* 0x0000016a0000780c */ /* 0x000fe20005741670 */
[----:B------:R-:W-:Y:S01]  /*46f40*/  BSSY B1, `(.L_x_1160) ;  /* 0x0000009000017945 */ /* 0x000fe20003800000 */
[----:B------:R-:W-:Y:S02]  /*46f50*/  IMAD.U32 R155, RZ, RZ, UR44 ;  /* 0x0000002cff9b7e24 */ /* 0x000fe4000f8e00ff */
[----:B------:R-:W-:Y:S02]  /*46f60*/  IMAD.U32 R23, RZ, RZ, UR43 ;  /* 0x0000002bff177e24 */ /* 0x000fe4000f8e00ff */
[----:B--2---:R-:W-:-:S05]  /*46f70*/  @!P1 IMAD R5, R5, R17, R4 ;  /* 0x0000001105059224 */ /* 0x004fca00078e0204 */
[----:B------:R0:W-:Y:S02]  /*46f80*/  @!P1 STG.E.U8 desc[UR50][R12.64+0x168], R5 ;  /* 0x000168050c009986 */ /* 0x0001e4000c101132 */
[----:B------:R-:W-:Y:S05]  /*46f90*/  @P2 BRA `(.L_x_1161) ;  /* 0x00000000000c2947 */ /* 0x000fea0003800000 */
[----:B------:R-:W0:Y:S02]  /*46fa0*/  LDG.E.U8 R16, desc[UR50][R10.64+0x169] ;  /* 0x000169320a107981 */ /* 0x000e24000c1e1100 */
[----:B0-----:R-:W-:-:S05]  /*46fb0*/  PRMT R5, R16, 0x8880, RZ ;  /* 0x0000888010057816 */ /* 0x001fca00000000ff */
[----:B------:R-:W-:-:S07]  /*46fc0*/  IMAD R4, R5, R18, RZ ;  /* 0x0000001205047224 */ /* 0x000fce00078e02ff */
.L_x_1161:
[----:B------:R-:W-:Y:S05]  /*46fd0*/  BSYNC B1 ;  /* 0x0000000000017941 */ /* 0x000fea0003800000 */
.L_x_1160:
        /* <DEDUP_REMOVED lines=13> */
.L_x_1163:
[----:B------:R-:W-:Y:S05]  /*470b0*/  BSYNC B1 ;  /* 0x0000000000017941 */ /* 0x000fea0003800000 */
.L_x_1162:
        /* <DEDUP_REMOVED lines=11> */
.L_x_1165:
[----:B------:R-:W-:Y:S05]  /*47170*/  BSYNC B1 ;  /* 0x0000000000017941 */ /* 0x000fea0003800000 */
.L_x_1164:
        /* <DEDUP_REMOVED lines=10> */
.L_x_1167:
[----:B------:R-:W-:Y:S05]  /*47220*/  BSYNC B1 ;  /* 0x0000000000017941 */ /* 0x000fea0003800000 */
.L_x_1166:
        /* <DEDUP_REMOVED lines=11> */
.L_x_1169:
[----:B------:R-:W-:Y:S05]  /*472e0*/  BSYNC B1 ;  /* 0x0000000000017941 */ /* 0x000fea0003800000 */
.L_x_1168:
        /* <DEDUP_REMOVED lines=13> */
.L_x_1171:
[----:B------:R-:W-:Y:S05]  /*473c0*/  BSYNC B1 ;  /* 0x0000000000017941 */ /* 0x000fea0003800000 */
.L_x_1170:
        /* <DEDUP_REMOVED lines=11> */
.L_x_1173:
[----:B------:R-:W-:Y:S05]  /*47480*/  BSYNC B1 ;  /* 0x0000000000017941 */ /* 0x000fea0003800000 */
.L_x_1172:
        /* <DEDUP_REMOVED lines=10> */
.L_x_1175:
[----:B------:R-:W-:Y:S05]  /*47530*/  BSYNC B1 ;  /* 0x0000000000017941 */ /* 0x000fea0003800000 */
.L_x_1174:
        /* <DEDUP_REMOVED lines=11> */
.L_x_1177:
[----:B------:R-:W-:Y:S05]  /*475f0*/  BSYNC B1 ;  /* 0x0000000000017941 */ /* 0x000fea0003800000 */
.L_x_1176:
        /* <DEDUP_REMOVED lines=13> */
.L_x_1179:
[----:B------:R-:W-:Y:S05]  /*476d0*/  BSYNC B1 ;  /* 0x0000000000017941 */ /* 0x000fea0003800000 */
.L_x_1178:
        /* <DEDUP_REMOVED lines=11> */
.L_x_1181:
[----:B------:R-:W-:Y:S05]  /*47790*/  BSYNC B1 ;  /* 0x0000000000017941 */ /* 0x000fea0003800000 */
.L_x_1180:
        /* <DEDUP_REMOVED lines=10> */
.L_x_1183:
[----:B------:R-:W-:Y:S05]  /*47840*/  BSYNC B1 ;  /* 0x0000000000017941 */ /* 0x000fea0003800000 */
.L_x_1182:
        /* <DEDUP_REMOVED lines=11> */
.L_x_1185:
[----:B------:R-:W-:Y:S05]  /*47900*/  BSYNC B1 ;  /* 0x0000000000017941 */ /* 0x000fea0003800000 */
.L_x_1184:
        /* <DEDUP_REMOVED lines=13> */
.L_x_1187:
[----:B------:R-:W-:Y:S05]  /*479e0*/  BSYNC B1 ;  /* 0x0000000000017941 */ /* 0x000fea0003800000 */
.L_x_1186:
        /* <DEDUP_REMOVED lines=11> */
.L_x_1189:
[----:B------:R-:W-:Y:S05]  /*47aa0*/  BSYNC B1 ;  /* 0x0000000000017941 */ /* 0x000fea0003800000 */
.L_x_1188:
        /* <DEDUP_REMOVED lines=10> */
.L_x_1191:
[----:B------:R-:W-:Y:S05]  /*47b50*/  BSYNC B1 ;  /* 0x0000000000017941 */ /* 0x000fea0003800000 */
.L_x_1190:
        /* <DEDUP_REMOVED lines=11> */
.L_x_1193:
[----:B------:R-:W-:Y:S05]  /*47c10*/  BSYNC B1 ;  /* 0x0000000000017941 */ /* 0x000fea0003800000 */
.L_x_1192:
        /* <DEDUP_REMOVED lines=13> */
.L_x_1195:
[----:B------:R-:W-:Y:S05]  /*47cf0*/  BSYNC B1 ;  /* 0x0000000000017941 */ /* 0x000fea0003800000 */
.L_x_1194:
        /* <DEDUP_REMOVED lines=11> */
.L_x_1197:
[----:B------:R-:W-:Y:S05]  /*47db0*/  BSYNC B1 ;  /* 0x0000000000017941 */ /* 0x000fea0003800000 */
.L_x_1196:
        /* <DEDUP_REMOVED lines=10> */
.L_x_1199:
[----:B------:R-:W-:Y:S05]  /*47e60*/  BSYNC B1 ;  /* 0x0000000000017941 */ /* 0x000fea0003800000 */
.L_x_1198:
        /* <DEDUP_REMOVED lines=11> */
.L_x_1201:
[----:B------:R-:W-:Y:S05]  /*47f20*/  BSYNC B1 ;  /* 0x0000000000017941 */ /* 0x000fea0003800000 */
.L_x_1200:
        /* <DEDUP_REMOVED lines=13> */
.L_x_1203:
[----:B------:R-:W-:Y:S05]  /*48000*/  BSYNC B1 ;  /* 0x0000000000017941 */ /* 0x000fea0003800000 */
.L_x_1202:
        /* <DEDUP_REMOVED lines=11> */
.L_x_1205:
[----:B------:R-:W-:Y:S05]  /*480c0*/  BSYNC B1 ;  /* 0x0000000000017941 */ /* 0x000fea0003800000 */
.L_x_1204:
        /* <DEDUP_REMOVED lines=10> */
.L_x_1207:
[----:B------:R-:W-:Y:S05]  /*48170*/  BSYNC B1 ;  /* 0x0000000000017941 */ /* 0x000fea0003800000 */
.L_x_1206:
        /* <DEDUP_REMOVED lines=11> */
.L_x_1209:
[----:B------:R-:W-:Y:S05]  /*48230*/  BSYNC B1 ;  /* 0x0000000000017941 */ /* 0x000fea0003800000 */
.L_x_1208:
        /* <DEDUP_REMOVED lines=13> */
.L_x_1211:
[----:B------:R-:W-:Y:S05]  /*48310*/  BSYNC B1 ;  /* 0x0000000000017941 */ /* 0x000fea0003800000 */
.L_x_1210:
        /* <DEDUP_REMOVED lines=11> */
.L_x_1213:
[----:B------:R-:W-:Y:S05]  /*483d0*/  BSYNC B1 ;  /* 0x0000000000017941 */ /* 0x000fea0003800000 */
.L_x_1212:
        /* <DEDUP_REMOVED lines=10> */
.L_x_1215:
[----:B------:R-:W-:Y:S05]  /*48480*/  BSYNC B1 ;  /* 0x0000000000017941 */ /* 0x000fea0003800000 */
.L_x_1214:
        /* <DEDUP_REMOVED lines=11> */
.L_x_1217:
[----:B------:R-:W-:Y:S05]  /*48540*/  BSYNC B1 ;  /* 0x0000000000017941 */ /* 0x000fea0003800000 */
.L_x_1216:
        /* <DEDUP_REMOVED lines=13> */
.L_x_1219:
[----:B------:R-:W-:Y:S05]  /*48620*/  BSYNC B1 ;  /* 0x0000000000017941 */ /* 0x000fea0003800000 */
.L_x_1218:
        /* <DEDUP_REMOVED lines=11> */
.L_x_1221:
[----:B------:R-:W-:Y:S05]  /*486e0*/  BSYNC B1 ;  /* 0x0000000000017941 */ /* 0x000fea0003800000 */
.L_x_1220:
        /* <DEDUP_REMOVED lines=10> */
.L_x_1223:
[----:B------:R-:W-:Y:S05]  /*48790*/  BSYNC B1 ;  /* 0x0000000000017941 */ /* 0x000fea0003800000 */
.L_x_1222:
        /* <DEDUP_REMOVED lines=11> */
.L_x_1225:
[----:B------:R-:W-:Y:S05]  /*48850*/  BSYNC B1 ;  /* 0x0000000000017941 */ /* 0x000fea0003800000 */
.L_x_1224:
        /* <DEDUP_REMOVED lines=13> */
.L_x_1227:
[----:B------:R-:W-:Y:S05]  /*48930*/  BSYNC B1 ;  /* 0x0000000000017941 */ /* 0x000fea0003800000 */
.L_x_1226:
        /* <DEDUP_REMOVED lines=11> */
.L_x_1229:
[----:B------:R-:W-:Y:S05]  /*489f0*/  BSYNC B1 ;  /* 0x0000000000017941 */ /* 0x000fea0003800000 */
.L_x_1228:
        /* <DEDUP_REMOVED lines=10> */
.L_x_1231:
[----:B------:R-:W-:Y:S05]  /*48aa0*/  BSYNC B1 ;  /* 0x0000000000017941 */ /* 0x000fea0003800000 */
.L_x_1230:
        /* <DEDUP_REMOVED lines=11> */
.L_x_1233:
[----:B------:R-:W-:Y:S05]  /*48b60*/  BSYNC B1 ;  /* 0x0000000000017941 */ /* 0x000fea0003800000 */
.L_x_1232:
        /* <DEDUP_REMOVED lines=13> */
.L_x_1235:
[----:B------:R-:W-:Y:S05]  /*48c40*/  BSYNC B1 ;  /* 0x0000000000017941 */ /* 0x000fea0003800000 */
.L_x_1234:
        /* <DEDUP_REMOVED lines=11> */
.L_x_1237:
[----:B------:R-:W-:Y:S05]  /*48d00*/  BSYNC B1 ;  /* 0x0000000000017941 */ /* 0x000fea0003800000 */
.L_x_1236:
        /* <DEDUP_REMOVED lines=10> */
.L_x_1239:
[----:B------:R-:W-:Y:S05]  /*48db0*/  BSYNC B1 ;  /* 0x0000000000017941 */ /* 0x000fea0003800000 */
.L_x_1238:
        /* <DEDUP_REMOVED lines=11> */
.L_x_1241:
[----:B------:R-:W-:Y:S05]  /*48e70*/  BSYNC B1 ;  /* 0x0000000000017941 */ /* 0x000fea0003800000 */
.L_x_1240:
        /* <DEDUP_REMOVED lines=13> */
.L_x_1243:
[----:B------:R-:W-:Y:S05]  /*48f50*/  BSYNC B1 ;  /* 0x0000000000017941 */ /* 0x000fea0003800000 */
.L_x_1242:
        /* <DEDUP_REMOVED lines=11> */
.L_x_1245:
[----:B------:R-:W-:Y:S05]  /*49010*/  BSYNC B1 ;  /* 0x0000000000017941 */ /* 0x000fea0003800000 */
.L_x_1244:
        /* <DEDUP_REMOVED lines=10> */
.L_x_1247:
[----:B------:R-:W-:Y:S05]  /*490c0*/  BSYNC B1 ;  /* 0x0000000000017941 */ /* 0x000fea0003800000 */
.L_x_1246:
        /* <DEDUP_REMOVED lines=11> */
.L_x_1249:
[----:B------:R-:W-:Y:S05]  /*49180*/  BSYNC B1 ;  /* 0x0000000000017941 */ /* 0x000fea0003800000 */
.L_x_1248:
        /* <DEDUP_REMOVED lines=13> */
.L_x_1251:
[----:B------:R-:W-:Y:S05]  /*49260*/  BSYNC B1 ;  /* 0x0000000000017941 */ /* 0x000fea0003800000 */
.L_x_1250:
        /* <DEDUP_REMOVED lines=11> */
.L_x_1253:
[----:B------:R-:W-:Y:S05]  /*49320*/  BSYNC B1 ;  /* 0x0000000000017941 */ /* 0x000fea0003800000 */
.L_x_1252:
        /* <DEDUP_REMOVED lines=10> */
.L_x_1255:
[----:B------:R-:W-:Y:S05]  /*493d0*/  BSYNC B1 ;  /* 0x0000000000017941 */ /* 0x000fea0003800000 */
.L_x_1254:
        /* <DEDUP_REMOVED lines=11> */
.L_x_1257:
[----:B------:R-:W-:Y:S05]  /*49490*/  BSYNC B1 ;  /* 0x0000000000017941 */ /* 0x000fea0003800000 */
.L_x_1256:
        /* <DEDUP_REMOVED lines=13> */
.L_x_1259:
[----:B------:R-:W-:Y:S05]  /*49570*/  BSYNC B1 ;  /* 0x0000000000017941 */ /* 0x000fea0003800000 */
.L_x_1258:
        /* <DEDUP_REMOVED lines=11> */
.L_x_1261:
[----:B------:R-:W-:Y:S05]  /*49630*/  BSYNC B1 ;  /* 0x0000000000017941 */ /* 0x000fea0003800000 */
.L_x_1260:
        /* <DEDUP_REMOVED lines=10> */
.L_x_1263:
[----:B------:R-:W-:Y:S05]  /*496e0*/  BSYNC B1 ;  /* 0x0000000000017941 */ /* 0x000fea0003800000 */
.L_x_1262:
        /* <DEDUP_REMOVED lines=11> */
.L_x_1265:
[----:B------:R-:W-:Y:S05]  /*497a0*/  BSYNC B1 ;  /* 0x0000000000017941 */ /* 0x000fea0003800000 */
.L_x_1264:
        /* <DEDUP_REMOVED lines=13> */
.L_x_1267:
[----:B------:R-:W-:Y:S05]  /*49880*/  BSYNC B1 ;  /* 0x0000000000017941 */ /* 0x000fea0003800000 */
.L_x_1266:
        /* <DEDUP_REMOVED lines=11> */
.L_x_1269:
[----:B------:R-:W-:Y:S05]  /*49940*/  BSYNC B1 ;  /* 0x0000000000017941 */ /* 0x000fea0003800000 */
.L_x_1268:
        /* <DEDUP_REMOVED lines=10> */
.L_x_1271:
[----:B------:R-:W-:Y:S05]  /*499f0*/  BSYNC B1 ;  /* 0x0000000000017941 */ /* 0x000fea0003800000 */
.L_x_1270:
        /* <DEDUP_REMOVED lines=11> */
.L_x_1273:
[----:B------:R-:W-:Y:S05]  /*49ab0*/  BSYNC B1 ;  /* 0x0000000000017941 */ /* 0x000fea0003800000 */
.L_x_1272:
        /* <DEDUP_REMOVED lines=13> */
.L_x_1275:
[----:B------:R-:W-:Y:S05]  /*49b90*/  BSYNC B1 ;  /* 0x0000000000017941 */ /* 0x000fea0003800000 */
.L_x_1274:
        /* <DEDUP_REMOVED lines=11> */
.L_x_1277:
[----:B------:R-:W-:Y:S05]  /*49c50*/  BSYNC B1 ;  /* 0x0000000000017941 */ /* 0x000fea0003800000 */
.L_x_1276:
        /* <DEDUP_REMOVED lines=10> */
.L_x_1279:
[----:B------:R-:W-:Y:S05]  /*49d00*/  BSYNC B1 ;  /* 0x0000000000017941 */ /* 0x000fea0003800000 */
.L_x_1278:
        /* <DEDUP_REMOVED lines=11> */
.L_x_1281:
[----:B------:R-:W-:Y:S05]  /*49dc0*/  BSYNC B1 ;  /* 0x0000000000017941 */ /* 0x000fea0003800000 */
.L_x_1280:
        /* <DEDUP_REMOVED lines=13> */
.L_x_1283:
[----:B------:R-:W-:Y:S05]  /*49ea0*/  BSYNC B1 ;  /* 0x0000000000017941 */ /* 0x000fea0003800000 */
.L_x_1282:
        /* <DEDUP_REMOVED lines=11> */
.L_x_1285:
[----:B------:R-:W-:Y:S05]  /*49f60*/  BSYNC B1 ;  /* 0x0000000000017941 */ /* 0x000fea0003800000 */
.L_x_1284:
        /* <DEDUP_REMOVED lines=10> */
.L_x_1287:
[----:B------:R-:W-:Y:S05]  /*4a010*/  BSYNC B1 ;  /* 0x0000000000017941 */ /* 0x000fea0003800000 */
.L_x_1286:
        /* <DEDUP_REMOVED lines=11> */
.L_x_1289:
[----:B------:R-:W-:Y:S05]  /*4a0d0*/  BSYNC B1 ;  /* 0x0000000000017941 */ /* 0x000fea0003800000 */
.L_x_1288:
        /* <DEDUP_REMOVED lines=13> */
.L_x_1291:
[----:B------:R-:W-:Y:S05]  /*4a1b0*/  BSYNC B1 ;  /* 0x0000000000017941 */ /* 0x000fea0003800000 */
.L_x_1290:
        /* <DEDUP_REMOVED lines=11> */
.L_x_1293:
[----:B------:R-:W-:Y:S05]  /*4a270*/  BSYNC B1 ;  /* 0x0000000000017941 */ /* 0x000fea0003800000 */
.L_x_1292:
        /* <DEDUP_REMOVED lines=10> */
.L_x_1295:
[----:B------:R-:W-:Y:S05]  /*4a320*/  BSYNC B1 ;  /* 0x0000000000017941 */ /* 0x000fea0003800000 */
.L_x_1294:
[----:B------:R-:W2:Y:S01]  /*4a330*/  LDL.LU R5, [R1+0x1e0] ;  /* 0x0001e00001057983 */ /* 0x000ea20000300800 */
[----:B------:R-:W-:Y:S01]  /*4a340*/  BSSY B1, `(.L_x_1296) ;  /* 0x000000a000017945 */ /* 0x000fe20003800000 */
[----:B------:R-:W-:Y:S02]  /*4a350*/  IMAD.U32 R153, RZ, RZ, UR44 ;  /* 0x0000002cff997e24 */ /* 0x000fe4000f8e00ff */
[----:B------:R-:W-:Y:S02]  /*4a360*/  IMAD.U32 R23, RZ, RZ, UR43 ;  /* 0x0000002bff177e24 */ /* 0x000fe4000f8e00ff */
[----:B--2---:R-:W-:-:S05]  /*4a370*/  @!P1 IMAD R5, R5, R17, R4 ;  /* 0x0000001105059224 */ /* 0x004fca00078e0204 */
[----:B------:R0:W-:Y:S01]  /*4a380*/  @!P1 STG.E.U8 desc[UR50][R12.64+0x1f0], R5 ;  /* 0x0001f0050c009986 */ /* 0x0001e2000c101132 */
[----:B------:R-:W-:-:S13]  /*4a390*/  ISETP.LT.OR P1, PT, R0, 0x1f2, !P3 ;  /* 0x000001f20000780c */ /* 0x000fda0005f21670 */
[----:B0-----:R-:W-:Y:S05]  /*4a3a0*/  @P1 BRA `(.L_x_1297) ;  /* 0x00000000000c1947 */ /* 0x001fea0003800000 */
[----:B------:R-:W2:Y:S02]  /*4a3b0*/  LDG.E.U8 R16, desc[UR50][R10.64+0x1f1] ;  /* 0x0001f1320a107981 */ /* 0x000ea4000c1e1100 */
[----:B--2---:R-:W-:-:S05]  /*4a3c0*/  PRMT R5, R16, 0x8880, RZ ;  /* 0x0000888010057816 */ /* 0x004fca00000000ff */
[----:B------:R-:W-:-:S07]  /*4a3d0*/  IMAD R4, R5, R18, RZ ;  /* 0x0000001205047224 */ /* 0x000fce00078e02ff */
.L_x_1297:
[----:B------:R-:W-:Y:S05]  /*4a3e0*/  BSYNC B1 ;  /* 0x0000000000017941 */ /* 0x000fea0003800000 */
.L_x_1296:
[----:B------:R-:W2:Y:S01]  /*4a3f0*/  LDL.LU R5, [R1+0x1e4] ;  /* 0x0001e40001057983 */ /* 0x000ea20000300800 */
        /* <DEDUP_REMOVED lines=12> */
.L_x_1299:
[----:B------:R-:W-:Y:S05]  /*4a4c0*/  BSYNC B1 ;  /* 0x0000000000017941 */ /* 0x000fea0003800000 */
.L_x_1298:
[----:B------:R-:W2:Y:S01]  /*4a4d0*/  LDL.LU R154, [R1+0x1e8] ;  /* 0x0001e800019a7983 */ /* 0x000ea20000300800 */
[C---:B------:R-:W-:Y:S01]  /*4a4e0*/  ISETP.LT.OR P1, PT, R0.reuse, 0x1f9, !P4 ;  /* 0x000001f90000780c */ /* 0x040fe20006721670 */
[----:B------:R-:W-:Y:S01]  /*4a4f0*/  IMAD.U32 R161, RZ, RZ, UR44 ;  /* 0x0000002cffa17e24 */ /* 0x000fe2000f8e00ff */
[----:B------:R-:W-:Y:S01]  /*4a500*/  ISETP.LT.OR P4, PT, R0, 0x1fa, !P4 ;  /* 0x000001fa0000780c */ /* 0x000fe20006781670 */
[----:B0-----:R-:W-:Y:S01]  /*4a510*/  IMAD.U32 R5, RZ, RZ, UR43 ;  /* 0x0000002bff057e24 */ /* 0x001fe2000f8e00ff */
[----:B------:R-:W-:Y:S09]  /*4a520*/  BSSY B1, `(.L_x_1300) ;  /* 0x000000b000017945 */ /* 0x000ff20003800000 */
[----:B------:R-:W-:-:S04]  /*4a530*/  @!P1 IADD3 R158, P5, P6, R159, UR42, R2 ;  /* 0x0000002a9f9e9c10 */ /* 0x000fc8000febe002 */
[----:B------:R-:W-:Y:S02]  /*4a540*/  @!P1 IADD3.X R159, R23, UR41, R3, P5, P6 ;  /* 0x00000029179f9c10 */ /* 0x000fe4000afec403 */
        /* <DEDUP_REMOVED lines=8> */
.L_x_1301:
[----:B------:R-:W-:Y:S05]  /*4a5d0*/  BSYNC B1 ;  /* 0x0000000000017941 */ /* 0x000fea0003800000 */
.L_x_1300:
[----:B0-----:R-:W2:Y:S01]  /*4a5e0*/  LDL.LU R5, [R1+0x1ec] ;  /* 0x0001ec0001057983 */ /* 0x001ea20000300800 */
[----:B------:R-:W-:Y:S01]  /*4a5f0*/  LOP3.LUT P2, RZ, R22, 0x4, RZ, 0xc0, !PT ;  /* 0x0000000416ff7812 */ /* 0x000fe2000784c0ff */
        /* <DEDUP_REMOVED lines=10> */
.L_x_1303:
[----:B------:R-:W-:Y:S05]  /*4a6a0*/  BSYNC B1 ;  /* 0x0000000000017941 */ /* 0x000fea0003800000 */
.L_x_1302:
[----:B------:R-:W2:Y:S01]  /*4a6b0*/  LDL.LU R5, [R1+0x1f0] ;  /* 0x0001f00001057983 */ /* 0x000ea20000300800 */
[----:B------:R-:W-:Y:S01]  /*4a6c0*/  ISETP.LT.OR P2, PT, R0, 0x101, !P0 ;  /* 0x000001010000780c */ /* 0x000fe20004741670 */
[----:B------:R-:W-:-:S12]  /*4a6d0*/  BSSY B1, `(.L_x_1304) ;  /* 0x000000b000017945 */ /* 0x000fd80003800000 */
[----:B------:R-:W-:-:S04]  /*4a6e0*/  @!P2 IADD3 R152, P5, P6, R23, UR46, R2 ;  /* 0x0000002e1798ac10 */ /* 0x000fc8000febe002 */
[----:B------:R-:W-:Y:S02]  /*4a6f0*/  @!P2 IADD3.X R153, R155, UR45, R3, P5, P6 ;  /* 0x0000002d9b99ac10 */ /* 0x000fe4000afec403 */
[----:B------:R-:W-:-:S04]  /*4a700*/  LOP3.LUT P6, RZ, R22, 0x4, RZ, 0xc0, !PT ;  /* 0x0000000416ff7812 */ /* 0x000fc800078cc0ff */
[----:B------:R-:W-:Y:S01]  /*4a710*/  ISETP.LT.OR P5, PT, R0, 0x1fa, !P6 ;  /* 0x000001fa0000780c */ /* 0x000fe200077a1670 */
[----:B--2---:R-:W-:-:S05]  /*4a720*/  @!P3 IMAD R5, R5, R17, R4 ;  /* 0x000000110505b224 */ /* 0x004fca00078e0204 */
[----:B------:R0:W-:Y:S07]  /*4a730*/  @!P3 STG.E.U8 desc[UR50][R12.64+0x1f8], R5 ;  /* 0x0001f8050c00b986 */ /* 0x0001ee000c101132 */
[----:B------:R-:W-:Y:S05]  /*4a740*/  @P5 BRA `(.L_x_1305) ;  /* 0x00000000000c5947 */ /* 0x000fea0003800000 */
[----:B------:R-:W0:Y:S02]  /*4a750*/  LDG.E.U8 R16, desc[UR50][R10.64+0x1f9] ;  /* 0x0001f9320a107981 */ /* 0x000e24000c1e1100 */
[----:B0-----:R-:W-:-:S05]  /*4a760*/  PRMT R5, R16, 0x8880, RZ ;  /* 0x0000888010057816 */ /* 0x001fca00000000ff */
[----:B------:R-:W-:-:S07]  /*4a770*/  IMAD R4, R5, R18, RZ ;  /* 0x0000001205047224 */ /* 0x000fce00078e02ff */
.L_x_1305:
[----:B------:R-:W-:Y:S05]  /*4a780*/  BSYNC B1 ;  /* 0x0000000000017941 */ /* 0x000fea0003800000 */
.L_x_1304:
[----:B------:R-:W2:Y:S01]  /*4a790*/  LDL.LU R11, [R1+0x1f4] ;  /* 0x0001f400010b7983 */ /* 0x000ea20000300800 */
[----:B------:R-:W-:Y:S01]  /*4a7a0*/  ISETP.LT.OR P3, PT, R0, 0x102, !P0 ;  /* 0x000001020000780c */ /* 0x000fe20004761670 */
[----:B------:R-:W-:Y:S01]  /*4a7b0*/  IMAD.U32 R155, RZ, RZ, UR44 ;  /* 0x0000002cff9b7e24 */ /* 0x000fe2000f8e00ff */
[----:B------:R-:W-:Y:S01]  /*4a7c0*/  P2R R10, PR, RZ, 0x4 ;  /* 0x00000004ff0a7803 */ /* 0x000fe20000000000 */
[----:B0-----:R-:W-:Y:S01]  /*4a7d0*/  IMAD.U32 R5, RZ, RZ, UR43 ;  /* 0x0000002bff057e24 */ /* 0x001fe2000f8e00ff */
[----:B------:R-:W-:Y:S01]  /*4a7e0*/  BSSY B1, `(.L_x_1306) ;  /* 0x000000c000017945 */ /* 0x000fe20003800000 */
[----:B------:R-:W-:-:S08]  /*4a7f0*/  IMAD.U32 R23, RZ, RZ, UR43 ;  /* 0x0000002bff177e24 */ /* 0x000fd0000f8e00ff */
[----:B------:R-:W-:-:S04]  /*4a800*/  @!P3 IADD3 R154, P2, P6, R155, UR46, R2 ;  /* 0x0000002e9b9abc10 */ /* 0x000fc8000fe5e002 */
[----:B------:R-:W-:Y:S02]  /*4a810*/  @!P3 IADD3.X R155, R5, UR45, R3, P2, P6 ;  /* 0x0000002d059bbc10 */ /* 0x000fe400097ec403 */
[----:B------:R-:W-:Y:S01]  /*4a820*/  ISETP.NE.AND P2, PT, R10, RZ, PT ;  /* 0x000000ff0a00720c */ /* 0x000fe20003f45270 */
[----:B--2---:R-:W-:Y:S02]  /*4a830*/  @!P5 IMAD R5, R11, R17, R4 ;  /* 0x000000110b05d224 */ /* 0x004fe400078e0204 */
[----:B------:R-:W-:-:S03]  /*4a840*/  IMAD.U32 R11, RZ, RZ, UR44 ;  /* 0x0000002cff0b7e24 */ /* 0x000fc6000f8e00ff */
[----:B------:R0:W-:Y:S01]  /*4a850*/  @!P5 STG.E.U8 desc[UR50][R12.64+0x1f9], R5 ;  /* 0x0001f9050c00d986 */ /* 0x0001e2000c101132 */
[----:B------:R-:W-:Y:S06]  /*4a860*/  @P1 BRA `(.L_x_1307) ;  /* 0x00000000000c1947 */ /* 0x000fec0003800000 */
[----:B------:R-:W0:Y:S02]  /*4a870*/  LDG.E.U8 R16, desc[UR50][R20.64+0x1f8] ;  /* 0x0001f83214107981 */ /* 0x000e24000c1e1100 */
[----:B0-----:R-:W-:-:S05]  /*4a880*/  PRMT R5, R16, 0x8880, RZ ;  /* 0x0000888010057816 */ /* 0x001fca00000000ff */
[----:B------:R-:W-:-:S07]  /*4a890*/  IMAD R4, R5, R18, RZ ;  /* 0x0000001205047224 */ /* 0x000fce00078e02ff */
.L_x_1307:
[----:B------:R-:W-:Y:S05]  /*4a8a0*/  BSYNC B1 ;  /* 0x0000000000017941 */ /* 0x000fea0003800000 */
.L_x_1306:
[----:B0-----:R-:W2:Y:S01]  /*4a8b0*/  LDL.LU R12, [R1+0x1f8] ;  /* 0x0001f800010c7983 */ /* 0x001ea20000300800 */
[----:B------:R-:W-:Y:S01]  /*4a8c0*/  P2R R5, PR, RZ, 0x4 ;  /* 0x00000004ff057803 */ /* 0x000fe20000000000 */
[----:B------:R-:W-:Y:S01]  /*4a8d0*/  BSSY B1, `(.L_x_1308) ;  /* 0x000000c000017945 */ /* 0x000fe20003800000 */
[----:B------:R-:W-:-:S04]  /*4a8e0*/  ISETP.LT.OR P2, PT, R0, 0x109, !P0 ;  /* 0x000001090000780c */ /* 0x000fc80004741670 */
[----:B------:R-:W-:-:S09]  /*4a8f0*/  P2R R162, PR, RZ, 0x4 ;  /* 0x00000004ffa27803 */ /* 0x000fd20000000000 */
[----:B------:R-:W-:-:S04]  /*4a900*/  @!P2 IADD3 R10, P5, P6, R11, UR46, R2 ;  /* 0x0000002e0b0aac10 */ /* 0x000fc8000febe002 */
[----:B------:R-:W-:Y:S02]  /*4a910*/  @!P2 IADD3.X R11, R23, UR45, R3, P5, P6 ;  /* 0x0000002d170bac10 */ /* 0x000fe4000afec403 */
[----:B------:R-:W-:Y:S01]  /*4a920*/  ISETP.NE.AND P2, PT, R5, RZ, PT ;  /* 0x000000ff0500720c */ /* 0x000fe20003f45270 */
[----:B--2---:R-:W-:-:S05]  /*4a930*/  @!P1 IMAD R5, R12, R17, R4 ;  /* 0x000000110c059224 */ /* 0x004fca00078e0204 */
[----:B------:R0:W-:Y:S01]  /*4a940*/  @!P1 STG.E.U8 desc[UR50][R158.64+0x1f8], R5 ;  /* 0x0001f8059e009986 */ /* 0x0001e2000c101132 */
[----:B------:R-:W-:Y:S06]  /*4a950*/  @P4 BRA `(.L_x_1309) ;  /* 0x00000000000c4947 */ /* 0x000fec0003800000 */
[----:B------:R-:W0:Y:S02]  /*4a960*/  LDG.E.U8 R16, desc[UR50][R20.64+0x1f9] ;  /* 0x0001f93214107981 */ /* 0x000e24000c1e1100 */
[----:B0-----:R-:W-:-:S05]  /*4a970*/  PRMT R5, R16, 0x8880, RZ ;  /* 0x0000888010057816 */ /* 0x001fca00000000ff */
[----:B------:R-:W-:-:S07]  /*4a980*/  IMAD R4, R5, R18, RZ ;  /* 0x0000001205047224 */ /* 0x000fce00078e02ff */
.L_x_1309:
[----:B------:R-:W-:Y:S05]  /*4a990*/  BSYNC B1 ;  /* 0x0000000000017941 */ /* 0x000fea0003800000 */
.L_x_1308:
[----:B0-----:R-:W2:Y:S01]  /*4a9a0*/  LDL.LU R5, [R1+0x1fc] ;  /* 0x0001fc0001057983 */ /* 0x001ea20000300800 */
[----:B------:R-:W-:Y:S01]  /*4a9b0*/  LOP3.LUT P5, RZ, R22, 0x2, RZ, 0xc0, !PT ;  /* 0x0000000216ff7812 */ /* 0x000fe200078ac0ff */
[----:B------:R-:W-:Y:S03]  /*4a9c0*/  BSSY B1, `(.L_x_1310) ;  /* 0x0000008000017945 */ /* 0x000fe60003800000 */
[----:B------:R-:W-:Y:S01]  /*4a9d0*/  ISETP.LT.OR P1, PT, R0, 0x101, !P5 ;  /* 0x000001010000780c */ /* 0x000fe20006f21670 */
[----:B--2---:R-:W-:-:S05]  /*4a9e0*/  @!P4 IMAD R5, R5, R17, R4 ;  /* 0x000000110505c224 */ /* 0x004fca00078e0204 */
[----:B------:R0:W-:Y:S07]  /*4a9f0*/  @!P4 STG.E.U8 desc[UR50][R160.64+0x1f9], R5 ;  /* 0x0001f905a000c986 */ /* 0x0001ee000c101132 */
[----:B------:R-:W-:Y:S05]  /*4aa00*/  @P1 BRA `(.L_x_1311) ;  /* 0x00000000000c1947 */ /* 0x000fea0003800000 */
[----:B------:R-:W0:Y:S02]  /*4aa10*/  LDG.E.U8 R16, desc[UR50][R6.64+0x100] ;  /* 0x0001003206107981 */ /* 0x000e24000c1e1100 */
[----:B0-----:R-:W-:-:S05]  /*4aa20*/  PRMT R5, R16, 0x8880, RZ ;  /* 0x0000888010057816 */ /* 0x001fca00000000ff */
[----:B------:R-:W-:-:S07]  /*4aa30*/  IMAD R4, R5, R18, RZ ;  /* 0x0000001205047224 */ /* 0x000fce00078e02ff */
.L_x_1311:
[----:B------:R-:W-:Y:S05]  /*4aa40*/  BSYNC B1 ;  /* 0x0000000000017941 */ /* 0x000fea0003800000 */
.L_x_1310:
[----:B0-----:R-:W-:Y:S01]  /*4aa50*/  @!P1 IMAD R5, R24, R17, R4 ;  /* 0x0000001118059224 */ /* 0x001fe200078e0204 */
[----:B------:R-:W-:Y:S01]  /*4aa60*/  BSSY B1, `(.L_x_1312) ;  /* 0x0000009000017945 */ /* 0x000fe20003800000 */
[----:B------:R-:W-:Y:S02]  /*4aa70*/  IMAD.U32 R157, RZ, RZ, UR44 ;  /* 0x0000002cff9d7e24 */ /* 0x000fe4000f8e00ff */
[----:B------:R-:W-:Y:S01]  /*4aa80*/  IMAD.U32 R13, RZ, RZ, UR43 ;  /* 0x0000002bff0d7e24 */ /* 0x000fe2000f8e00ff */
[----:B------:R0:W-:Y:S01]  /*4aa90*/  @!P1 STG.E.U8 desc[UR50][R8.64+0x100], R5 ;  /* 0x0001000508009986 */ /* 0x0001e2000c101132 */
[----:B------:R-:W-:-:S13]  /*4aaa0*/  ISETP.LT.OR P1, PT, R0, 0x102, !P5 ;  /* 0x000001020000780c */ /* 0x000fda0006f21670 */
[----:B0-----:R-:W-:Y:S05]  /*4aab0*/  @P1 BRA `(.L_x_1313) ;  /* 0x00000000000c1947 */ /* 0x001fea0003800000 */
[----:B------:R-:W2:Y:S02]  /*4aac0*/  LDG.E.U8 R16, desc[UR50][R6.64+0x101] ;  /* 0x0001013206107981 */ /* 0x000ea4000c1e1100 */
[----:B--2---:R-:W-:-:S05]  /*4aad0*/  PRMT R5, R16, 0x8880, RZ ;  /* 0x0000888010057816 */ /* 0x004fca00000000ff */
[----:B------:R-:W-:-:S07]  /*4aae0*/  IMAD R4, R5, R18, RZ ;  /* 0x0000001205047224 */ /* 0x000fce00078e02ff */
.L_x_1313:
[----:B------:R-:W-:Y:S05]  /*4aaf0*/  BSYNC B1 ;  /* 0x0000000000017941 */ /* 0x000fea0003800000 */
.L_x_1312:
[----:B------:R-:W-:Y:S01]  /*4ab00*/  @!P1 IMAD R25, R25, R17, R4 ;  /* 0x0000001119199224 */ /* 0x000fe200078e0204 */
[----:B------:R-:W-:Y:S01]  /*4ab10*/  ISETP.LT.OR P5, PT, R0, 0x10a, !P0 ;  /* 0x0000010a0000780c */ /* 0x000fe200047a1670 */
[----:B------:R-:W-:Y:S01]  /*4ab20*/  BSSY B1, `(.L_x_1314) ;  /* 0x000000a000017945 */ /* 0x000fe20003800000 */
[----:B------:R-:W-:Y:S02]  /*4ab30*/  IMAD.U32 R21, RZ, RZ, UR43 ;  /* 0x0000002bff157e24 */ /* 0x000fe4000f8e00ff */
[----:B------:R0:W-:Y:S09]  /*4ab40*/  @!P1 STG.E.U8 desc[UR50][R8.64+0x101], R25 ;  /* 0x0001011908009986 */ /* 0x0001f2000c101132 */
[----:B------:R-:W-:-:S04]  /*4ab50*/  @!P5 IADD3 R156, P4, P6, R157, UR46, R2 ;  /* 0x0000002e9d9cdc10 */ /* 0x000fc8000fe9e002 */
[----:B------:R-:W-:Y:S01]  /*4ab60*/  @!P5 IADD3.X R157, R13, UR45, R3, P4, P6 ;  /* 0x0000002d0d9ddc10 */ /* 0x000fe2000a7ec403 */
[----:B------:R-:W-:Y:S01]  /*4ab70*/  IMAD.U32 R13, RZ, RZ, UR44 ;  /* 0x0000002cff0d7e24 */ /* 0x000fe2000f8e00ff */
[----:B0-----:R-:W-:Y:S07]  /*4ab80*/  @P2 BRA `(.L_x_1315) ;  /* 0x00000000000c2947 */ /* 0x001fee0003800000 */
[----:B------:R-:W2:Y:S02]  /*4ab90*/  LDG.E.U8 R16, desc[UR50][R14.64+0x100] ;  /* 0x000100320e107981 */ /* 0x000ea4000c1e1100 */
[----:B--2---:R-:W-:-:S05]  /*4aba0*/  PRMT R5, R16, 0x8880, RZ ;  /* 0x0000888010057816 */ /* 0x004fca00000000ff */
[----:B------:R-:W-:-:S07]  /*4abb0*/  IMAD R4, R5, R18, RZ ;  /* 0x0000001205047224 */ /* 0x000fce00078e02ff */
.L_x_1315:
[----:B------:R-:W-:Y:S05]  /*4abc0*/  BSYNC B1 ;  /* 0x0000000000017941 */ /* 0x000fea0003800000 */
.L_x_1314:
[----:B------:R-:W-:Y:S01]  /*4abd0*/  @!P2 IMAD R5, R26, R17, R4 ;  /* 0x000000111a05a224 */ /* 0x000fe200078e0204 */
[----:B------:R-:W-:Y:S01]  /*4abe0*/  ISETP.LT.OR P1, PT, R0, 0x111, !P0 ;  /* 0x000001110000780c */ /* 0x000fe20004721670 */
[----:B------:R-:W-:Y:S03]  /*4abf0*/  BSSY B1, `(.L_x_1316) ;  /* 0x0000008000017945 */ /* 0x000fe60003800000 */
[----:B------:R0:W-:Y:S09]  /*4ac00*/  @!P2 STG.E.U8 desc[UR50][R152.64+0x100], R5 ;  /* 0x000100059800a986 */ /* 0x0001f2000c101132 */
[----:B------:R-:W-:-:S04]  /*4ac10*/  @!P1 IADD3 R12, P4, P6, R13, UR46, R2 ;  /* 0x0000002e0d0c9c10 */ /* 0x000fc8000fe9e002 */
[----:B------:R-:W-:Y:S01]  /*4ac20*/  @!P1 IADD3.X R13, R21, UR45, R3, P4, P6 ;  /* 0x0000002d150d9c10 */ /* 0x000fe2000a7ec403 */
[----:B0-----:R-:W-:Y:S08]  /*4ac30*/  @P3 BRA `(.L_x_1317) ;  /* 0x00000000000c3947 */ /* 0x001ff00003800000 */
[----:B------:R-:W2:Y:S02]  /*4ac40*/  LDG.E.U8 R16, desc[UR50][R14.64+0x101] ;  /* 0x000101320e107981 */ /* 0x000ea4000c1e1100 */
[----:B--2---:R-:W-:-:S05]  /*4ac50*/  PRMT R5, R16, 0x8880, RZ ;  /* 0x0000888010057816 */ /* 0x004fca00000000ff */
[----:B------:R-:W-:-:S07]  /*4ac60*/  IMAD R4, R5, R18, RZ ;  /* 0x0000001205047224 */ /* 0x000fce00078e02ff */
.L_x_1317:
[----:B------:R-:W-:Y:S05]  /*4ac70*/  BSYNC B1 ;  /* 0x0000000000017941 */ /* 0x000fea0003800000 */
.L_x_1316:
[----:B------:R-:W-:Y:S01]  /*4ac80*/  @!P3 IMAD R27, R27, R17, R4 ;  /* 0x000000111b1bb224 */ /* 0x000fe200078e0204 */
[----:B------:R-:W-:Y:S01]  /*4ac90*/  LOP3.LUT P4, RZ, R22, 0x2, RZ, 0xc0, !PT ;  /* 0x0000000216ff7812 */ /* 0x000fe2000788c0ff */
[----:B------:R-:W-:Y:S03]  /*4aca0*/  BSSY B1, `(.L_x_1318) ;  /* 0x0000007000017945 */ /* 0x000fe60003800000 */
[----:B------:R0:W-:Y:S01]  /*4acb0*/  @!P3 STG.E.U8 desc[UR50][R154.64+0x101], R27 ;  /* 0x0001011b9a00b986 */ /* 0x0001e2000c101132 */
[----:B------:R-:W-:-:S13]  /*4acc0*/  ISETP.LT.OR P2, PT, R0, 0x109, !P4 ;  /* 0x000001090000780c */ /* 0x000fda0006741670 */
[----:B0-----:R-:W-:Y:S05]  /*4acd0*/  @P2 BRA `(.L_x_1319) ;  /* 0x00000000000c2947 */ /* 0x001fea0003800000 */
[----:B------:R-:W2:Y:S02]  /*4ace0*/  LDG.E.U8 R16, desc[UR50][R6.64+0x108] ;  /* 0x0001083206107981 */ /* 0x000ea4000c1e1100 */
[----:B--2---:R-:W-:-:S05]  /*4acf0*/  PRMT R5, R16, 0x8880, RZ ;  /* 0x0000888010057816 */ /* 0x004fca00000000ff */
[----:B------:R-:W-:-:S07]  /*4ad00*/  IMAD R4, R5, R18, RZ ;  /* 0x0000001205047224 */ /* 0x000fce00078e02ff */
.L_x_1319:
[----:B------:R-:W-:Y:S05]  /*4ad10*/  BSYNC B1 ;  /* 0x0000000000017941 */ /* 0x000fea0003800000 */
.L_x_1318:
[----:B------:R-:W-:Y:S01]  /*4ad20*/  @!P2 IMAD R5, R28, R17, R4 ;  /* 0x000000111c05a224 */ /* 0x000fe200078e0204 */
        /* <DEDUP_REMOVED lines=9> */
.L_x_1321:
[----:B------:R-:W-:Y:S05]  /*4adc0*/  BSYNC B1 ;  /* 0x0000000000017941 */ /* 0x000fea0003800000 */
.L_x_1320:
[----:B------:R-:W-:Y:S01]  /*4add0*/  ISETP.LT.OR P4, PT, R0, 0x112, !P0 ;  /* 0x000001120000780c */ /* 0x000fe20004781670 */
[----:B------:R-:W-:Y:S01]  /*4ade0*/  @!P2 IMAD R29, R29, R17, R4 ;  /* 0x000000111d1da224 */ /* 0x000fe200078e0204 */
[----:B------:R-:W-:Y:S01]  /*4adf0*/  BSSY B1, `(.L_x_1322) ;  /* 0x000000b000017945 */ /* 0x000fe20003800000 */
[----:B------:R-:W-:-:S03]  /*4ae00*/  IMAD.U32 R23, RZ, RZ, UR43 ;  /* 0x0000002bff177e24 */ /* 0x000fc6000f8e00ff */
[----:B------:R0:W-:Y:S07]  /*4ae10*/  @!P2 STG.E.U8 desc[UR50][R8.64+0x109], R29 ;  /* 0x0001091d0800a986 */ /* 0x0001ee000c101132 */
[----:B------:R-:W-:-:S04]  /*4ae20*/  @!P4 IADD3 R24, P3, P6, R25, UR46, R2 ;  /* 0x0000002e1918cc10 */ /* 0x000fc8000fe7e002 */
[----:B------:R-:W-:Y:S01]  /*4ae30*/  @!P4 IADD3.X R25, R21, UR45, R3, P3, P6 ;  /* 0x0000002d1519cc10 */ /* 0x000fe20009fec403 */
[----:B------:R-:W-:Y:S01]  /*4ae40*/  IMAD.U32 R21, RZ, RZ, UR44 ;  /* 0x0000002cff157e24 */ /* 0x000fe2000f8e00ff */
[----:B------:R-:W-:-:S13]  /*4ae50*/  ISETP.NE.AND P6, PT, R162, RZ, PT ;  /* 0x000000ffa200720c */ /* 0x000fda0003fc5270 */
[----:B0-----:R-:W-:Y:S05]  /*4ae60*/  @P6 BRA `(.L_x_1323) ;  /* 0x00000000000c6947 */ /* 0x001fea0003800000 */
[----:B------:R-:W2:Y:S02]  /*4ae70*/  LDG.E.U8 R16, desc[UR50][R14.64+0x108] ;  /* 0x000108320e107981 */ /* 0x000ea4000c1e1100 */
[----:B--2---:R-:W-:-:S05]  /*4ae80*/  PRMT R5, R16, 0x8880, RZ ;  /* 0x0000888010057816 */ /* 0x004fca00000000ff */
[----:B------:R-:W-:-:S07]  /*4ae90*/  IMAD R4, R5, R18, RZ ;  /* 0x0000001205047224 */ /* 0x000fce00078e02ff */
.L_x_1323:
[----:B------:R-:W-:Y:S05]  /*4aea0*/  BSYNC B1 ;  /* 0x0000000000017941 */ /* 0x000fea0003800000 */
.L_x_1322:
[----:B------:R-:W-:Y:S01]  /*4aeb0*/  ISETP.LT.OR P2, PT, R0, 0x119, !P0 ;  /* 0x000001190000780c */ /* 0x000fe20004741670 */
[----:B------:R-:W-:-:S12]  /*4aec0*/  BSSY B1, `(.L_x_1324) ;  /* 0x000000a000017945 */ /* 0x000fd80003800000 */
[----:B------:R-:W-:-:S04]  /*4aed0*/  @!P2 IADD3 R20, P3, P6, R21, UR46, R2 ;  /* 0x0000002e1514ac10 */ /* 0x000fc8000fe7e002 */
[----:B------:R-:W-:Y:S02]  /*4aee0*/  @!P2 IADD3.X R21, R23, UR45, R3, P3, P6 ;  /* 0x0000002d1715ac10 */ /* 0x000fe40009fec403 */
[----:B------:R-:W-:-:S13]  /*4aef0*/  ISETP.NE.AND P6, PT, R162, RZ, PT ;  /* 0x000000ffa200720c */ /* 0x000fda0003fc5270 */
[----:B------:R-:W-:-:S05]  /*4af00*/  @!P6 IMAD R5, R30, R17, R4 ;  /* 0x000000111e05e224 */ /* 0x000fca00078e0204 */
[----:B------:R0:W-:Y:S01]  /*4af10*/  @!P6 STG.E.U8 desc[UR50][R10.64+0x108], R5 ;  /* 0x000108050a00e986 */ /* 0x0001e2000c101132 */
[----:B------:R-:W-:Y:S05]  /*4af20*/  @P5 BRA `(.L_x_1325) ;  /* 0x00000000000c5947 */ /* 0x000fea0003800000 */
[----:B------:R-:W0:Y:S02]  /*4af30*/  LDG.E.U8 R16, desc[UR50][R14.64+0x109] ;  /* 0x000109320e107981 */ /* 0x000e24000c1e1100 */
[----:B0-----:R-:W-:-:S05]  /*4af40*/  PRMT R5, R16, 0x8880, RZ ;  /* 0x0000888010057816 */ /* 0x001fca00000000ff */
[----:B------:R-:W-:-:S07]  /*4af50*/  IMAD R4, R5, R18, RZ ;  /* 0x0000001205047224 */ /* 0x000fce00078e02ff */
.L_x_1325:
[----:B------:R-:W-:Y:S05]  /*4af60*/  BSYNC B1 ;  /* 0x0000000000017941 */ /* 0x000fea0003800000 */
.L_x_1324:
[----:B------:R-:W-:Y:S01]  /*4af70*/  @!P5 IMAD R31, R31, R17, R4 ;  /* 0x000000111f1fd224 */ /* 0x000fe200078e0204 */
[----:B------:R-:W-:Y:S01]  /*4af80*/  LOP3.LUT P6, RZ, R22, 0x2, RZ, 0xc0, !PT ;  /* 0x0000000216ff7812 */ /* 0x000fe200078cc0ff */
[----:B------:R-:W-:Y:S03]  /*4af90*/  BSSY B1, `(.L_x_1326) ;  /* 0x0000007000017945 */ /* 0x000fe60003800000 */
[----:B------:R1:W-:Y:S01]  /*4afa0*/  @!P5 STG.E.U8 desc[UR50][R156.64+0x109], R31 ;  /* 0x0001091f9c00d986 */ /* 0x0003e2000c101132 */
[----:B------:R-:W-:-:S13]  /*4afb0*/  ISETP.LT.OR P3, PT, R0, 0x111, !P6 ;  /* 0x000001110000780c */ /* 0x000fda0007761670 */
[----:B-1----:R-:W-:Y:S05]  /*4afc0*/  @P3 BRA `(.L_x_1327) ;  /* 0x00000000000c3947 */ /* 0x002fea0003800000 */
[----:B------:R-:W0:Y:S02]  /*4afd0*/  LDG.E.U8 R16, desc[UR50][R6.64+0x110] ;  /* 0x0001103206107981 */ /* 0x000e24000c1e1100 */
[----:B0-----:R-:W-:-:S05]  /*4afe0*/  PRMT R5, R16, 0x8880, RZ ;  /* 0x0000888010057816 */ /* 0x001fca00000000ff */
[----:B------:R-:W-:-:S07]  /*4aff0*/  IMAD R4, R5, R18, RZ ;  /* 0x0000001205047224 */ /* 0x000fce00078e02ff */
.L_x_1327:
[----:B------:R-:W-:Y:S05]  /*4b000*/  BSYNC B1 ;  /* 0x0000000000017941 */ /* 0x000fea0003800000 */
.L_x_1326:
[----:B0-----:R-:W-:Y:S01]  /*4b010*/  @!P3 IMAD R5, R32, R17, R4 ;  /* 0x000000112005b224 */ /* 0x001fe200078e0204 */
[----:B------:R-:W-:Y:S01]  /*4b020*/  ISETP.LT.OR P5, PT, R0, 0x112, !P6 ;  /* 0x000001120000780c */ /* 0x000fe200077a1670 */
[----:B------:R-:W-:Y:S01]  /*4b030*/  BSSY B1, `(.L_x_1328) ;  /* 0x0000008000017945 */ /* 0x000fe20003800000 */
[----:B------:R-:W-:Y:S02]  /*4b040*/  IMAD.U32 R27, RZ, RZ, UR44 ;  /* 0x0000002cff1b7e24 */ /* 0x000fe4000f8e00ff */
[----:B------:R0:W-:Y:S01]  /*4b050*/  @!P3 STG.E.U8 desc[UR50][R8.64+0x110], R5 ;  /* 0x000110050800b986 */ /* 0x0001e2000c101132 */
[----:B------:R-:W-:-:S08]  /*4b060*/  IMAD.U32 R11, RZ, RZ, UR43 ;  /* 0x0000002bff0b7e24 */ /* 0x000fd0000f8e00ff */
[----:B------:R-:W-:Y:S05]  /*4b070*/  @P5 BRA `(.L_x_1329) ;  /* 0x00000000000c5947 */ /* 0x000fea0003800000 */
[----:B------:R-:W0:Y:S02]  /*4b080*/  LDG.E.U8 R16, desc[UR50][R6.64+0x111] ;  /* 0x0001113206107981 */ /* 0x000e24000c1e1100 */
[----:B0-----:R-:W-:-:S05]  /*4b090*/  PRMT R5, R16, 0x8880, RZ ;  /* 0x0000888010057816 */ /* 0x001fca00000000ff */
[----:B------:R-:W-:-:S07]  /*4b0a0*/  IMAD R4, R5, R18, RZ ;  /* 0x0000001205047224 */ /* 0x000fce00078e02ff */
.L_x_1329:
[----:B------:R-:W-:Y:S05]  /*4b0b0*/  BSYNC B1 ;  /* 0x0000000000017941 */ /* 0x000fea0003800000 */
.L_x_1328:
[----:B------:R-:W-:Y:S01]  /*4b0c0*/  @!P5 IMAD R33, R33, R17, R4 ;  /* 0x000000112121d224 */ /* 0x000fe200078e0204 */
[----:B------:R-:W-:Y:S01]  /*4b0d0*/  ISETP.LT.OR P3, PT, R0, 0x11a, !P0 ;  /* 0x0000011a0000780c */ /* 0x000fe20004761670 */
[----:B------:R-:W-:Y:S01]  /*4b0e0*/  BSSY B1, `(.L_x_1330) ;  /* 0x000000c000017945 */ /* 0x000fe20003800000 */
[----:B0-----:R-:W-:Y:S01]  /*4b0f0*/  P2R R5, PR, RZ, 0x4 ;  /* 0x00000004ff057803 */ /* 0x001fe20000000000 */
[----:B------:R-:W-:Y:S01]  /*4b100*/  IMAD.U32 R23, RZ, RZ, UR43 ;  /* 0x0000002bff177e24 */ /* 0x000fe2000f8e00ff */
[----:B------:R0:W-:Y:S09]  /*4b110*/  @!P5 STG.E.U8 desc[UR50][R8.64+0x111], R33 ;  /* 0x000111210800d986 */ /* 0x0001f2000c101132 */
[----:B------:R-:W-:-:S04]  /*4b120*/  @!P3 IADD3 R26, P2, P6, R27, UR46, R2 ;  /* 0x0000002e1b1abc10 */ /* 0x000fc8000fe5e002 */
[----:B------:R-:W-:Y:S01]  /*4b130*/  @!P3 IADD3.X R27, R11, UR45, R3, P2, P6 ;  /* 0x0000002d0b1bbc10 */ /* 0x000fe200097ec403 */
[----:B------:R-:W-:Y:S01]  /*4b140*/  IMAD.U32 R11, RZ, RZ, UR44 ;  /* 0x0000002cff0b7e24 */ /* 0x000fe2000f8e00ff */
[----:B------:R-:W-:Y:S01]  /*4b150*/  ISETP.NE.AND P2, PT, R5, RZ, PT ;  /* 0x000000ff0500720c */ /* 0x000fe20003f45270 */
[----:B0-----:R-:W-:-:S12]  /*4b160*/  @P1 BRA `(.L_x_1331) ;  /* 0x00000000000c1947 */ /* 0x001fd80003800000 */
[----:B------:R-:W2:Y:S02]  /*4b170*/  LDG.E.U8 R16, desc[UR50][R14.64+0x110] ;  /* 0x000110320e107981 */ /* 0x000ea4000c1e1100 */
[----:B--2---:R-:W-:-:S05]  /*4b180*/  PRMT R5, R16, 0x8880, RZ ;  /* 0x0000888010057816 */ /* 0x004fca00000000ff */
[----:B------:R-:W-:-:S07]  /*4b190*/  IMAD R4, R5, R18, RZ ;  /* 0x0000001205047224 */ /* 0x000fce00078e02ff */
.L_x_1331:
[----:B------:R-:W-:Y:S05]  /*4b1a0*/  BSYNC B1 ;  /* 0x0000000000017941 */ /* 0x000fea0003800000 */
.L_x_1330:
[----:B------:R-:W-:Y:S01]  /*4b1b0*/  P2R R5, PR, RZ, 0x4 ;  /* 0x00000004ff057803 */ /* 0x000fe20000000000 */
[----:B------:R-:W-:Y:S01]  /*4b1c0*/  BSSY B1, `(.L_x_1332) ;  /* 0x000000c000017945 */ /* 0x000fe20003800000 */
[----:B------:R-:W-:-:S04]  /*4b1d0*/  ISETP.LT.OR P2, PT, R0, 0x121, !P0 ;  /* 0x000001210000780c */ /* 0x000fc80004741670 */
[----:B------:R-:W-:-:S09]  /*4b1e0*/  P2R R28, PR, RZ, 0x4 ;  /* 0x00000004ff1c7803 */ /* 0x000fd20000000000 */
[----:B------:R-:W-:-:S04]  /*4b1f0*/  @!P2 IADD3 R10, P5, P6, R11, UR46, R2 ;  /* 0x0000002e0b0aac10 */ /* 0x000fc8000febe002 */
[----:B------:R-:W-:Y:S02]  /*4b200*/  @!P2 IADD3.X R11, R23, UR45, R3, P5, P6 ;  /* 0x0000002d170bac10 */ /* 0x000fe4000afec403 */
[----:B------:R-:W-:Y:S01]  /*4b210*/  ISETP.NE.AND P2, PT, R5, RZ, PT ;  /* 0x000000ff0500720c */ /* 0x000fe20003f45270 */
[----:B------:R-:W-:-:S05]  /*4b220*/  @!P1 IMAD R5, R34, R17, R4 ;  /* 0x0000001122059224 */ /* 0x000fca00078e0204 */
[----:B------:R0:W-:Y:S01]  /*4b230*/  @!P1 STG.E.U8 desc[UR50][R12.64+0x110], R5 ;  /* 0x000110050c009986 */ /* 0x0001e2000c101132 */
[----:B------:R-:W-:Y:S06]  /*4b240*/  @P4 BRA `(.L_x_1333) ;  /* 0x00000000000c4947 */ /* 0x000fec0003800000 */
[----:B------:R-:W0:Y:S02]  /*4b250*/  LDG.E.U8 R16, desc[UR50][R14.64+0x111] ;  /* 0x000111320e107981 */ /* 0x000e24000c1e1100 */
[----:B0-----:R-:W-:-:S05]  /*4b260*/  PRMT R5, R16, 0x8880, RZ ;  /* 0x0000888010057816 */ /* 0x001fca00000000ff */
[----:B------:R-:W-:-:S07]  /*4b270*/  IMAD R4, R5, R18, RZ ;  /* 0x0000001205047224 */ /* 0x000fce00078e02ff */
.L_x_1333:
[----:B------:R-:W-:Y:S05]  /*4b280*/  BSYNC B1 ;  /* 0x0000000000017941 */ /* 0x000fea0003800000 */
.L_x_1332:
        /* <DEDUP_REMOVED lines=9> */
.L_x_1335:
[----:B------:R-:W-:Y:S05]  /*4b320*/  BSYNC B1 ;  /* 0x0000000000017941 */ /* 0x000fea0003800000 */
.L_x_1334:
        /* <DEDUP_REMOVED lines=10> */
.L_x_1337:
[----:B------:R-:W-:Y:S05]  /*4b3d0*/  BSYNC B1 ;  /* 0x0000000000017941 */ /* 0x000fea0003800000 */
.L_x_1336:
        /* <DEDUP_REMOVED lines=12> */
.L_x_1339:
[----:B------:R-:W-:Y:S05]  /*4b4a0*/  BSYNC B1 ;  /* 0x0000000000017941 */ /* 0x000fea0003800000 */
.L_x_1338:
        /* <DEDUP_REMOVED lines=10> */
.L_x_1341:
[----:B------:R-:W-:Y:S05]  /*4b550*/  BSYNC B1 ;  /* 0x0000000000017941 */ /* 0x000fea0003800000 */
.L_x_1340:
        /* <DEDUP_REMOVED lines=9> */
.L_x_1343:
[----:B------:R-:W-:Y:S05]  /*4b5f0*/  BSYNC B1 ;  /* 0x0000000000017941 */ /* 0x000fea0003800000 */
.L_x_1342:
        /* <DEDUP_REMOVED lines=10> */
.L_x_1345:
[----:B------:R-:W-:Y:S05]  /*4b6a0*/  BSYNC B1 ;  /* 0x0000000000017941 */ /* 0x000fea0003800000 */
.L_x_1344:
        /* <DEDUP_REMOVED lines=13> */
.L_x_1347:
[----:B------:R-:W-:Y:S05]  /*4b780*/  BSYNC B1 ;  /* 0x0000000000017941 */ /* 0x000fea0003800000 */
.L_x_1346:
        /* <DEDUP_REMOVED lines=11> */
.L_x_1349:
[----:B------:R-:W-:Y:S05]  /*4b840*/  BSYNC B1 ;  /* 0x0000000000017941 */ /* 0x000fea0003800000 */
.L_x_1348:
        /* <DEDUP_REMOVED lines=9> */
.L_x_1351:
[----:B------:R-:W-:Y:S05]  /*4b8e0*/  BSYNC B1 ;  /* 0x0000000000017941 */ /* 0x000fea0003800000 */
.L_x_1350:
        /* <DEDUP_REMOVED lines=10> */
.L_x_1353:
[----:B------:R-:W-:Y:S05]  /*4b990*/  BSYNC B1 ;  /* 0x0000000000017941 */ /* 0x000fea0003800000 */
.L_x_1352:
        /* <DEDUP_REMOVED lines=14> */
.L_x_1355:
[----:B------:R-:W-:Y:S05]  /*4ba80*/  BSYNC B1 ;  /* 0x0000000000017941 */ /* 0x000fea0003800000 */
.L_x_1354:
        /* <DEDUP_REMOVED lines=13> */
.L_x_1357:
[----:B------:R-:W-:Y:S05]  /*4bb60*/  BSYNC B1 ;  /* 0x0000000000017941 */ /* 0x000fea0003800000 */
.L_x_1356:
        /* <DEDUP_REMOVED lines=9> */
.L_x_1359:
[----:B------:R-:W-:Y:S05]  /*4bc00*/  BSYNC B1 ;  /* 0x0000000000017941 */ /* 0x000fea0003800000 */
.L_x_1358:
        /* <DEDUP_REMOVED lines=10> */
.L_x_1361:
[----:B------:R-:W-:Y:S05]  /*4bcb0*/  BSYNC B1 ;  /* 0x0000000000017941 */ /* 0x000fea0003800000 */
.L_x_1360:
        /* <DEDUP_REMOVED lines=12> */
.L_x_1363:
[----:B------:R-:W-:Y:S05]  /*4bd80*/  BSYNC B1 ;  /* 0x0000000000017941 */ /* 0x000fea0003800000 */
.L_x_1362:
        /* <DEDUP_REMOVED lines=10> */
.L_x_1365:
[----:B------:R-:W-:Y:S05]  /*4be30*/  BSYNC B1 ;  /* 0x0000000000017941 */ /* 0x000fea0003800000 */
.L_x_1364:
        /* <DEDUP_REMOVED lines=9> */
.L_x_1367:
[----:B------:R-:W-:Y:S05]  /*4bed0*/  BSYNC B1 ;  /* 0x0000000000017941 */ /* 0x000fea0003800000 */
.L_x_1366:
        /* <DEDUP_REMOVED lines=10> */
.L_x_1369:
[----:B------:R-:W-:Y:S05]  /*4bf80*/  BSYNC B1 ;  /* 0x0000000000017941 */ /* 0x000fea0003800000 */
.L_x_1368:
        /* <DEDUP_REMOVED lines=13> */
.L_x_1371:
[----:B------:R-:W-:Y:S05]  /*4c060*/  BSYNC B1 ;  /* 0x0000000000017941 */ /* 0x000fea0003800000 */
.L_x_1370:
        /* <DEDUP_REMOVED lines=11> */
.L_x_1373:
[----:B------:R-:W-:Y:S05]  /*4c120*/  BSYNC B1 ;  /* 0x0000000000017941 */ /* 0x000fea0003800000 */
.L_x_1372:
        /* <DEDUP_REMOVED lines=9> */
.L_x_1375:
[----:B------:R-:W-:Y:S05]  /*4c1c0*/  BSYNC B1 ;  /* 0x0000000000017941 */ /* 0x000fea0003800000 */
.L_x_1374:
        /* <DEDUP_REMOVED lines=10> */
.L_x_1377:
[----:B------:R-:W-:Y:S05]  /*4c270*/  BSYNC B1 ;  /* 0x0000000000017941 */ /* 0x000fea0003800000 */
.L_x_1376:
        /* <DEDUP_REMOVED lines=14> */
.L_x_1379:
[----:B------:R-:W-:Y:S05]  /*4c360*/  BSYNC B1 ;  /* 0x0000000000017941 */ /* 0x000fea0003800000 */
.L_x_1378:
        /* <DEDUP_REMOVED lines=13> */
.L_x_1381:
[----:B------:R-:W-:Y:S05]  /*4c440*/  BSYNC B1 ;  /* 0x0000000000017941 */ /* 0x000fea0003800000 */
.L_x_1380:
        /* <DEDUP_REMOVED lines=9> */
.L_x_1383:
[----:B------:R-:W-:Y:S05]  /*4c4e0*/  BSYNC B1 ;  /* 0x0000000000017941 */ /* 0x000fea0003800000 */
.L_x_1382:
        /* <DEDUP_REMOVED lines=10> */
.L_x_1385:
[----:B------:R-:W-:Y:S05]  /*4c590*/  BSYNC B1 ;  /* 0x0000000000017941 */ /* 0x000fea0003800000 */
.L_x_1384:
        /* <DEDUP_REMOVED lines=12> */
.L_x_1387:
[----:B------:R-:W-:Y:S05]  /*4c660*/  BSYNC B1 ;  /* 0x0000000000017941 */ /* 0x000fea0003800000 */
.L_x_1386:
        /* <DEDUP_REMOVED lines=10> */
.L_x_1389:
[----:B------:R-:W-:Y:S05]  /*4c710*/  BSYNC B1 ;  /* 0x0000000000017941 */ /* 0x000fea0003800000 */
.L_x_1388:
        /* <DEDUP_REMOVED lines=9> */
.L_x_1391:
[----:B------:R-:W-:Y:S05]  /*4c7b0*/  BSYNC B1 ;  /* 0x0000000000017941 */ /* 0x000fea0003800000 */
.L_x_1390:
        /* <DEDUP_REMOVED lines=10> */
.L_x_1393:
[----:B------:R-:W-:Y:S05]  /*4c860*/  BSYNC B1 ;  /* 0x0000000000017941 */ /* 0x000fea0003800000 */
.L_x_1392:
        /* <DEDUP_REMOVED lines=13> */
.L_x_1395:
[----:B------:R-:W-:Y:S05]  /*4c940*/  BSYNC B1 ;  /* 0x0000000000017941 */ /* 0x000fea0003800000 */
.L_x_1394:
        /* <DEDUP_REMOVED lines=11> */
.L_x_1397:
[----:B------:R-:W-:Y:S05]  /*4ca00*/  BSYNC B1 ;  /* 0x0000000000017941 */ /* 0x000fea0003800000 */
.L_x_1396:
        /* <DEDUP_REMOVED lines=9> */
.L_x_1399:
[----:B------:R-:W-:Y:S05]  /*4caa0*/  BSYNC B1 ;  /* 0x0000000000017941 */ /* 0x000fea0003800000 */
.L_x_1398:
        /* <DEDUP_REMOVED lines=10> */
.L_x_1401:
[----:B------:R-:W-:Y:S05]  /*4cb50*/  BSYNC B1 ;  /* 0x0000000000017941 */ /* 0x000fea0003800000 */
.L_x_1400:
        /* <DEDUP_REMOVED lines=14> */
.L_x_1403:
[----:B------:R-:W-:Y:S05]  /*4cc40*/  BSYNC B1 ;  /* 0x0000000000017941 */ /* 0x000fea0003800000 */
.L_x_1402:
        /* <DEDUP_REMOVED lines=13> */
.L_x_1405:
[----:B------:R-:W-:Y:S05]  /*4cd20*/  BSYNC B1 ;  /* 0x0000000000017941 */ /* 0x000fea0003800000 */
.L_x_1404:
        /* <DEDUP_REMOVED lines=9> */
.L_x_1407:
[----:B------:R-:W-:Y:S05]  /*4cdc0*/  BSYNC B1 ;  /* 0x0000000000017941 */ /* 0x000fea0003800000 */
.L_x_1406:
        /* <DEDUP_REMOVED lines=10> */
.L_x_1409:
[----:B------:R-:W-:Y:S05]  /*4ce70*/  BSYNC B1 ;  /* 0x0000000000017941 */ /* 0x000fea0003800000 */
.L_x_1408:
        /* <DEDUP_REMOVED lines=12> */
.L_x_1411:
[----:B------:R-:W-:Y:S05]  /*4cf40*/  BSYNC B1 ;  /* 0x0000000000017941 */ /* 0x000fea0003800000 */
.L_x_1410:
        /* <DEDUP_REMOVED lines=10> */
.L_x_1413:
[----:B------:R-:W-:Y:S05]  /*4cff0*/  BSYNC B1 ;  /* 0x0000000000017941 */ /* 0x000fea0003800000 */
.L_x_1412:
        /* <DEDUP_REMOVED lines=9> */
.L_x_1415:
[----:B------:R-:W-:Y:S05]  /*4d090*/  BSYNC B1 ;  /* 0x0000000000017941 */ /* 0x000fea0003800000 */
.L_x_1414:
        /* <DEDUP_REMOVED lines=10> */
.L_x_1417:
[----:B------:R-:W-:Y:S05]  /*4d140*/  BSYNC B1 ;  /* 0x0000000000017941 */ /* 0x000fea0003800000 */
.L_x_1416:
        /* <DEDUP_REMOVED lines=13> */
.L_x_1419:
[----:B------:R-:W-:Y:S05]  /*4d220*/  BSYNC B1 ;  /* 0x0000000000017941 */ /* 0x000fea0003800000 */
.L_x_1418:
        /* <DEDUP_REMOVED lines=11> */
.L_x_1421:
[----:B------:R-:W-:Y:S05]  /*4d2e0*/  BSYNC B1 ;  /* 0x0000000000017941 */ /* 0x000fea0003800000 */
.L_x_1420:
        /* <DEDUP_REMOVED lines=9> */
.L_x_1423:
[----:B------:R-:W-:Y:S05]  /*4d380*/  BSYNC B1 ;  /* 0x0000000000017941 */ /* 0x000fea0003800000 */
.L_x_1422:
        /* <DEDUP_REMOVED lines=10> */
.L_x_1425:
[----:B------:R-:W-:Y:S05]  /*4d430*/  BSYNC B1 ;  /* 0x0000000000017941 */ /* 0x000fea0003800000 */
.L_x_1424:
        /* <DEDUP_REMOVED lines=14> */
.L_x_1427:
[----:B------:R-:W-:Y:S05]  /*4d520*/  BSYNC B1 ;  /* 0x0000000000017941 */ /* 0x000fea0003800000 */
.L_x_1426:
        /* <DEDUP_REMOVED lines=13> */
.L_x_1429:
[----:B------:R-:W-:Y:S05]  /*4d600*/  BSYNC B1 ;  /* 0x0000000000017941 */ /* 0x000fea0003800000 */
.L_x_1428:
        /* <DEDUP_REMOVED lines=9> */
.L_x_1431:
[----:B------:R-:W-:Y:S05]  /*4d6a0*/  BSYNC B1 ;  /* 0x0000000000017941 */ /* 0x000fea0003800000 */
.L_x_1430:
        /* <DEDUP_REMOVED lines=10> */
.L_x_1433:
[----:B------:R-:W-:Y:S05]  /*4d750*/  BSYNC B1 ;  /* 0x0000000000017941 */ /* 0x000fea0003800000 */
.L_x_1432:
        /* <DEDUP_REMOVED lines=12> */
.L_x_1435:
[----:B------:R-:W-:Y:S05]  /*4d820*/  BSYNC B1 ;  /* 0x0000000000017941 */ /* 0x000fea0003800000 */
.L_x_1434:
        /* <DEDUP_REMOVED lines=10> */
.L_x_1437:
[----:B------:R-:W-:Y:S05]  /*4d8d0*/  BSYNC B1 ;  /* 0x0000000000017941 */ /* 0x000fea0003800000 */
.L_x_1436:
        /* <DEDUP_REMOVED lines=9> */
.L_x_1439:
[----:B------:R-:W-:Y:S05]  /*4d970*/  BSYNC B1 ;  /* 0x0000000000017941 */ /* 0x000fea0003800000 */
.L_x_1438:
        /* <DEDUP_REMOVED lines=10> */
.L_x_1441:
[----:B------:R-:W-:Y:S05]  /*4da20*/  BSYNC B1 ;  /* 0x0000000000017941 */ /* 0x000fea0003800000 */
.L_x_1440:
        /* <DEDUP_REMOVED lines=13> */
.L_x_1443:
[----:B------:R-:W-:Y:S05]  /*4db00*/  BSYNC B1 ;  /* 0x0000000000017941 */ /* 0x000fea0003800000 */
.L_x_1442:
        /* <DEDUP_REMOVED lines=11> */
.L_x_1445:
[----:B------:R-:W-:Y:S05]  /*4dbc0*/  BSYNC B1 ;  /* 0x0000000000017941 */ /* 0x000fea0003800000 */
.L_x_1444:
        /* <DEDUP_REMOVED lines=9> */
.L_x_1447:
[----:B------:R-:W-:Y:S05]  /*4dc60*/  BSYNC B1 ;  /* 0x0000000000017941 */ /* 0x000fea0003800000 */
.L_x_1446:
        /* <DEDUP_REMOVED lines=10> */
.L_x_1449:
[----:B------:R-:W-:Y:S05]  /*4dd10*/  BSYNC B1 ;  /* 0x0000000000017941 */ /* 0x000fea0003800000 */
.L_x_1448:
        /* <DEDUP_REMOVED lines=14> */
.L_x_1451:
[----:B------:R-:W-:Y:S05]  /*4de00*/  BSYNC B1 ;  /* 0x0000000000017941 */ /* 0x000fea0003800000 */
.L_x_1450:
        /* <DEDUP_REMOVED lines=13> */
.L_x_1453:
[----:B------:R-:W-:Y:S05]  /*4dee0*/  BSYNC B1 ;  /* 0x0000000000017941 */ /* 0x000fea0003800000 */
.L_x_1452:
        /* <DEDUP_REMOVED lines=9> */
.L_x_1455:
[----:B------:R-:W-:Y:S05]  /*4df80*/  BSYNC B1 ;  /* 0x0000000000017941 */ /* 0x000fea0003800000 */
.L_x_1454:
        /* <DEDUP_REMOVED lines=10> */
.L_x_1457:
[----:B------:R-:W-:Y:S05]  /*4e030*/  BSYNC B1 ;  /* 0x0000000000017941 */ /* 0x000fea0003800000 */
.L_x_1456:
        /* <DEDUP_REMOVED lines=12> */
.L_x_1459:
[----:B------:R-:W-:Y:S05]  /*4e100*/  BSYNC B1 ;  /* 0x0000000000017941 */ /* 0x000fea0003800000 */
.L_x_1458:
        /* <DEDUP_REMOVED lines=10> */
.L_x_1461:
[----:B------:R-:W-:Y:S05]  /*4e1b0*/  BSYNC B1 ;  /* 0x0000000000017941 */ /* 0x000fea0003800000 */
.L_x_1460:
        /* <DEDUP_REMOVED lines=9> */
.L_x_1463:
[----:B------:R-:W-:Y:S05]  /*4e250*/  BSYNC B1 ;  /* 0x0000000000017941 */ /* 0x000fea0003800000 */
.L_x_1462:
        /* <DEDUP_REMOVED lines=10> */
.L_x_1465:
[----:B------:R-:W-:Y:S05]  /*4e300*/  BSYNC B1 ;  /* 0x0000000000017941 */ /* 0x000fea0003800000 */
.L_x_1464:
        /* <DEDUP_REMOVED lines=13> */
.L_x_1467:
[----:B------:R-:W-:Y:S05]  /*4e3e0*/  BSYNC B1 ;  /* 0x0000000000017941 */ /* 0x000fea0003800000 */
.L_x_1466:
        /* <DEDUP_REMOVED lines=11> */
.L_x_1469:
[----:B------:R-:W-:Y:S05]  /*4e4a0*/  BSYNC B1 ;  /* 0x0000000000017941 */ /* 0x000fea0003800000 */
.L_x_1468:
        /* <DEDUP_REMOVED lines=9> */
.L_x_1471:
[----:B------:R-:W-:Y:S05]  /*4e540*/  BSYNC B1 ;  /* 0x0000000000017941 */ /* 0x000fea0003800000 */
.L_x_1470:
        /* <DEDUP_REMOVED lines=10> */
.L_x_1473:
[----:B------:R-:W-:Y:S05]  /*4e5f0*/  BSYNC B1 ;  /* 0x0000000000017941 */ /* 0x000fea0003800000 */
.L_x_1472:
        /* <DEDUP_REMOVED lines=14> */
.L_x_1475:
[----:B------:R-:W-:Y:S05]  /*4e6e0*/  BSYNC B1 ;  /* 0x0000000000017941 */ /* 0x000fea0003800000 */
.L_x_1474:
        /* <DEDUP_REMOVED lines=13> */
.L_x_1477:
[----:B------:R-:W-:Y:S05]  /*4e7c0*/  BSYNC B1 ;  /* 0x0000000000017941 */ /* 0x000fea0003800000 */
.L_x_1476:
        /* <DEDUP_REMOVED lines=9> */
.L_x_1479:
[----:B------:R-:W-:Y:S05]  /*4e860*/  BSYNC B1 ;  /* 0x0000000000017941 */ /* 0x000fea0003800000 */
.L_x_1478:
        /* <DEDUP_REMOVED lines=10> */
.L_x_1481:
[----:B------:R-:W-:Y:S05]  /*4e910*/  BSYNC B1 ;  /* 0x0000000000017941 */ /* 0x000fea0003800000 */
.L_x_1480:
        /* <DEDUP_REMOVED lines=12> */
.L_x_1483:
[----:B------:R-:W-:Y:S05]  /*4e9e0*/  BSYNC B1 ;  /* 0x0000000000017941 */ /* 0x000fea0003800000 */
.L_x_1482:
        /* <DEDUP_REMOVED lines=10> */
.L_x_1485:
[----:B------:R-:W-:Y:S05]  /*4ea90*/  BSYNC B1 ;  /* 0x0000000000017941 */ /* 0x000fea0003800000 */
.L_x_1484:
        /* <DEDUP_REMOVED lines=9> */
.L_x_1487:
[----:B------:R-:W-:Y:S05]  /*4eb30*/  BSYNC B1 ;  /* 0x0000000000017941 */ /* 0x000fea0003800000 */
.L_x_1486:
        /* <DEDUP_REMOVED lines=10> */
.L_x_1489:
[----:B------:R-:W-:Y:S05]  /*4ebe0*/  BSYNC B1 ;  /* 0x0000000000017941 */ /* 0x000fea0003800000 */
.L_x_1488:
        /* <DEDUP_REMOVED lines=13> */
.L_x_1491:
[----:B------:R-:W-:Y:S05]  /*4ecc0*/  BSYNC B1 ;  /* 0x0000000000017941 */ /* 0x000fea0003800000 */
.L_x_1490:
        /* <DEDUP_REMOVED lines=11> */
.L_x_1493:
[----:B------:R-:W-:Y:S05]  /*4ed80*/  BSYNC B1 ;  /* 0x0000000000017941 */ /* 0x000fea0003800000 */
.L_x_1492:
        /* <DEDUP_REMOVED lines=9> */
.L_x_1495:
[----:B------:R-:W-:Y:S05]  /*4ee20*/  BSYNC B1 ;  /* 0x0000000000017941 */ /* 0x000fea0003800000 */
.L_x_1494:
        /* <DEDUP_REMOVED lines=10> */
.L_x_1497:
[----:B------:R-:W-:Y:S05]  /*4eed0*/  BSYNC B1 ;  /* 0x0000000000017941 */ /* 0x000fea0003800000 */
.L_x_1496:
        /* <DEDUP_REMOVED lines=14> */
.L_x_1499:
[----:B------:R-:W-:Y:S05]  /*4efc0*/  BSYNC B1 ;  /* 0x0000000000017941 */ /* 0x000fea0003800000 */
.L_x_1498:
        /* <DEDUP_REMOVED lines=13> */
.L_x_1501:
[----:B------:R-:W-:Y:S05]  /*4f0a0*/  BSYNC B1 ;  /* 0x0000000000017941 */ /* 0x000fea0003800000 */
.L_x_1500:
        /* <DEDUP_REMOVED lines=9> */
.L_x_1503:
[----:B------:R-:W-:Y:S05]  /*4f140*/  BSYNC B1 ;  /* 0x0000000000017941 */ /* 0x000fea0003800000 */
.L_x_1502:
        /* <DEDUP_REMOVED lines=10> */
.L_x_1505:
[----:B------:R-:W-:Y:S05]  /*4f1f0*/  BSYNC B1 ;  /* 0x0000000000017941 */ /* 0x000fea0003800000 */
.L_x_1504:
        /* <DEDUP_REMOVED lines=12> */
.L_x_1507:
[----:B------:R-:W-:Y:S05]  /*4f2c0*/  BSYNC B1 ;  /* 0x0000000000017941 */ /* 0x000fea0003800000 */
.L_x_1506:
        /* <DEDUP_REMOVED lines=10> */
.L_x_1509:
[----:B------:R-:W-:Y:S05]  /*4f370*/  BSYNC B1 ;  /* 0x0000000000017941 */ /* 0x000fea0003800000 */
.L_x_1508:
        /* <DEDUP_REMOVED lines=9> */
.L_x_1511:
[----:B------:R-:W-:Y:S05]  /*4f410*/  BSYNC B1 ;  /* 0x0000000000017941 */ /* 0x000fea0003800000 */
.L_x_1510:
        /* <DEDUP_REMOVED lines=10> */
.L_x_1513:
[----:B------:R-:W-:Y:S05]  /*4f4c0*/  BSYNC B1 ;  /* 0x0000000000017941 */ /* 0x000fea0003800000 */
.L_x_1512:
        /* <DEDUP_REMOVED lines=13> */
.L_x_1515:
[----:B------:R-:W-:Y:S05]  /*4f5a0*/  BSYNC B1 ;  /* 0x0000000000017941 */ /* 0x000fea0003800000 */
.L_x_1514:
        /* <DEDUP_REMOVED lines=11> */
.L_x_1517:
[----:B------:R-:W-:Y:S05]  /*4f660*/  BSYNC B1 ;  /* 0x0000000000017941 */ /* 0x000fea0003800000 */
.L_x_1516:
        /* <DEDUP_REMOVED lines=9> */
.L_x_1519:
[----:B------:R-:W-:Y:S05]  /*4f700*/  BSYNC B1 ;  /* 0x0000000000017941 */ /* 0x000fea0003800000 */
.L_x_1518:
        /* <DEDUP_REMOVED lines=10> */
.L_x_1521:
[----:B------:R-:W-:Y:S05]  /*4f7b0*/  BSYNC B1 ;  /* 0x0000000000017941 */ /* 0x000fea0003800000 */
.L_x_1520:
        /* <DEDUP_REMOVED lines=14> */
.L_x_1523:
[----:B------:R-:W-:Y:S05]  /*4f8a0*/  BSYNC B1 ;  /* 0x0000000000017941 */ /* 0x000fea0003800000 */
.L_x_1522:
        /* <DEDUP_REMOVED lines=13> */
.L_x_1525:
[----:B------:R-:W-:Y:S05]  /*4f980*/  BSYNC B1 ;  /* 0x0000000000017941 */ /* 0x000fea0003800000 */
.L_x_1524:
        /* <DEDUP_REMOVED lines=9> */
.L_x_1527:
[----:B------:R-:W-:Y:S05]  /*4fa20*/  BSYNC B1 ;  /* 0x0000000000017941 */ /* 0x000fea0003800000 */
.L_x_1526:
        /* <DEDUP_REMOVED lines=10> */
.L_x_1529:
[----:B------:R-:W-:Y:S05]  /*4fad0*/  BSYNC B1 ;  /* 0x0000000000017941 */ /* 0x000fea0003800000 */
.L_x_1528:
        /* <DEDUP_REMOVED lines=12> */
.L_x_1531:
[----:B------:R-:W-:Y:S05]  /*4fba0*/  BSYNC B1 ;  /* 0x0000000000017941 */ /* 0x000fea0003800000 */
.L_x_1530:
        /* <DEDUP_REMOVED lines=10> */
.L_x_1533:
[----:B------:R-:W-:Y:S05]  /*4fc50*/  BSYNC B1 ;  /* 0x0000000000017941 */ /* 0x000fea0003800000 */
.L_x_1532:
        /* <DEDUP_REMOVED lines=9> */
.L_x_1535:
[----:B------:R-:W-:Y:S05]  /*4fcf0*/  BSYNC B1 ;  /* 0x0000000000017941 */ /* 0x000fea0003800000 */
.L_x_1534:
[----:B------:R-:W-:Y:S01]  /*4fd00*/  @!P2 IMAD R5, R136, R17, R4 ;  /* 0x000000118805a224 */ /* 0x000fe200078e0204 */
        /* <DEDUP_REMOVED lines=9> */
.L_x_1537:
[----:B------:R-:W-:Y:S05]  /*4fda0*/  BSYNC B1 ;  /* 0x0000000000017941 */ /* 0x000fea0003800000 */
.L_x_1536:
        /* <DEDUP_REMOVED lines=9> */
[----:B-1----:R-:W-:Y:S05]  /*4fe40*/  @P6 BRA `(.L_x_1539) ;  /* 0x00000000000c6947 */ /* 0x002fea0003800000 */
[----:B------:R-:W0:Y:S02]  /*4fe50*/  LDG.E.U8 R16, desc[UR50][R14.64+0x1e0] ;  /* 0x0001e0320e107981 */ /* 0x000e24000c1e1100 */
[----:B0-----:R-:W-:-:S05]  /*4fe60*/  PRMT R5, R16, 0x8880, RZ ;  /* 0x0000888010057816 */ /* 0x001fca00000000ff */
[----:B------:R-:W-:-:S07]  /*4fe70*/  IMAD R4, R5, R18, RZ ;  /* 0x0000001205047224 */ /* 0x000fce00078e02ff */
.L_x_1539:
[----:B------:R-:W-:Y:S05]  /*4fe80*/  BSYNC B1 ;  /* 0x0000000000017941 */ /* 0x000fea0003800000 */
.L_x_1538:
[----:B------:R-:W-:Y:S01]  /*4fe90*/  ISETP.LT.OR P3, PT, R0, 0x1f1, !P0 ;  /* 0x000001f10000780c */ /* 0x000fe20004761670 */
[----:B------:R-:W-:-:S12]  /*4fea0*/  BSSY B1, `(.L_x_1540) ;  /* 0x000000a000017945 */ /* 0x000fd80003800000 */
[----:B------:R-:W-:-:S04]  /*4feb0*/  @!P3 IADD3 R26, P5, P6, R27, UR46, R2 ;  /* 0x0000002e1b1abc10 */ /* 0x000fc8000febe002 */
[----:B------:R-:W-:Y:S02]  /*4fec0*/  @!P3 IADD3.X R27, R23, UR45, R3, P5, P6 ;  /* 0x0000002d171bbc10 */ /* 0x000fe4000afec403 */
[----:B------:R-:W-:-:S13]  /*4fed0*/  ISETP.NE.AND P6, PT, R28, RZ, PT ;  /* 0x000000ff1c00720c */ /* 0x000fda0003fc5270 */
[----:B0-----:R-:W-:-:S05]  /*4fee0*/  @!P6 IMAD R5, R138, R17, R4 ;  /* 0x000000118a05e224 */ /* 0x001fca00078e0204 */
[----:B------:R0:W-:Y:S01]  /*4fef0*/  @!P6 STG.E.U8 desc[UR50][R24.64+0x1e0], R5 ;  /* 0x0001e0051800e986 */ /* 0x0001e2000c101132 */
[----:B------:R-:W-:Y:S05]  /*4ff00*/  @P4 BRA `(.L_x_1541) ;  /* 0x00000000000c4947 */ /* 0x000fea0003800000 */
[----:B------:R-:W0:Y:S02]  /*4ff10*/  LDG.E.U8 R16, desc[UR50][R14.64+0x1e1] ;  /* 0x0001e1320e107981 */ /* 0x000e24000c1e1100 */
[----:B0-----:R-:W-:-:S05]  /*4ff20*/  PRMT R5, R16, 0x8880, RZ ;  /* 0x0000888010057816 */ /* 0x001fca00000000ff */
[----:B------:R-:W-:-:S07]  /*4ff30*/  IMAD R4, R5, R18, RZ ;  /* 0x0000001205047224 */ /* 0x000fce00078e02ff */
.L_x_1541:
[----:B------:R-:W-:Y:S05]  /*4ff40*/  BSYNC B1 ;  /* 0x0000000000017941 */ /* 0x000fea0003800000 */
.L_x_1540:
        /* <DEDUP_REMOVED lines=9> */
.L_x_1543:
[----:B------:R-:W-:Y:S05]  /*4ffe0*/  BSYNC B1 ;  /* 0x0000000000017941 */ /* 0x000fea0003800000 */
.L_x_1542:
        /* <DEDUP_REMOVED lines=10> */
.L_x_1545:
[----:B------:R-:W-:Y:S05]  /*50090*/  BSYNC B1 ;  /* 0x0000000000017941 */ /* 0x000fea0003800000 */
.L_x_1544:
[----:B------:R-:W-:Y:S01]  /*500a0*/  @!P5 IMAD R141, R141, R17, R4 ;  /* 0x000000118d8dd224 */ /* 0x000fe200078e0204 */
[----:B------:R-:W-:Y:S01]  /*500b0*/  ISETP.LT.OR P4, PT, R0, 0x1f2, !P0 ;  /* 0x000001f20000780c */ /* 0x000fe20004781670 */
[----:B------:R-:W-:Y:S01]  /*500c0*/  BSSY B1, `(.L_x_1546) ;  /* 0x000000a000017945 */ /* 0x000fe20003800000 */
[----:B0-----:R-:W-:Y:S02]  /*500d0*/  P2R R5, PR, RZ, 0x4 ;  /* 0x00000004ff057803 */ /* 0x001fe40000000000 */
[----:B------:R0:W-:Y:S09]  /*500e0*/  @!P5 STG.E.U8 desc[UR50][R8.64+0x1e9], R141 ;  /* 0x0001e98d0800d986 */ /* 0x0001f2000c101132 */
[----:B------:R-:W-:-:S04]  /*500f0*/  @!P4 IADD3 R10, P2, P6, R11, UR46, R2 ;  /* 0x0000002e0b0acc10 */ /* 0x000fc8000fe5e002 */
[----:B------:R-:W-:Y:S02]  /*50100*/  @!P4 IADD3.X R11, R23, UR45, R3, P2, P6 ;  /* 0x0000002d170bcc10 */ /* 0x000fe400097ec403 */
[----:B------:R-:W-:Y:S01]  /*50110*/  ISETP.NE.AND P2, PT, R5, RZ, PT ;  /* 0x000000ff0500720c */ /* 0x000fe20003f45270 */
[----:B0-----:R-:W-:-:S12]  /*50120*/  @P1 BRA `(.L_x_1547) ;  /* 0x00000000000c1947 */ /* 0x001fd80003800000 */
[----:B------:R-:W2:Y:S02]  /*50130*/  LDG.E.U8 R16, desc[UR50][R14.64+0x1e8] ;  /* 0x0001e8320e107981 */ /* 0x000ea4000c1e1100 */
[----:B--2---:R-:W-:-:S05]  /*50140*/  PRMT R5, R16, 0x8880, RZ ;  /* 0x0000888010057816 */ /* 0x004fca00000000ff */
[----:B------:R-:W-:-:S07]  /*50150*/  IMAD R4, R5, R18, RZ ;  /* 0x0000001205047224 */ /* 0x000fce00078e02ff */
.L_x_1547:
[----:B------:R-:W-:Y:S05]  /*50160*/  BSYNC B1 ;  /* 0x0000000000017941 */ /* 0x000fea0003800000 */
.L_x_1546:
[----:B------:R-:W-:Y:S01]  /*50170*/  @!P1 IMAD R5, R142, R17, R4 ;  /* 0x000000118e059224 */ /* 0x000fe200078e0204 */
[----:B------:R-:W-:Y:S01]  /*50180*/  LOP3.LUT P5, RZ, R22, 0x2, RZ, 0xc0, !PT ;  /* 0x0000000216ff7812 */ /* 0x000fe200078ac0ff */
[----:B------:R-:W-:Y:S03]  /*50190*/  BSSY B1, `(.L_x_1548) ;  /* 0x0000007000017945 */ /* 0x000fe60003800000 */
[----:B------:R0:W-:Y:S01]  /*501a0*/  @!P1 STG.E.U8 desc[UR50][R20.64+0x1e8], R5 ;  /* 0x0001e80514009986 */ /* 0x0001e2000c101132 */
[----:B------:R-:W-:Y:S01]  /*501b0*/  ISETP.LT.OR P1, PT, R0, 0x1f1, !P5 ;  /* 0x000001f10000780c */ /* 0x000fe20006f21670 */
[----:B------:R-:W-:-:S12]  /*501c0*/  @P2 BRA `(.L_x_1549) ;  /* 0x00000000000c2947 */ /* 0x000fd80003800000 */
[----:B------:R-:W0:Y:S02]  /*501d0*/  LDG.E.U8 R16, desc[UR50][R14.64+0x1e9] ;  /* 0x0001e9320e107981 */ /* 0x000e24000c1e1100 */
[----:B0-----:R-:W-:-:S05]  /*501e0*/  PRMT R5, R16, 0x8880, RZ ;  /* 0x0000888010057816 */ /* 0x001fca00000000ff */
[----:B------:R-:W-:-:S07]  /*501f0*/  IMAD R4, R5, R18, RZ ;  /* 0x0000001205047224 */ /* 0x000fce00078e02ff */
.L_x_1549:
[----:B------:R-:W-:Y:S05]  /*50200*/  BSYNC B1 ;  /* 0x0000000000017941 */ /* 0x000fea0003800000 */
.L_x_1548:
[----:B------:R-:W-:Y:S01]  /*50210*/  @!P2 IMAD R143, R143, R17, R4 ;  /* 0x000000118f8fa224 */ /* 0x000fe200078e0204 */
[----:B------:R-:W-:Y:S04]  /*50220*/  BSSY B1, `(.L_x_1550) ;  /* 0x0000006000017945 */ /* 0x000fe80003800000 */
[----:B------:R1:W-:Y:S01]  /*50230*/  @!P2 STG.E.U8 desc[UR50][R12.64+0x1e9], R143 ;  /* 0x0001e98f0c00a986 */ /* 0x0003e2000c101132 */
[----:B------:R-:W-:Y:S05]  /*50240*/  @P1 BRA `(.L_x_1551) ;  /* 0x00000000000c1947 */ /* 0x000fea0003800000 */
[----:B------:R-:W0:Y:S02]  /*50250*/  LDG.E.U8 R16, desc[UR50][R6.64+0x1f0] ;  /* 0x0001f03206107981 */ /* 0x000e24000c1e1100 */
[----:B0-----:R-:W-:-:S05]  /*50260*/  PRMT R5, R16, 0x8880, RZ ;  /* 0x0000888010057816 */ /* 0x001fca00000000ff */
[----:B------:R-:W-:-:S07]  /*50270*/  IMAD R4, R5, R18, RZ ;  /* 0x0000001205047224 */ /* 0x000fce00078e02ff */
.L_x_1551:
[----:B------:R-:W-:Y:S05]  /*50280*/  BSYNC B1 ;  /* 0x0000000000017941 */ /* 0x000fea0003800000 */
.L_x_1550:
[----:B0-----:R-:W-:Y:S01]  /*50290*/  @!P1 IMAD R5, R144, R17, R4 ;  /* 0x0000001190059224 */ /* 0x001fe200078e0204 */
[----:B------:R-:W-:Y:S01]  /*502a0*/  BSSY B1, `(.L_x_1552) ;  /* 0x0000008000017945 */ /* 0x000fe20003800000 */
[----:B------:R-:W-:-:S03]  /*502b0*/  ISETP.LT.OR P2, PT, R0, 0x1f9, !P0 ;  /* 0x000001f90000780c */ /* 0x000fc60004741670 */
[----:B------:R0:W-:Y:S01]  /*502c0*/  @!P1 STG.E.U8 desc[UR50][R8.64+0x1f0], R5 ;  /* 0x0001f00508009986 */ /* 0x0001e2000c101132 */
[----:B------:R-:W-:-:S13]  /*502d0*/  ISETP.LT.OR P1, PT, R0, 0x1f2, !P5 ;  /* 0x000001f20000780c */ /* 0x000fda0006f21670 */
[----:B0-----:R-:W-:Y:S05]  /*502e0*/  @P1 BRA `(.L_x_1553) ;  /* 0x00000000000c1947 */ /* 0x001fea0003800000 */
[----:B------:R-:W2:Y:S02]  /*502f0*/  LDG.E.U8 R16, desc[UR50][R6.64+0x1f1] ;  /* 0x0001f13206107981 */ /* 0x000ea4000c1e1100 */
[----:B--2---:R-:W-:-:S05]  /*50300*/  PRMT R5, R16, 0x8880, RZ ;  /* 0x0000888010057816 */ /* 0x004fca00000000ff */
[----:B------:R-:W-:-:S07]  /*50310*/  IMAD R4, R5, R18, RZ ;  /* 0x0000001205047224 */ /* 0x000fce00078e02ff */
.L_x_1553:
[----:B------:R-:W-:Y:S05]  /*50320*/  BSYNC B1 ;  /* 0x0000000000017941 */ /* 0x000fea0003800000 */
.L_x_1552:
[----:B------:R-:W-:Y:S01]  /*50330*/  @!P1 IMAD R145, R145, R17, R4 ;  /* 0x0000001191919224 */ /* 0x000fe200078e0204 */
[----:B------:R-:W-:Y:S04]  /*50340*/  BSSY B1, `(.L_x_1554) ;  /* 0x0000006000017945 */ /* 0x000fe80003800000 */
[----:B------:R0:W-:Y:S01]  /*50350*/  @!P1 STG.E.U8 desc[UR50][R8.64+0x1f1], R145 ;  /* 0x0001f19108009986 */ /* 0x0001e2000c101132 */
[----:B------:R-:W-:Y:S05]  /*50360*/  @P3 BRA `(.L_x_1555) ;  /* 0x00000000000c3947 */ /* 0x000fea0003800000 */
[----:B------:R-:W2:Y:S02]  /*50370*/  LDG.E.U8 R16, desc[UR50][R14.64+0x1f0] ;  /* 0x0001f0320e107981 */ /* 0x000ea4000c1e1100 */
[----:B--2---:R-:W-:-:S05]  /*50380*/  PRMT R5, R16, 0x8880, RZ ;  /* 0x0000888010057816 */ /* 0x004fca00000000ff */
[----:B------:R-:W-:-:S07]  /*50390*/  IMAD R4, R5, R18, RZ ;  /* 0x0000001205047224 */ /* 0x000fce00078e02ff */
.L_x_1555:
[----:B------:R-:W-:Y:S05]  /*503a0*/  BSYNC B1 ;  /* 0x0000000000017941 */ /* 0x000fea0003800000 */
.L_x_1554:
[----:B------:R-:W-:Y:S01]  /*503b0*/  @!P3 IMAD R5, R146, R17, R4 ;  /* 0x000000119205b224 */ /* 0x000fe200078e0204 */
[----:B------:R-:W-:Y:S04]  /*503c0*/  BSSY B1, `(.L_x_1556) ;  /* 0x0000006000017945 */ /* 0x000fe80003800000 */
[----:B------:R2:W-:Y:S01]  /*503d0*/  @!P3 STG.E.U8 desc[UR50][R26.64+0x1f0], R5 ;  /* 0x0001f0051a00b986 */ /* 0x0005e2000c101132 */
[----:B------:R-:W-:Y:S05]  /*503e0*/  @P4 BRA `(.L_x_1557) ;  /* 0x00000000000c4947 */ /* 0x000fea0003800000 */
[----:B------:R-:W2:Y:S02]  /*503f0*/  LDG.E.U8 R16, desc[UR50][R14.64+0x1f1] ;  /* 0x0001f1320e107981 */ /* 0x000ea4000c1e1100 */
[----:B--2---:R-:W-:-:S05]  /*50400*/  PRMT R5, R16, 0x8880, RZ ;  /* 0x0000888010057816 */ /* 0x004fca00000000ff */
[----:B------:R-:W-:-:S07]  /*50410*/  IMAD R4, R5, R18, RZ ;  /* 0x0000001205047224 */ /* 0x000fce00078e02ff */
.L_x_1557:
[----:B------:R-:W-:Y:S05]  /*50420*/  BSYNC B1 ;  /* 0x0000000000017941 */ /* 0x000fea0003800000 */
.L_x_1556:
[C---:B------:R-:W-:Y:S01]  /*50430*/  ISETP.LT.OR P3, PT, R0.reuse, 0x1f9, !P5 ;  /* 0x000001f90000780c */ /* 0x040fe20006f61670 */
[----:B------:R-:W-:Y:S01]  /*50440*/  @!P4 IMAD R147, R147, R17, R4 ;  /* 0x000000119393c224 */ /* 0x000fe200078e0204 */
[----:B------:R-:W-:Y:S01]  /*50450*/  BSSY B1, `(.L_x_1558) ;  /* 0x0000009000017945 */ /* 0x000fe20003800000 */
[----:B-1----:R-:W-:Y:S01]  /*50460*/  IMAD.U32 R13, RZ, RZ, UR44 ;  /* 0x0000002cff0d7e24 */ /* 0x002fe2000f8e00ff */
[----:B------:R-:W-:Y:S02]  /*50470*/  ISETP.LT.OR P1, PT, R0, 0x1fa, !P5 ;  /* 0x000001fa0000780c */ /* 0x000fe40006f21670 */
[----:B------:R1:W-:Y:S02]  /*50480*/  @!P4 STG.E.U8 desc[UR50][R10.64+0x1f1], R147 ;  /* 0x0001f1930a00c986 */ /* 0x0003e4000c101132 */
[----:B------:R-:W-:-:S05]  /*50490*/  @!P2 IADD3 R12, P4, P5, R13, UR46, R2 ;  /* 0x0000002e0d0cac10 */ /* 0x000fca000fd9e002 */
[----:B------:R-:W-:Y:S08]  /*504a0*/  @P3 BRA `(.L_x_1559) ;  /* 0x00000000000c3947 */ /* 0x000ff00003800000 */
[----:B------:R-:W2:Y:S02]  /*504b0*/  LDG.E.U8 R16, desc[UR50][R6.64+0x1f8] ;  /* 0x0001f83206107981 */ /* 0x000ea4000c1e1100 */
[----:B--2---:R-:W-:-:S05]  /*504c0*/  PRMT R5, R16, 0x8880, RZ ;  /* 0x0000888010057816 */ /* 0x004fca00000000ff */
[----:B------:R-:W-:-:S07]  /*504d0*/  IMAD R4, R5, R18, RZ ;  /* 0x0000001205047224 */ /* 0x000fce00078e02ff */
.L_x_1559:
[----:B------:R-:W-:Y:S05]  /*504e0*/  BSYNC B1 ;  /* 0x0000000000017941 */ /* 0x000fea0003800000 */
.L_x_1558:
[----:B--2---:R-:W-:Y:S01]  /*504f0*/  @!P3 IMAD R5, R148, R17, R4 ;  /* 0x000000119405b224 */ /* 0x004fe200078e0204 */
[----:B------:R-:W-:Y:S01]  /*50500*/  BSSY B1, `(.L_x_1560) ;  /* 0x0000007000017945 */ /* 0x000fe20003800000 */
[----:B-1----:R-:W-:-:S03]  /*50510*/  IMAD.U32 R11, RZ, RZ, UR43 ;  /* 0x0000002bff0b7e24 */ /* 0x002fc6000f8e00ff */
[----:B------:R1:W-:Y:S01]  /*50520*/  @!P3 STG.E.U8 desc[UR50][R8.64+0x1f8], R5 ;  /* 0x0001f8050800b986 */ /* 0x0003e2000c101132 */
[----:B------:R-:W-:Y:S05]  /*50530*/  @P1 BRA `(.L_x_1561) ;  /* 0x00000000000c1947 */ /* 0x000fea0003800000 */
[----:B------:R-:W1:Y:S02]  /*50540*/  LDG.E.U8 R16, desc[UR50][R6.64+0x1f9] ;  /* 0x0001f93206107981 */ /* 0x000e64000c1e1100 */
[----:B-1----:R-:W-:-:S05]  /*50550*/  PRMT R5, R16, 0x8880, RZ ;  /* 0x0000888010057816 */ /* 0x002fca00000000ff */
[----:B------:R-:W-:-:S07]  /*50560*/  IMAD R4, R5, R18, RZ ;  /* 0x0000001205047224 */ /* 0x000fce00078e02ff */
.L_x_1561:
[----:B------:R-:W-:Y:S05]  /*50570*/  BSYNC B1 ;  /* 0x0000000000017941 */ /* 0x000fea0003800000 */
.L_x_1560:
[----:B------:R-:W-:Y:S01]  /*50580*/  @!P1 IMAD R149, R149, R17, R4 ;  /* 0x0000001195959224 */ /* 0x000fe200078e0204 */
[----:B------:R-:W-:Y:S01]  /*50590*/  BSSY B1, `(.L_x_1562) ;  /* 0x0000007000017945 */ /* 0x000fe20003800000 */
[----:B------:R-:W-:-:S03]  /*505a0*/  @!P2 IADD3.X R13, R11, UR45, R3, P4, P5 ;  /* 0x0000002d0b0dac10 */ /* 0x000fc6000a7ea403 */
[----:B------:R2:W-:Y:S01]  /*505b0*/  @!P1 STG.E.U8 desc[UR50][R8.64+0x1f9], R149 ;  /* 0x0001f99508009986 */ /* 0x0005e2000c101132 */
[----:B------:R-:W-:Y:S05]  /*505c0*/  @P2 BRA `(.L_x_1563) ;  /* 0x00000000000c2947 */ /* 0x000fea0003800000 */
[----:B------:R-:W1:Y:S02]  /*505d0*/  LDG.E.U8 R16, desc[UR50][R14.64+0x1f8] ;  /* 0x0001f8320e107981 */ /* 0x000e64000c1e1100 */
[----:B-1----:R-:W-:-:S05]  /*505e0*/  PRMT R5, R16, 0x8880, RZ ;  /* 0x0000888010057816 */ /* 0x002fca00000000ff */
[----:B------:R-:W-:-:S07]  /*505f0*/  IMAD R4, R5, R18, RZ ;  /* 0x0000001205047224 */ /* 0x000fce00078e02ff */
.L_x_1563:
[----:B------:R-:W-:Y:S05]  /*50600*/  BSYNC B1 ;  /* 0x0000000000017941 */ /* 0x000fea0003800000 */
.L_x_1562:
[----:B-1----:R-:W-:Y:S01]  /*50610*/  @!P2 IMAD R5, R150, R17, R4 ;  /* 0x000000119605a224 */ /* 0x002fe200078e0204 */
[----:B------:R-:W-:Y:S01]  /*50620*/  ISETP.LT.OR P0, PT, R0, 0x1fa, !P0 ;  /* 0x000001fa0000780c */ /* 0x000fe20004701670 */
[----:B------:R-:W-:Y:S03]  /*50630*/  BSSY B1, `(.L_x_1564) ;  /* 0x0000006000017945 */ /* 0x000fe60003800000 */
[----:B------:R1:W-:Y:S09]  /*50640*/  @!P2 STG.E.U8 desc[UR50][R12.64+0x1f8], R5 ;  /* 0x0001f8050c00a986 */ /* 0x0003f2000c101132 */
[----:B------:R-:W-:Y:S05]  /*50650*/  @P0 BRA `(.L_x_1565) ;  /* 0x00000000000c0947 */ /* 0x000fea0003800000 */
[----:B------:R-:W1:Y:S02]  /*50660*/  LDG.E.U8 R16, desc[UR50][R14.64+0x1f9] ;  /* 0x0001f9320e107981 */ /* 0x000e64000c1e1100 */
[----:B-1----:R-:W-:-:S05]  /*50670*/  PRMT R5, R16, 0x8880, RZ ;  /* 0x0000888010057816 */ /* 0x002fca00000000ff */
[----:B------:R-:W-:-:S07]  /*50680*/  IMAD R4, R5, R18, RZ ;  /* 0x0000001205047224 */ /* 0x000fce00078e02ff */
.L_x_1565:
[----:B------:R-:W-:Y:S05]  /*50690*/  BSYNC B1 ;  /* 0x0000000000017941 */ /* 0x000fea0003800000 */
.L_x_1564:
[----:B------:R-:W-:Y:S01]  /*506a0*/  IMAD R151, R151, R17, R4 ;  /* 0x0000001197977224 */ /* 0x000fe200078e0204 */
[----:B------:R-:W-:Y:S06]  /*506b0*/  @P0 BRA `(.L_x_1566) ;  /* 0x0000013000380947 */ /* 0x000fec0003800000 */
[----:B-1----:R-:W-:Y:S02]  /*506c0*/  IMAD.U32 R5, RZ, RZ, UR44 ;  /* 0x0000002cff057e24 */ /* 0x002fe4000f8e00ff */
[----:B------:R-:W-:-:S03]  /*506d0*/  IMAD.U32 R7, RZ, RZ, UR43 ;  /* 0x0000002bff077e24 */ /* 0x000fc6000f8e00ff */
[----:B------:R-:W-:-:S04]  /*506e0*/  IADD3 R2, P0, P1, R5, UR46, R2 ;  /* 0x0000002e05027c10 */ /* 0x000fc8000f91e002 */
[----:B------:R-:W-:-:S05]  /*506f0*/  IADD3.X R3, R7, UR45, R3, P0, P1 ;  /* 0x0000002d07037c10 */ /* 0x000fca00087e2403 */
[----:B------:R3:W-:Y:S01]  /*50700*/  STG.E.U8 desc[UR50][R2.64+0x1f9], R151 ;  /* 0x0001f99702007986 */ /* 0x0007e2000c101132 */
[----:B------:R-:W-:Y:S05]  /*50710*/  BRA `(.L_x_1566) ;  /* 0x0000013000207947 */ /* 0x000fea0003800000 */
.L_x_29:
[----:B------:R-:W2:Y:S01]  /*50720*/  LDL.LU R196, [R1+0x800] ;  /* 0x0008000001c47983 */ /* 0x000ea20000300800 */
[----:B------:R-:W-:Y:S01]  /*50730*/  ISETP.GE.AND P2, PT, R23, 0x89, PT ;  /* 0x000000891700780c */ /* 0x000fe20003f46270 */
[----:B------:R-:W-:Y:S02]  /*50740*/  ULDC.64 UR4, c[0x0][0x5c0] ;  /* 0x0001700000047ab9 */ /* 0x000fe40000000a00 */
[----:B------:R-:W3:Y:S04]  /*50750*/  LDL.LU R5, [R1+0x804] ;  /* 0x0008040001057983 */ /* 0x000ee80000300800 */
[----:B------:R-:W4:Y:S04]  /*50760*/  LDL.LU R6, [R1+0x808] ;  /* 0x0008080001067983 */ /* 0x000f280000300800 */
[----:B------:R-:W5:Y:S04]  /*50770*/  LDL.LU R195, [R1+0x80c] ;  /* 0x00080c0001c37983 */ /* 0x000f680000300800 */
[----:B------:R-:W5:Y:S04]  /*50780*/  LDL.LU R194, [R1+0x810] ;  /* 0x0008100001c27983 */ /* 0x000f680000300800 */
[----:B------:R-:W5:Y:S04]  /*50790*/  LDL.LU R193, [R1+0x814] ;  /* 0x0008140001c17983 */ /* 0x000f680000300800 */
[----:B------:R-:W5:Y:S04]  /*507a0*/  LDL.LU R192, [R1+0x818] ;  /* 0x0008180001c07983 */ /* 0x000f680000300800 */
[----:B------:R-:W5:Y:S04]  /*507b0*/  LDL.LU R191, [R1+0x81c] ;  /* 0x00081c0001bf7983 */ /* 0x000f680000300800 */
[----:B------:R-:W5:Y:S04]  /*507c0*/  LDL.LU R190, [R1+0x820] ;  /* 0x0008200001be7983 */ /* 0x000f680000300800 */
[----:B------:R-:W5:Y:S04]  /*507d0*/  LDL.LU R189, [R1+0x824] ;  /* 0x0008240001bd7983 */ /* 0x000f680000300800 */
[----:B------:R-:W5:Y:S01]  /*507e0*/  LDL.LU R188, [R1+0x828] ;  /* 0x0008280001bc7983 */ /* 0x000f620000300800 */
[----:B------:R-:W-:-:S02]  /*507f0*/  ISETP.LT.OR P5, PT, R0, 0x9, !P2 ;  /* 0x000000090000780c */ /* 0x000fc400057a1670 */
[----:B------:R-:W-:Y:S01]  /*50800*/  ISETP.LT.OR P4, PT, R0, 0xa, !P2 ;  /* 0x0000000a0000780c */ /* 0x000fe20005781670 */
[----:B------:R-:W5:Y:S01]  /*50810*/  LDL.LU R187, [R1+0x82c] ;  /* 0x00082c0001bb7983 */ /* 0x000f620000300800 */
[----:B------:R-:W-:Y:S01]  /*50820*/  IADD3 R2, P0, R2, UR4, RZ ;  /* 0x0000000402027c10 */ /* 0x000fe2000ff1e0ff */
[----:B------:R-:W-:Y:S02]  /*50830*/  IMAD.U32 R14, RZ, RZ, UR44 ;  /* 0x0000002cff0e7e24 */ /* 0x000fe4000f8e00ff */
[----:B------:R-:W-:Y:S01]  /*50840*/  IMAD.U32 R4, RZ, RZ, UR43 ;  /* 0x0000002bff047e24 */ /* 0x000fe2000f8e00ff */
[----:B------:R-:W-:Y:S01]  /*50850*/  IADD3.X R3, R10, UR5, RZ, P0, !PT ;  /* 0x000000050a037c10 */ /* 0x000fe200087fe4ff */
[----:B------:R-:W-:Y:S01]  /*50860*/  IMAD.U32 R20, RZ, RZ, UR44 ;  /* 0x0000002cff147e24 */ /* 0x000fe2000f8e00ff */
[----:B------:R-:W-:Y:S01]  /*50870*/  ISETP.GE.AND P1, PT, R23, 0x1, PT ;  /* 0x000000011700780c */ /* 0x000fe20003f26270 */
[----:B------:R-:W5:Y:S02]  /*50880*/  LDL.LU R186, [R1+0x830] ;  /* 0x0008300001ba7983 */ /* 0x000f640000300800 */
[----:B------:R-:W-:Y:S01]  /*50890*/  @!P5 IADD3 R14, P0, P3, R14, UR42, R2 ;  /* 0x0000002a0e0edc10 */ /* 0x000fe2000fb1e002 */
[----:B------:R-:W-:Y:S01]  /*508a0*/  IMAD.U32 R198, RZ, RZ, UR44 ;  /* 0x0000002cffc67e24 */ /* 0x000fe2000f8e00ff */
[----:B------:R-:W5:Y:S02]  /*508b0*/  LDL.LU R185, [R1+0x834] ;  /* 0x0008340001b97983 */ /* 0x000f640000300800 */
[----:B------:R-:W-:-:S02]  /*508c0*/  @!P5 IADD3.X R15, R4, UR41, R3, P0, P3 ;  /* 0x00000029040fdc10 */ /* 0x000fc400087e6403 */
[----:B------:R-:W-:Y:S01]  /*508d0*/  @!P4 IADD3 R20, P0, P3, R20, UR42, R2 ;  /* 0x0000002a1414cc10 */ /* 0x000fe2000fb1e002 */
[----:B------:R-:W5:Y:S03]  /*508e0*/  LDL.LU R184, [R1+0x838] ;  /* 0x0008380001b87983 */ /* 0x000f660000300800 */
[----:B------:R-:W-:Y:S01]  /*508f0*/  @!P4 IADD3.X R21, R4, UR41, R3, P0, P3 ;  /* 0x000000290415cc10 */ /* 0x000fe200087e6403 */
[----:B------:R-:W5:Y:S01]  /*50900*/  LDL.LU R183, [R1+0x83c] ;  /* 0x00083c0001b77983 */ /* 0x000f620000300800 */
[C---:B------:R-:W-:Y:S02]  /*50910*/  ISETP.LT.OR P0, PT, R0.reuse, 0x1, !P1 ;  /* 0x000000010000780c */ /* 0x040fe40004f01670 */
[C---:B------:R-:W-:Y:S01]  /*50920*/  ISETP.LT.OR P4, PT, R0.reuse, 0x11, !P2 ;  /* 0x000000110000780c */ /* 0x040fe20005781670 */
[----:B------:R-:W5:Y:S01]  /*50930*/  LDL.LU R182, [R1+0x840] ;  /* 0x0008400001b67983 */ /* 0x000f620000300800 */
[----:B------:R-:W-:-:S03]  /*50940*/  ISETP.LT.OR P5, PT, R0, 0x12, !P2 ;  /* 0x000000120000780c */ /* 0x000fc600057a1670 */
[----:B------:R-:W5:Y:S04]  /*50950*/  LDL.LU R181, [R1+0x844] ;  /* 0x0008440001b57983 */ /* 0x000f680000300800 */
        /* <DEDUP_REMOVED lines=20> */
[----:B------:R-:W5:Y:S04]  /*50aa0*/  LDL R160, [R1+0x898] ;  /* 0x0008980001a07983 */ /* 0x000f680000100800 */
        /* <DEDUP_REMOVED lines=35> */
[----:B--2---:R-:W-:-:S03]  /*50ce0*/  @!P0 IMAD R4, R196, R17, RZ ;  /* 0x00000011c4048224 */ /* 0x004fc600078e02ff */
[----:B------:R-:W2:Y:S04]  /*50cf0*/  LDL.LU R208, [R1+0x9d0] ;  /* 0x0009d00001d07983 */ /* 0x000ea80000300800 */
[----:B------:R0:W-:Y:S01]  /*50d00*/  @!P0 STG.E.U8 desc[UR50][R2.64], R4 ;  /* 0x0000000402008986 */ /* 0x0001e2000c101132 */
[----:B------:R-:W-:Y:S01]  /*50d10*/  @!P4 IADD3 R198, P0, P3, R198, UR42, R2 ;  /* 0x0000002ac6c6cc10 */ /* 0x000fe2000fb1e002 */
[----:B------:R-:W-:Y:S02]  /*50d20*/  IMAD.U32 R196, RZ, RZ, UR44 ;  /* 0x0000002cffc47e24 */ /* 0x000fe4000f8e00ff */
[----:B------:R-:W2:Y:S04]  /*50d30*/  LDL.LU R13, [R1+0x9d4] ;  /* 0x0009d400010d7983 */ /* 0x000ea80000300800 */
[----:B------:R-:W2:Y:S01]  /*50d40*/  LDL.LU R12, [R1+0x9d8] ;  /* 0x0009d800010c7983 */ /* 0x000ea20000300800 */
[----:B0-----:R-:W-:-:S03]  /*50d50*/  IMAD.U32 R4, RZ, RZ, UR43 ;  /* 0x0000002bff047e24 */ /* 0x001fc6000f8e00ff */
[----:B------:R-:W2:Y:S02]  /*50d60*/  LDL.LU R207, [R1+0x9dc] ;  /* 0x0009dc0001cf7983 */ /* 0x000ea40000300800 */
[----:B------:R-:W-:Y:S02]  /*50d70*/  @!P4 IADD3.X R199, R4, UR41, R3, P0, P3 ;  /* 0x0000002904c7cc10 */ /* 0x000fe400087e6403 */
[----:B------:R-:W2:Y:S01]  /*50d80*/  LDL.LU R206, [R1+0x9e0] ;  /* 0x0009e00001ce7983 */ /* 0x000ea20000300800 */
[----:B------:R-:W-:Y:S02]  /*50d90*/  ISETP.LT.OR P0, PT, R0, 0x2, !P1 ;  /* 0x000000020000780c */ /* 0x000fe40004f01670 */
[----:B------:R-:W-:Y:S01]  /*50da0*/  ISETP.GE.AND P4, PT, R23, 0x9, PT ;  /* 0x000000091700780c */ /* 0x000fe20003f86270 */
[----:B------:R-:W2:Y:S04]  /*50db0*/  LDL.LU R205, [R1+0x9e4] ;  /* 0x0009e40001cd7983 */ /* 0x000ea80000300800 */
[----:B------:R-:W2:Y:S04]  /*50dc0*/  LDL.LU R204, [R1+0x9e8] ;  /* 0x0009e80001cc7983 */ /* 0x000ea80000300800 */
[----:B------:R-:W2:Y:S02]  /*50dd0*/  LDL.LU R203, [R1+0x9ec] ;  /* 0x0009ec0001cb7983 */ /* 0x000ea40000300800 */
[----:B---3--:R-:W-:-:S02]  /*50de0*/  @!P0 IMAD R4, R5, R17, RZ ;  /* 0x0000001105048224 */ /* 0x008fc400078e02ff */
[----:B------:R-:W3:Y:S04]  /*50df0*/  LDL.LU R202, [R1+0x9f0] ;  /* 0x0009f00001ca7983 */ /* 0x000ee80000300800 */
[----:B------:R0:W-:Y:S01]  /*50e00*/  @!P0 STG.E.U8 desc[UR50][R2.64+0x1], R4 ;  /* 0x0000010402008986 */ /* 0x0001e2000c101132 */
[----:B------:R-:W-:-:S03]  /*50e10*/  ISETP.LT.OR P0, PT, R0, 0x1, !P4 ;  /* 0x000000010000780c */ /* 0x000fc60006701670 */
[----:B------:R-:W3:Y:S04]  /*50e20*/  LDL.LU R201, [R1+0x9f4] ;  /* 0x0009f40001c97983 */ /* 0x000ee80000300800 */
[----:B------:R-:W3:Y:S04]  /*50e30*/  LDL.LU R200, [R1+0x9f8] ;  /* 0x0009f80001c87983 */ /* 0x000ee80000300800 */
[----:B------:R-:W3:Y:S02]  /*50e40*/  LDL.LU R7, [R1+0x9fc] ;  /* 0x0009fc0001077983 */ /* 0x000ee40000300800 */
[----:B0-----:R-:W-:Y:S01]  /*50e50*/  @!P0 IADD3 R4, P3, R2, UR44, RZ ;  /* 0x0000002c02048c10 */ /* 0x001fe2000ff7e0ff */
[----:B----4-:R-:W-:Y:S01]  /*50e60*/  @!P0 IMAD R6, R6, R17, RZ ;  /* 0x0000001106068224 */ /* 0x010fe200078e02ff */
[----:B------:R0:W-:Y:S02]  /*50e70*/  STL.64 [R1+0xc58], R24 ;  /* 0x000c581801007387 */ /* 0x0001e40000100a00 */
[----:B------:R-:W-:-:S05]  /*50e80*/  @!P0 IADD3.X R5, R3, UR43, RZ, P3, !PT ;  /* 0x0000002b03058c10 */ /* 0x000fca0009ffe4ff */
[----:B------:R1:W-:Y:S01]  /*50e90*/  @!P0 STG.E.U8 desc[UR50][R4.64], R6 ;  /* 0x0000000604008986 */ /* 0x0003e2000c101132 */
[----:B------:R-:W-:-:S03]  /*50ea0*/  @!P5 IADD3 R196, P0, P3, R196, UR42, R2 ;  /* 0x0000002ac4c4dc10 */ /* 0x000fc6000fb1e002 */
[----:B0-----:R-:W4:Y:S04]  /*50eb0*/  LDL.LU R24, [R1+0x95c] ;  /* 0x00095c0001187983 */ /* 0x001f280000300800 */
[----:B------:R-:W2:Y:S01]  /*50ec0*/  LDL.LU R25, [R1+0x960] ;  /* 0x0009600001197983 */ /* 0x000ea20000300800 */
[----:B-1----:R-:W-:-:S03]  /*50ed0*/  IMAD.U32 R4, RZ, RZ, UR43 ;  /* 0x0000002bff047e24 */ /* 0x002fc6000f8e00ff */
[----:B------:R0:W-:Y:S02]  /*50ee0*/  STL.64 [R1+0xc50], R26 ;  /* 0x000c501a01007387 */ /* 0x0001e40000100a00 */
[----:B------:R-:W-:Y:S02]  /*50ef0*/  @!P5 IADD3.X R197, R4, UR41, R3, P0, P3 ;  /* 0x0000002904c5dc10 */ /* 0x000fe400087e6403 */
[C---:B------:R-:W-:Y:S01]  /*50f00*/  ISETP.LT.OR P0, PT, R0.reuse, 0x2, !P4 ;  /* 0x000000020000780c */ /* 0x040fe20006701670 */
[----:B0-----:R-:W3:Y:S01]  /*50f10*/  LDL.LU R26, [R1+0x954] ;  /* 0x00095400011a7983 */ /* 0x001ee20000300800 */
[----:B------:R-:W-:-:S03]  /*50f20*/  ISETP.LT.OR P5, PT, R0, 0x19, !P2 ;  /* 0x000000190000780c */ /* 0x000fc600057a1670 */
[----:B------:R-:W4:Y:S08]  /*50f30*/  LDL.LU R27, [R1+0x958] ;  /* 0x00095800011b7983 */ /* 0x000f300000300800 */
[----:B------:R-:W-:Y:S01]  /*50f40*/  @!P0 IADD3 R4, P3, R2, UR44, RZ ;  /* 0x0000002c02048c10 */ /* 0x000fe2000ff7e0ff */
[----:B-----5:R-:W-:Y:S01]  /*50f50*/  @!P0 IMAD R6, R195, R17, RZ ;  /* 0x00000011c3068224 */ /* 0x020fe200078e02ff */
[----:B------:R0:W-:Y:S02]  /*50f60*/  STL.64 [R1+0xc48], R28 ;  /* 0x000c481c01007387 */ /* 0x0001e40000100a00 */
[----:B------:R-:W-:-:S05]  /*50f70*/  @!P0 IADD3.X R5, R3, UR43, RZ, P3, !PT ;  /* 0x0000002b03058c10 */ /* 0x000fca0009ffe4ff */
[----:B------:R1:W-:Y:S01]  /*50f80*/  @!P0 STG.E.U8 desc[UR50][R4.64+0x1], R6 ;  /* 0x0000010604008986 */ /* 0x0003e2000c101132 */
[----:B------:R-:W-:-:S03]  /*50f90*/  ISETP.LT.OR P0, PT, R0, 0x9, !P1 ;  /* 0x000000090000780c */ /* 0x000fc60004f01670 */
[----:B0-----:R-:W5:Y:S04]  /*50fa0*/  LDL R28, [R1+0x94c] ;  /* 0x00094c00011c7983 */ /* 0x001f680000100800 */
[----:B------:R-:W2:Y:S04]  /*50fb0*/  LDL.LU R29, [R1+0x950] ;  /* 0x00095000011d7983 */ /* 0x000ea80000300800 */
[----:B------:R0:W-:Y:S02]  /*50fc0*/  STL.64 [R1+0xc40], R30 ;  /* 0x000c401e01007387 */ /* 0x0001e40000100a00 */
[----:B-1----:R-:W-:-:S02]  /*50fd0*/  @!P0 IMAD R4, R194, R17, RZ ;  /* 0x00000011c2048224 */ /* 0x002fc400078e02ff */
[----:B------:R-:W-:-:S03]  /*50fe0*/  IMAD.U32 R194, RZ, RZ, UR44 ;  /* 0x0000002cffc27e24 */ /* 0x000fc6000f8e00ff */
[----:B------:R1:W-:Y:S02]  /*50ff0*/  @!P0 STG.E.U8 desc[UR50][R2.64+0x8], R4 ;  /* 0x0000080402008986 */ /* 0x0003e4000c101132 */
[----:B------:R-:W-:Y:S02]  /*51000*/  @!P5 IADD3 R194, P0, P3, R194, UR42, R2 ;  /* 0x0000002ac2c2dc10 */ /* 0x000fe4000fb1e002 */
[----:B0-----:R-:W3:Y:S04]  /*51010*/  LDL R30, [R1+0x944] ;  /* 0x00094400011e7983 */ /* 0x001ee80000100800 */
[----:B------:R-:W4:Y:S01]  /*51020*/  LDL R31, [R1+0x948] ;  /* 0x00094800011f7983 */ /* 0x000f220000100800 */
[----:B-1----:R-:W-:-:S03]  /*51030*/  IMAD.U32 R4, RZ, RZ, UR43 ;  /* 0x0000002bff047e24 */ /* 0x002fc6000f8e00ff */
[----:B------:R0:W-:Y:S02]  /*51040*/  STL.64 [R1+0xc38], R32 ;  /* 0x000c382001007387 */ /* 0x0001e40000100a00 */
[----:B------:R-:W-:Y:S02]  /*51050*/  @!P5 IADD3.X R195, R4, UR41, R3, P0, P3 ;  /* 0x0000002904c3dc10 */ /* 0x000fe400087e6403 */
[C---:B------:R-:W-:Y:S01]  /*51060*/  ISETP.LT.OR P0, PT, R0.reuse, 0xa, !P1 ;  /* 0x0000000a0000780c */ /* 0x040fe20004f01670 */
[----:B0-----:R-:W5:Y:S04]  /*51070*/  LDL R32, [R1+0x93c] ;  /* 0x00093c0001207983 */ /* 0x001f680000100800 */
[----:B------:R-:W2:Y:S08]  /*51080*/  LDL R33, [R1+0x940] ;  /* 0x0009400001217983 */ /* 0x000eb00000100800 */
[----:B------:R-:W-:Y:S01]  /*51090*/  @!P0 IMAD R4, R193, R17, RZ ;  /* 0x00000011c1048224 */ /* 0x000fe200078e02ff */
[C---:B------:R-:W-:Y:S01]  /*510a0*/  ISETP.LT.OR P5, PT, R0.reuse, 0x1a, !P2 ;  /* 0x0000001a0000780c */ /* 0x040fe200057a1670 */
[----:B------:R0:W-:Y:S04]  /*510b0*/  STL.64 [R1+0xc30], R34 ;  /* 0x000c302201007387 */ /* 0x0001e80000100a00 */
[----:B------:R1:W-:Y:S01]  /*510c0*/  @!P0 STG.E.U8 desc[UR50][R2.64+0x9], R4 ;  /* 0x0000090402008986 */ /* 0x0003e2000c101132 */
[----:B------:R-:W-:-:S03]  /*510d0*/  ISETP.LT.OR P0, PT, R0, 0x9, !P4 ;  /* 0x000000090000780c */ /* 0x000fc60006701670 */
[----:B0-----:R-:W3:Y:S04]  /*510e0*/  LDL R34, [R1+0x934] ;  /* 0x0009340001227983 */ /* 0x001ee80000100800 */
[----:B------:R-:W4:Y:S06]  /*510f0*/  LDL R35, [R1+0x938] ;  /* 0x0009380001237983 */ /* 0x000f2c0000100800 */
[----:B-1----:R-:W-:Y:S01]  /*51100*/  @!P0 IADD3 R4, P3, R2, UR44, RZ ;  /* 0x0000002c02048c10 */ /* 0x002fe2000ff7e0ff */
[----:B------:R-:W-:Y:S01]  /*51110*/  @!P0 IMAD R6, R192, R17, RZ ;  /* 0x00000011c0068224 */ /* 0x000fe200078e02ff */
[----:B------:R0:W-:Y:S02]  /*51120*/  STL.64 [R1+0xc28], R36 ;  /* 0x000c282401007387 */ /* 0x0001e40000100a00 */
[----:B------:R-:W-:Y:S01]  /*51130*/  @!P0 IADD3.X R5, R3, UR43, RZ, P3, !PT ;  /* 0x0000002b03058c10 */ /* 0x000fe20009ffe4ff */
[----:B------:R-:W-:-:S04]  /*51140*/  IMAD.U32 R192, RZ, RZ, UR44 ;  /* 0x0000002cffc07e24 */ /* 0x000fc8000f8e00ff */
[----:B------:R1:W-:Y:S01]  /*51150*/  @!P0 STG.E.U8 desc[UR50][R4.64+0x8], R6 ;  /* 0x0000080604008986 */ /* 0x0003e2000c101132 */
[----:B------:R-:W-:-:S03]  /*51160*/  @!P5 IADD3 R192, P0, P3, R192, UR42, R2 ;  /* 0x0000002ac0c0dc10 */ /* 0x000fc6000fb1e002 */
[----:B0-----:R-:W5:Y:S04]  /*51170*/  LDL R36, [R1+0x92c] ;  /* 0x00092c0001247983 */ /* 0x001f680000100800 */
[----:B------:R-:W2:Y:S01]  /*51180*/  LDL R37, [R1+0x930] ;  /* 0x0009300001257983 */ /* 0x000ea20000100800 */
[----:B-1----:R-:W-:-:S03]  /*51190*/  IMAD.U32 R4, RZ, RZ, UR43 ;  /* 0x0000002bff047e24 */ /* 0x002fc6000f8e00ff */
[----:B------:R0:W-:Y:S02]  /*511a0*/  STL.64 [R1+0xc20], R38 ;  /* 0x000c202601007387 */ /* 0x0001e40000100a00 */
[----:B------:R-:W-:Y:S02]  /*511b0*/  @!P5 IADD3.X R193, R4, UR41, R3, P0, P3 ;  /* 0x0000002904c1dc10 */ /* 0x000fe400087e6403 */
[----:B------:R-:W-:Y:S01]  /*511c0*/  ISETP.LT.OR P0, PT, R0, 0xa, !P4 ;  /* 0x0000000a0000780c */ /* 0x000fe20006701670 */
[----:B0-----:R-:W3:Y:S04]  /*511d0*/  LDL R38, [R1+0x924] ;  /* 0x0009240001267983 */ /* 0x001ee80000100800 */
[----:B------:R-:W4:Y:S08]  /*511e0*/  LDL R39, [R1+0x928] ;  /* 0x0009280001277983 */ /* 0x000f300000100800 */
[----:B------:R-:W-:Y:S01]  /*511f0*/  @!P0 IADD3 R4, P3, R2, UR44, RZ ;  /* 0x0000002c02048c10 */ /* 0x000fe2000ff7e0ff */
[----:B------:R-:W-:Y:S01]  /*51200*/  @!P0 IMAD R6, R191, R17, RZ ;  /* 0x00000011bf068224 */ /* 0x000fe200078e02ff */
[----:B------:R-:W-:Y:S01]  /*51210*/  ISETP.LT.OR P5, PT, R0, 0x21, !P2 ;  /* 0x000000210000780c */ /* 0x000fe200057a1670 */
[----:B------:R0:W-:Y:S01]  /*51220*/  STL.64 [R1+0xc18], R40 ;  /* 0x000c182801007387 */ /* 0x0001e20000100a00 */
[----:B------:R-:W-:-:S05]  /*51230*/  @!P0 IADD3.X R5, R3, UR43, RZ, P3, !PT ;  /* 0x0000002b03058c10 */ /* 0x000fca0009ffe4ff */
[----:B------:R1:W-:Y:S01]  /*51240*/  @!P0 STG.E.U8 desc[UR50][R4.64+0x9], R6 ;  /* 0x0000090604008986 */ /* 0x0003e2000c101132 */
[----:B------:R-:W-:-:S03]  /*51250*/  ISETP.LT.OR P0, PT, R0, 0x11, !P1 ;  /* 0x000000110000780c */ /* 0x000fc60004f01670 */
[----:B0-----:R-:W5:Y:S04]  /*51260*/  LDL R40, [R1+0x91c] ;  /* 0x00091c0001287983 */ /* 0x001f680000100800 */
[----:B------:R-:W2:Y:S06]  /*51270*/  LDL R41, [R1+0x920] ;  /* 0x0009200001297983 */ /* 0x000eac0000100800 */
[----:B-1----:R-:W-:Y:S01]  /*51280*/  @!P0 IMAD R4, R190, R17, RZ ;  /* 0x00000011be048224 */ /* 0x002fe200078e02ff */
[----:B------:R0:W-:Y:S01]  /*51290*/  STL.64 [R1+0xc10], R42 ;  /* 0x000c102a01007387 */ /* 0x0001e20000100a00 */
[----:B------:R-:W-:-:S03]  /*512a0*/  IMAD.U32 R190, RZ, RZ, UR44 ;  /* 0x0000002cffbe7e24 */ /* 0x000fc6000f8e00ff */
[----:B------:R1:W-:Y:S02]  /*512b0*/  @!P0 STG.E.U8 desc[UR50][R2.64+0x10], R4 ;  /* 0x0000100402008986 */ /* 0x0003e4000c101132 */
[----:B------:R-:W-:Y:S02]  /*512c0*/  @!P5 IADD3 R190, P0, P3, R190, UR42, R2 ;  /* 0x0000002abebedc10 */ /* 0x000fe4000fb1e002 */
[----:B0-----:R-:W3:Y:S01]  /*512d0*/  LDL R42, [R1+0x914] ;  /* 0x00091400012a7983 */ /* 0x001ee20000100800 */
[----:B-1----:R-:W-:-:S03]  /*512e0*/  IMAD.U32 R4, RZ, RZ, UR43 ;  /* 0x0000002bff047e24 */ /* 0x002fc6000f8e00ff */
[----:B------:R-:W4:Y:S02]  /*512f0*/  LDL R43, [R1+0x918] ;  /* 0x00091800012b7983 */ /* 0x000f240000100800 */
[----:B------:R-:W-:Y:S02]  /*51300*/  @!P5 IADD3.X R191, R4, UR41, R3, P0, P3 ;  /* 0x0000002904bfdc10 */ /* 0x000fe400087e6403 */
[----:B------:R0:W-:Y:S01]  /*51310*/  STL.64 [R1+0xc08], R44 ;  /* 0x000c082c01007387 */ /* 0x0001e20000100a00 */
[C---:B------:R-:W-:Y:S02]  /*51320*/  ISETP.LT.OR P0, PT, R0.reuse, 0x12, !P1 ;  /* 0x000000120000780c */ /* 0x040fe40004f01670 */
[C---:B------:R-:W-:Y:S01]  /*51330*/  ISETP.LT.OR P5, PT, R0.reuse, 0x22, !P2 ;  /* 0x000000220000780c */ /* 0x040fe200057a1670 */
[----:B0-----:R-:W5:Y:S10]  /*51340*/  LDL R44, [R1+0x90c] ;  /* 0x00090c00012c7983 */ /* 0x001f740000100800 */
[----:B------:R-:W-:Y:S01]  /*51350*/  @!P0 IMAD R4, R189, R17, RZ ;  /* 0x00000011bd048224 */ /* 0x000fe200078e02ff */
[----:B------:R-:W2:Y:S04]  /*51360*/  LDL R45, [R1+0x910] ;  /* 0x00091000012d7983 */ /* 0x000ea80000100800 */
[----:B------:R0:W-:Y:S01]  /*51370*/  @!P0 STG.E.U8 desc[UR50][R2.64+0x11], R4 ;  /* 0x0000110402008986 */ /* 0x0001e2000c101132 */
[----:B------:R-:W-:-:S03]  /*51380*/  ISETP.LT.OR P0, PT, R0, 0x11, !P4 ;  /* 0x000000110000780c */ /* 0x000fc60006701670 */
[----:B------:R1:W-:Y:S10]  /*51390*/  STL.64 [R1+0xc00], R46 ;  /* 0x000c002e01007387 */ /* 0x0003f40000100a00 */
[----:B0-----:R-:W-:Y:S01]  /*513a0*/  @!P0 IADD3 R4, P3, R2, UR44, RZ ;  /* 0x0000002c02048c10 */ /* 0x001fe2000ff7e0ff */
[----:B------:R-:W-:Y:S01]  /*513b0*/  @!P0 IMAD R6, R188, R17, RZ ;  /* 0x00000011bc068224 */ /* 0x000fe200078e02ff */
[----:B-1----:R-:W3:Y:S02]  /*513c0*/  LDL R46, [R1+0x904] ;  /* 0x00090400012e7983 */ /* 0x002ee40000100800 */
[----:B------:R-:W-:Y:S01]  /*513d0*/  @!P0 IADD3.X R5, R3, UR43, RZ, P3, !PT ;  /* 0x0000002b03058c10 */ /* 0x000fe20009ffe4ff */
[----:B------:R-:W-:Y:S01]  /*513e0*/  IMAD.U32 R188, RZ, RZ, UR44 ;  /* 0x0000002cffbc7e24 */ /* 0x000fe2000f8e00ff */
[----:B------:R-:W4:Y:S04]  /*513f0*/  LDL R47, [R1+0x908] ;  /* 0x00090800012f7983 */ /* 0x000f280000100800 */
[----:B------:R0:W-:Y:S01]  /*51400*/  @!P0 STG.E.U8 desc[UR50][R4.64+0x10], R6 ;  /* 0x0000100604008986 */ /* 0x0001e2000c101132 */
[----:B------:R-:W-:-:S03]  /*51410*/  @!P5 IADD3 R188, P0, P3, R188, UR42, R2 ;  /* 0x0000002abcbcdc10 */ /* 0x000fc6000fb1e002 */
[----:B------:R1:W-:Y:S01]  /*51420*/  STL.64 [R1+0xbf8], R48 ;  /* 0x000bf83001007387 */ /* 0x0003e20000100a00 */
[----:B0-----:R-:W-:-:S03]  /*51430*/  IMAD.U32 R4, RZ, RZ, UR43 ;  /* 0x0000002bff047e24 */ /* 0x001fc6000f8e00ff */
[----:B-1----:R-:W5:Y:S02]  /*51440*/  LDL R48, [R1+0x8fc] ;  /* 0x0008fc0001307983 */ /* 0x002f640000100800 */
[----:B------:R-:W-:Y:S02]  /*51450*/  @!P5 IADD3.X R189, R4, UR41, R3, P0, P3 ;  /* 0x0000002904bddc10 */ /* 0x000fe400087e6403 */
[C---:B------:R-:W-:Y:S01]  /*51460*/  ISETP.LT.OR P0, PT, R0.reuse, 0x12, !P4 ;  /* 0x000000120000780c */ /* 0x040fe20006701670 */
[----:B------:R-:W2:Y:S01]  /*51470*/  LDL R49, [R1+0x900] ;  /* 0x0009000001317983 */ /* 0x000ea20000100800 */
[----:B------:R-:W-:-:S03]  /*51480*/  ISETP.LT.OR P5, PT, R0, 0x29, !P2 ;  /* 0x000000290000780c */ /* 0x000fc600057a1670 */
[----:B------:R0:W-:Y:S08]  /*51490*/  STL.64 [R1+0xbf0], R50 ;  /* 0x000bf03201007387 */ /* 0x0001f00000100a00 */
[----:B------:R-:W-:Y:S01]  /*514a0*/  @!P0 IADD3 R4, P3, R2, UR44, RZ ;  /* 0x0000002c02048c10 */ /* 0x000fe2000ff7e0ff */
[----:B------:R-:W-:-:S03]  /*514b0*/  @!P0 IMAD R6, R187, R17, RZ ;  /* 0x00000011bb068224 */ /* 0x000fc600078e02ff */
[----:B------:R-:W-:Y:S01]  /*514c0*/  @!P0 IADD3.X R5, R3, UR43, RZ, P3, !PT ;  /* 0x0000002b03058c10 */ /* 0x000fe20009ffe4ff */
[----:B0-----:R-:W3:Y:S04]  /*514d0*/  LDL R50, [R1+0x8f4] ;  /* 0x0008f40001327983 */ /* 0x001ee80000100800 */
[----:B------:R0:W-:Y:S01]  /*514e0*/  @!P0 STG.E.U8 desc[UR50][R4.64+0x11], R6 ;  /* 0x0000110604008986 */ /* 0x0001e2000c101132 */
[----:B------:R-:W-:-:S03]  /*514f0*/  ISETP.LT.OR P0, PT, R0, 0x19, !P1 ;  /* 0x000000190000780c */ /* 0x000fc60004f01670 */
[----:B------:R-:W4:Y:S04]  /*51500*/  LDL R51, [R1+0x8f8] ;  /* 0x0008f80001337983 */ /* 0x000f280000100800 */
[----:B------:R1:W-:Y:S06]  /*51510*/  STL.64 [R1+0xbe8], R52 ;  /* 0x000be83401007387 */ /* 0x0003ec0000100a00 */
[----:B0-----:R-:W-:-:S02]  /*51520*/  @!P0 IMAD R4, R186, R17, RZ ;  /* 0x00000011ba048224 */ /* 0x001fc400078e02ff */
[----:B------:R-:W-:-:S03]  /*51530*/  IMAD.U32 R186, RZ, RZ, UR44 ;  /* 0x0000002cffba7e24 */ /* 0x000fc6000f8e00ff */
[----:B------:R0:W-:Y:S02]  /*51540*/  @!P0 STG.E.U8 desc[UR50][R2.64+0x18], R4 ;  /* 0x0000180402008986 */ /* 0x0001e4000c101132 */
[----:B------:R-:W-:Y:S02]  /*51550*/  @!P5 IADD3 R186, P0, P3, R186, UR42, R2 ;  /* 0x0000002ababadc10 */ /* 0x000fe4000fb1e002 */
[----:B-1----:R-:W5:Y:S04]  /*51560*/  LDL R52, [R1+0x8ec] ;  /* 0x0008ec0001347983 */ /* 0x002f680000100800 */
[----:B------:R-:W2:Y:S01]  /*51570*/  LDL R53, [R1+0x8f0] ;  /* 0x0008f00001357983 */ /* 0x000ea20000100800 */
[----:B0-----:R-:W-:-:S03]  /*51580*/  IMAD.U32 R4, RZ, RZ, UR43 ;  /* 0x0000002bff047e24 */ /* 0x001fc6000f8e00ff */
[----:B------:R0:W-:Y:S02]  /*51590*/  STL.64 [R1+0xbe0], R54 ;  /* 0x000be03601007387 */ /* 0x0001e40000100a00 */
[----:B------:R-:W-:Y:S02]  /*515a0*/  @!P5 IADD3.X R187, R4, UR41, R3, P0, P3 ;  /* 0x0000002904bbdc10 */ /* 0x000fe400087e6403 */
[C---:B------:R-:W-:Y:S01]  /*515b0*/  ISETP.LT.OR P0, PT, R0.reuse, 0x1a, !P1 ;  /* 0x0000001a0000780c */ /* 0x040fe20004f01670 */
[----:B0-----:R-:W3:Y:S04]  /*515c0*/  LDL R54, [R1+0x8e4] ;  /* 0x0008e40001367983 */ /* 0x001ee80000100800 */
[----:B------:R-:W4:Y:S08]  /*515d0*/  LDL R55, [R1+0x8e8] ;  /* 0x0008e80001377983 */ /* 0x000f300000100800 */
[----:B------:R-:W-:Y:S01]  /*515e0*/  @!P0 IMAD R4, R185, R17, RZ ;  /* 0x00000011b9048224 */ /* 0x000fe200078e02ff */
[C---:B------:R-:W-:Y:S01]  /*515f0*/  ISETP.LT.OR P5, PT, R0.reuse, 0x2a, !P2 ;  /* 0x0000002a0000780c */ /* 0x040fe200057a1670 */
[----:B------:R0:W-:Y:S04]  /*51600*/  STL.64 [R1+0xbd8], R56 ;  /* 0x000bd83801007387 */ /* 0x0001e80000100a00 */
[----:B------:R1:W-:Y:S01]  /*51610*/  @!P0 STG.E.U8 desc[UR50][R2.64+0x19], R4 ;  /* 0x0000190402008986 */ /* 0x0003e2000c101132 */
[----:B------:R-:W-:-:S03]  /*51620*/  ISETP.LT.OR P0, PT, R0, 0x19, !P4 ;  /* 0x000000190000780c */ /* 0x000fc60006701670 */
[----:B0-----:R-:W5:Y:S04]  /*51630*/  LDL R56, [R1+0x8dc] ;  /* 0x0008dc0001387983 */ /* 0x001f680000100800 */
[----:B------:R-:W2:Y:S06]  /*51640*/  LDL R57, [R1+0x8e0] ;  /* 0x0008e00001397983 */ /* 0x000eac0000100800 */
[----:B-1----:R-:W-:Y:S01]  /*51650*/  @!P0 IADD3 R4, P3, R2, UR44, RZ ;  /* 0x0000002c02048c10 */ /* 0x002fe2000ff7e0ff */
[----:B------:R-:W-:Y:S01]  /*51660*/  @!P0 IMAD R6, R184, R17, RZ ;  /* 0x00000011b8068224 */ /* 0x000fe200078e02ff */
[----:B------:R0:W-:Y:S02]  /*51670*/  STL.64 [R1+0xbd0], R58 ;  /* 0x000bd03a01007387 */ /* 0x0001e40000100a00 */
[----:B------:R-:W-:Y:S01]  /*51680*/  @!P0 IADD3.X R5, R3, UR43, RZ, P3, !PT ;  /* 0x0000002b03058c10 */ /* 0x000fe20009ffe4ff */
[----:B------:R-:W-:-:S04]  /*51690*/  IMAD.U32 R184, RZ, RZ, UR44 ;  /* 0x0000002cffb87e24 */ /* 0x000fc8000f8e00ff */
[----:B------:R1:W-:Y:S01]  /*516a0*/  @!P0 STG.E.U8 desc[UR50][R4.64+0x18], R6 ;  /* 0x0000180604008986 */ /* 0x0003e2000c101132 */
[----:B------:R-:W-:-:S03]  /*516b0*/  @!P5 IADD3 R184, P0, P3, R184, UR42, R2 ;  /* 0x0000002ab8b8dc10 */ /* 0x000fc6000fb1e002 */
[----:B0-----:R-:W3:Y:S04]  /*516c0*/  LDL R58, [R1+0x8d4] ;  /* 0x0008d400013a7983 */ /* 0x001ee80000100800 */
[----:B------:R-:W4:Y:S01]  /*516d0*/  LDL R59, [R1+0x8d8] ;  /* 0x0008d800013b7983 */ /* 0x000f220000100800 */
[----:B-1----:R-:W-:-:S03]  /*516e0*/  IMAD.U32 R4, RZ, RZ, UR43 ;  /* 0x0000002bff047e24 */ /* 0x002fc6000f8e00ff */
[----:B------:R0:W-:Y:S02]  /*516f0*/  STL.64 [R1+0xbc8], R60 ;  /* 0x000bc83c01007387 */ /* 0x0001e40000100a00 */
[----:B------:R-:W-:Y:S02]  /*51700*/  @!P5 IADD3.X R185, R4, UR41, R3, P0, P3 ;  /* 0x0000002904b9dc10 */ /* 0x000fe400087e6403 */
[----:B------:R-:W-:Y:S01]  /*51710*/  ISETP.LT.OR P0, PT, R0, 0x1a, !P4 ;  /* 0x0000001a0000780c */ /* 0x000fe20006701670 */
[----:B0-----:R-:W5:Y:S04]  /*51720*/  LDL R60, [R1+0x8cc] ;  /* 0x0008cc00013c7983 */ /* 0x001f680000100800 */
[----:B------:R-:W2:Y:S08]  /*51730*/  LDL R61, [R1+0x8d0] ;  /* 0x0008d000013d7983 */ /* 0x000eb00000100800 */
[----:B------:R-:W-:Y:S01]  /*51740*/  @!P0 IADD3 R4, P3, R2, UR44, RZ ;  /* 0x0000002c02048c10 */ /* 0x000fe2000ff7e0ff */
[----:B------:R-:W-:Y:S01]  /*51750*/  @!P0 IMAD R6, R183, R17, RZ ;  /* 0x00000011b7068224 */ /* 0x000fe200078e02ff */
[----:B------:R-:W-:Y:S01]  /*51760*/  ISETP.LT.OR P5, PT, R0, 0x31, !P2 ;  /* 0x000000310000780c */ /* 0x000fe200057a1670 */
[----:B------:R0:W-:Y:S01]  /*51770*/  STL.64 [R1+0xbc0], R62 ;  /* 0x000bc03e01007387 */ /* 0x0001e20000100a00 */
[----:B------:R-:W-:-:S05]  /*51780*/  @!P0 IADD3.X R5, R3, UR43, RZ, P3, !PT ;  /* 0x0000002b03058c10 */ /* 0x000fca0009ffe4ff */
[----:B------:R1:W-:Y:S01]  /*51790*/  @!P0 STG.E.U8 desc[UR50][R4.64+0x19], R6 ;  /* 0x0000190604008986 */ /* 0x0003e2000c101132 */
[----:B------:R-:W-:-:S03]  /*517a0*/  ISETP.LT.OR P0, PT, R0, 0x21, !P1 ;  /* 0x000000210000780c */ /* 0x000fc60004f01670 */
[----:B0-----:R-:W3:Y:S04]  /*517b0*/  LDL R62, [R1+0x8c4] ;  /* 0x0008c400013e7983 */ /* 0x001ee80000100800 */
[----:B------:R-:W4:Y:S06]  /*517c0*/  LDL R63, [R1+0x8c8] ;  /* 0x0008c800013f7983 */ /* 0x000f2c0000100800 */
[----:B-1----:R-:W-:Y:S01]  /*517d0*/  @!P0 IMAD R4, R182, R17, RZ ;  /* 0x00000011b6048224 */ /* 0x002fe200078e02ff */
[----:B------:R0:W-:Y:S01]  /*517e0*/  STL.64 [R1+0xbb8], R64 ;  /* 0x000bb84001007387 */ /* 0x0001e20000100a00 */
[----:B------:R-:W-:-:S03]  /*517f0*/  IMAD.U32 R182, RZ, RZ, UR44 ;  /* 0x0000002cffb67e24 */ /* 0x000fc6000f8e00ff */
[----:B------:R1:W-:Y:S02]  /*51800*/  @!P0 STG.E.U8 desc[UR50][R2.64+0x20], R4 ;  /* 0x0000200402008986 */ /* 0x0003e4000c101132 */
[----:B------:R-:W-:Y:S02]  /*51810*/  @!P5 IADD3 R182, P0, P3, R182, UR42, R2 ;  /* 0x0000002ab6b6dc10 */ /* 0x000fe4000fb1e002 */
[----:B0-----:R-:W5:Y:S01]  /*51820*/  LDL R64, [R1+0x8bc] ;  /* 0x0008bc0001407983 */ /* 0x001f620000100800 */
[----:B-1----:R-:W-:-:S03]  /*51830*/  IMAD.U32 R4, RZ, RZ, UR43 ;  /* 0x0000002bff047e24 */ /* 0x002fc6000f8e00ff */
[----:B------:R-:W2:Y:S01]  /*51840*/  LDL R65, [R1+0x8c0] ;  /* 0x0008c00001417983 */ /* 0x000ea20000100800 */
[----:B------:R-:W-:Y:S02]  /*51850*/  LOP3.LUT R22, R22, 0xffffffdf, RZ, 0xc0, !PT ;  /* 0xffffffdf16167812 */ /* 0x000fe400078ec0ff */
[----:B------:R-:W-:Y:S01]  /*51860*/  LOP3.LUT R19, R19, 0xfbffffff, RZ, 0xc0, !PT ;  /* 0xfbffffff13137812 */ /* 0x000fe200078ec0ff */
[----:B------:R-:W-:Y:S01]  /*51870*/  STL.64 [R1+0xbb0], R66 ;  /* 0x000bb04201007387 */ /* 0x000fe20000100a00 */
[----:B------:R-:W-:Y:S02]  /*51880*/  @!P5 IADD3.X R183, R4, UR41, R3, P0, P3 ;  /* 0x0000002904b7dc10 */ /* 0x000fe400087e6403 */
[C---:B------:R-:W-:Y:S01]  /*51890*/  ISETP.LT.OR P0, PT, R0.reuse, 0x22, !P1 ;  /* 0x000000220000780c */ /* 0x040fe20004f01670 */
[----:B------:R-:W-:Y:S01]  /*518a0*/  STL.64 [R1+0xba8], R68 ;  /* 0x000ba84401007387 */ /* 0x000fe20000100a00 */
[C---:B------:R-:W-:Y:S02]  /*518b0*/  ISETP.LT.OR P5, PT, R0.reuse, 0x32, !P2 ;  /* 0x000000320000780c */ /* 0x040fe400057a1670 */
[----:B------:R-:W-:Y:S01]  /*518c0*/  @P1 LOP3.LUT R19, R19, 0x4000000, RZ, 0xfc, !PT ;  /* 0x0400000013131812 */ /* 0x000fe200078efcff */
[----:B------:R-:W-:Y:S03]  /*518d0*/  STL.64 [R1+0xba0], R70 ;  /* 0x000ba04601007387 */ /* 0x000fe60000100a00 */
[----:B------:R-:W-:Y:S01]  /*518e0*/  LOP3.LUT R19, R19, 0xfdffffff, RZ, 0xc0, !PT ;  /* 0xfdffffff13137812 */ /* 0x000fe200078ec0ff */
[----:B------:R-:W-:Y:S03]  /*518f0*/  STL.64 [R1+0xb98], R72 ;  /* 0x000b984801007387 */ /* 0x000fe60000100a00 */
[----:B------:R-:W-:Y:S01]  /*51900*/  @P4 LOP3.LUT R19, R19, 0x2000000, RZ, 0xfc, !PT ;  /* 0x0200000013134812 */ /* 0x000fe200078efcff */
[----:B------:R-:W-:Y:S01]  /*51910*/  @!P0 IMAD R4, R181, R17, RZ ;  /* 0x00000011b5048224 */ /* 0x000fe200078e02ff */
[----:B------:R-:W-:Y:S04]  /*51920*/  STL.64 [R1+0xb90], R74 ;  /* 0x000b904a01007387 */ /* 0x000fe80000100a00 */
[----:B------:R0:W-:Y:S01]  /*51930*/  @!P0 STG.E.U8 desc[UR50][R2.64+0x21], R4 ;  /* 0x0000210402008986 */ /* 0x0001e2000c101132 */
[----:B------:R-:W-:-:S03]  /*51940*/  ISETP.LT.OR P0, PT, R0, 0x21, !P4 ;  /* 0x000000210000780c */ /* 0x000fc60006701670 */
[----:B------:R-:W-:Y:S04]  /*51950*/  STL.64 [R1+0xb88], R76 ;  /* 0x000b884c01007387 */ /* 0x000fe80000100a00 */
[----:B------:R-:W-:Y:S04]  /*51960*/  STL.64 [R1+0xb80], R78 ;  /* 0x000b804e01007387 */ /* 0x000fe80000100a00 */
[----:B------:R-:W-:Y:S02]  /*51970*/  STL.64 [R1+0xb78], R80 ;  /* 0x000b785001007387 */ /* 0x000fe40000100a00 */
[----:B0-----:R-:W-:Y:S01]  /*51980*/  @!P0 IADD3 R4, P3, R2, UR44, RZ ;  /* 0x0000002c02048c10 */ /* 0x001fe2000ff7e0ff */
[----:B------:R-:W-:Y:S01]  /*51990*/  @!P0 IMAD R6, R180, R17, RZ ;  /* 0x00000011b4068224 */ /* 0x000fe200078e02ff */
[----:B------:R-:W-:Y:S01]  /*519a0*/  STL.64 [R1+0xb70], R82 ;  /* 0x000b705201007387 */ /* 0x000fe20000100a00 */
[----:B------:R-:W-:Y:S01]  /*519b0*/  IMAD.U32 R180, RZ, RZ, UR44 ;  /* 0x0000002cffb47e24 */ /* 0x000fe2000f8e00ff */
[----:B------:R-:W-:-:S02]  /*519c0*/  @!P0 IADD3.X R5, R3, UR43, RZ, P3, !PT ;  /* 0x0000002b03058c10 */ /* 0x000fc40009ffe4ff */
[----:B------:R-:W-:Y:S04]  /*519d0*/  STL.64 [R1+0xb68], R84 ;  /* 0x000b685401007387 */ /* 0x000fe80000100a00 */
[----:B------:R0:W-:Y:S01]  /*519e0*/  @!P0 STG.E.U8 desc[UR50][R4.64+0x20], R6 ;  /* 0x0000200604008986 */ /* 0x0001e2000c101132 */
[----:B------:R-:W-:-:S03]  /*519f0*/  @!P5 IADD3 R180, P0, P3, R180, UR42, R2 ;  /* 0x0000002ab4b4dc10 */ /* 0x000fc6000fb1e002 */
[----:B------:R-:W-:Y:S04]  /*51a00*/  STL.64 [R1+0xb60], R86 ;  /* 0x000b605601007387 */ /* 0x000fe80000100a00 */
[----:B------:R-:W-:Y:S01]  /*51a10*/  STL.64 [R1+0xb58], R88 ;  /* 0x000b585801007387 */ /* 0x000fe20000100a00 */
[----:B0-----:R-:W-:-:S03]  /*51a20*/  IMAD.U32 R4, RZ, RZ, UR43 ;  /* 0x0000002bff047e24 */ /* 0x001fc6000f8e00ff */
[----:B------:R-:W-:Y:S02]  /*51a30*/  STL.64 [R1+0xb50], R90 ;  /* 0x000b505a01007387 */ /* 0x000fe40000100a00 */
[----:B------:R-:W-:Y:S02]  /*51a40*/  @!P5 IADD3.X R181, R4, UR41, R3, P0, P3 ;  /* 0x0000002904b5dc10 */ /* 0x000fe400087e6403 */
[----:B------:R-:W-:Y:S01]  /*51a50*/  STL.64 [R1+0xb48], R92 ;  /* 0x000b485c01007387 */ /* 0x000fe20000100a00 */
[C---:B------:R-:W-:Y:S02]  /*51a60*/  ISETP.LT.OR P0, PT, R0.reuse, 0x22, !P4 ;  /* 0x000000220000780c */ /* 0x040fe40006701670 */
[----:B------:R-:W-:Y:S01]  /*51a70*/  ISETP.LT.OR P5, PT, R0, 0x39, !P2 ;  /* 0x000000390000780c */ /* 0x000fe200057a1670 */
[----:B------:R-:W-:Y:S04]  /*51a80*/  STL.64 [R1+0xb40], R94 ;  /* 0x000b405e01007387 */ /* 0x000fe80000100a00 */
[----:B------:R-:W-:Y:S04]  /*51a90*/  STL.64 [R1+0xb38], R96 ;  /* 0x000b386001007387 */ /* 0x000fe80000100a00 */
[----:B------:R-:W-:Y:S02]  /*51aa0*/  STL.64 [R1+0xb30], R98 ;  /* 0x000b306201007387 */ /* 0x000fe40000100a00 */
[----:B------:R-:W-:Y:S01]  /*51ab0*/  @!P0 IADD3 R4, P3, R2, UR44, RZ ;  /* 0x0000002c02048c10 */ /* 0x000fe2000ff7e0ff */
[----:B------:R-:W-:Y:S01]  /*51ac0*/  @!P0 IMAD R6, R179, R17, RZ ;  /* 0x00000011b3068224 */ /* 0x000fe200078e02ff */
[----:B------:R-:W-:Y:S02]  /*51ad0*/  STL.64 [R1+0xb28], R100 ;  /* 0x000b286401007387 */ /* 0x000fe40000100a00 */
[----:B------:R-:W-:-:S02]  /*51ae0*/  @!P0 IADD3.X R5, R3, UR43, RZ, P3, !PT ;  /* 0x0000002b03058c10 */ /* 0x000fc40009ffe4ff */
[----:B------:R-:W-:Y:S04]  /*51af0*/  STL.64 [R1+0xb20], R102 ;  /* 0x000b206601007387 */ /* 0x000fe80000100a00 */
[----:B------:R0:W-:Y:S01]  /*51b00*/  @!P0 STG.E.U8 desc[UR50][R4.64+0x21], R6 ;  /* 0x0000210604008986 */ /* 0x0001e2000c101132 */
[----:B------:R-:W-:-:S03]  /*51b10*/  ISETP.LT.OR P0, PT, R0, 0x29, !P1 ;  /* 0x000000290000780c */ /* 0x000fc60004f01670 */
[----:B------:R-:W-:Y:S04]  /*51b20*/  STL.64 [R1+0xb18], R104 ;  /* 0x000b186801007387 */ /* 0x000fe80000100a00 */
[----:B------:R-:W-:Y:S04]  /*51b30*/  STL.64 [R1+0xb10], R106 ;  /* 0x000b106a01007387 */ /* 0x000fe80000100a00 */
[----:B------:R-:W-:Y:S02]  /*51b40*/  STL.64 [R1+0xb08], R108 ;  /* 0x000b086c01007387 */ /* 0x000fe40000100a00 */
[----:B0-----:R-:W-:-:S02]  /*51b50*/  @!P0 IMAD R4, R178, R17, RZ ;  /* 0x00000011b2048224 */ /* 0x001fc400078e02ff */
[----:B------:R-:W-:Y:S01]  /*51b60*/  IMAD.U32 R178, RZ, RZ, UR44 ;  /* 0x0000002cffb27e24 */ /* 0x000fe2000f8e00ff */
        /* <DEDUP_REMOVED lines=14> */
[----:B------:R-:W-:-:S02]  /*51c50*/  @!P0 IMAD R4, R177, R17, RZ ;  /* 0x00000011b1048224 */ /* 0x000fc400078e02ff */
        /* <DEDUP_REMOVED lines=26> */
[----:B------:R-:W-:-:S03]  /*51e00*/  @!P0 IMAD R6, R175, R17, RZ ;  /* 0x00000011af068224 */ /* 0x000fc600078e02ff */
[----:B------:R-:W-:-:S05]  /*51e10*/  @!P0 IADD3.X R5, R3, UR43, RZ, P3, !PT ;  /* 0x0000002b03058c10 */ /* 0x000fca0009ffe4ff */
[----:B------:R0:W-:Y:S01]  /*51e20*/  @!P0 STG.E.U8 desc[UR50][R4.64+0x29], R6 ;  /* 0x0000290604008986 */ /* 0x0001e2000c101132 */
[----:B------:R-:W-:-:S13]  /*51e30*/  ISETP.LT.OR P0, PT, R0, 0x31, !P1 ;  /* 0x000000310000780c */ /* 0x000fda0004f01670 */
[----:B0-----:R-:W-:Y:S02]  /*51e40*/  @!P0 IMAD R4, R174, R17, RZ ;  /* 0x00000011ae048224 */ /* 0x001fe400078e02ff */
[----:B------:R-:W-:-:S03]  /*51e50*/  IMAD.U32 R174, RZ, RZ, UR44 ;  /* 0x0000002cffae7e24 */ /* 0x000fc6000f8e00ff */
[----:B------:R0:W-:Y:S02]  /*51e60*/  @!P0 STG.E.U8 desc[UR50][R2.64+0x30], R4 ;  /* 0x0000300402008986 */ /* 0x0001e4000c101132 */
[----:B------:R-:W-:Y:S01]  /*51e70*/  @!P5 IADD3 R174, P0, P3, R174, UR42, R2 ;  /* 0x0000002aaeaedc10 */ /* 0x000fe2000fb1e002 */
[----:B0-----:R-:W-:-:S05]  /*51e80*/  IMAD.U32 R4, RZ, RZ, UR43 ;  /* 0x0000002bff047e24 */ /* 0x001fca000f8e00ff */
[----:B------:R-:W-:Y:S02]  /*51e90*/  @!P5 IADD3.X R175, R4, UR41, R3, P0, P3 ;  /* 0x0000002904afdc10 */ /* 0x000fe400087e6403 */
[C---:B------:R-:W-:Y:S02]  /*51ea0*/  ISETP.LT.OR P0, PT, R0.reuse, 0x32, !P1 ;  /* 0x000000320000780c */ /* 0x040fe40004f01670 */
[----:B------:R-:W-:-:S11]  /*51eb0*/  ISETP.LT.OR P5, PT, R0, 0x42, !P2 ;  /* 0x000000420000780c */ /* 0x000fd600057a1670 */
[----:B------:R-:W-:-:S05]  /*51ec0*/  @!P0 IMAD R4, R173, R17, RZ ;  /* 0x00000011ad048224 */ /* 0x000fca00078e02ff */
[----:B------:R0:W-:Y:S01]  /*51ed0*/  @!P0 STG.E.U8 desc[UR50][R2.64+0x31], R4 ;  /* 0x0000310402008986 */ /* 0x0001e2000c101132 */
[----:B------:R-:W-:-:S13]  /*51ee0*/  ISETP.LT.OR P0, PT, R0, 0x31, !P4 ;  /* 0x000000310000780c */ /* 0x000fda0006701670 */
[----:B0-----:R-:W-:Y:S01]  /*51ef0*/  @!P0 IADD3 R4, P3, R2, UR44, RZ ;  /* 0x0000002c02048c10 */ /* 0x001fe2000ff7e0ff */
[----:B------:R-:W-:Y:S02]  /*51f00*/  @!P0 IMAD R6, R172, R17, RZ ;  /* 0x00000011ac068224 */ /* 0x000fe400078e02ff */
[----:B------:R-:W-:Y:S01]  /*51f10*/  IMAD.U32 R172, RZ, RZ, UR44 ;  /* 0x0000002cffac7e24 */ /* 0x000fe2000f8e00ff */
[----:B------:R-:W-:-:S05]  /*51f20*/  @!P0 IADD3.X R5, R3, UR43, RZ, P3, !PT ;  /* 0x0000002b03058c10 */ /* 0x000fca0009ffe4ff */
[----:B------:R0:W-:Y:S01]  /*51f30*/  @!P0 STG.E.U8 desc[UR50][R4.64+0x30], R6 ;  /* 0x0000300604008986 */ /* 0x0001e2000c101132 */
[----:B------:R-:W-:Y:S01]  /*51f40*/  @!P5 IADD3 R172, P0, P3, R172, UR42, R2 ;  /* 0x0000002aacacdc10 */ /* 0x000fe2000fb1e002 */
[----:B0-----:R-:W-:-:S05]  /*51f50*/  IMAD.U32 R4, RZ, RZ, UR43 ;  /* 0x0000002bff047e24 */ /* 0x001fca000f8e00ff */
[----:B------:R-:W-:Y:S02]  /*51f60*/  @!P5 IADD3.X R173, R4, UR41, R3, P0, P3 ;  /* 0x0000002904addc10 */ /* 0x000fe400087e6403 */
[C---:B------:R-:W-:Y:S02]  /*51f70*/  ISETP.LT.OR P0, PT, R0.reuse, 0x32, !P4 ;  /* 0x000000320000780c */ /* 0x040fe40006701670 */
[----:B------:R-:W-:-:S11]  /*51f80*/  ISETP.LT.OR P5, PT, R0, 0x49, !P2 ;  /* 0x000000490000780c */ /* 0x000fd600057a1670 */
        /* <DEDUP_REMOVED lines=131> */
[----:B-----5:R-:W-:-:S03]  /*527c0*/  @!P0 IMAD R6, R64, R17, RZ ;  /* 0x0000001140068224 */ /* 0x020fc600078e02ff */
[----:B------:R-:W-:-:S05]  /*527d0*/  @!P0 IADD3.X R5, R3, UR43, RZ, P3, !PT ;  /* 0x0000002b03058c10 */ /* 0x000fca0009ffe4ff */
[----:B------:R0:W-:Y:S01]  /*527e0*/  @!P0 STG.E.U8 desc[UR50][R4.64+0x59], R6 ;  /* 0x0000590604008986 */ /* 0x0001e2000c101132 */
[----:B------:R-:W-:Y:S01]  /*527f0*/  ISETP.LT.OR P0, PT, R0, 0x61, !P1 ;  /* 0x000000610000780c */ /* 0x000fe20004f01670 */
[----:B0-----:R-:W-:-:S12]  /*52800*/  IMAD.U32 R5, RZ, RZ, UR43 ;  /* 0x0000002bff057e24 */ /* 0x001fd8000f8e00ff */
[----:B--2---:R-:W-:-:S05]  /*52810*/  @!P0 IMAD R4, R65, R17, RZ ;  /* 0x0000001141048224 */ /* 0x004fca00078e02ff */
[----:B------:R0:W-:Y:S02]  /*52820*/  @!P0 STG.E.U8 desc[UR50][R2.64+0x60], R4 ;  /* 0x0000600402008986 */ /* 0x0001e4000c101132 */
[----:B0-----:R-:W-:-:S05]  /*52830*/  IMAD.U32 R4, RZ, RZ, UR44 ;  /* 0x0000002cff047e24 */ /* 0x001fca000f8e00ff */
[----:B------:R-:W-:-:S04]  /*52840*/  @!P5 IADD3 R122, P0, P3, R4, UR42, R2 ;  /* 0x0000002a047adc10 */ /* 0x000fc8000fb1e002 */
[----:B------:R-:W-:Y:S02]  /*52850*/  @!P5 IADD3.X R123, R5, UR41, R3, P0, P3 ;  /* 0x00000029057bdc10 */ /* 0x000fe400087e6403 */
[C---:B------:R-:W-:Y:S02]  /*52860*/  ISETP.LT.OR P0, PT, R0.reuse, 0x62, !P1 ;  /* 0x000000620000780c */ /* 0x040fe40004f01670 */
[----:B------:R-:W-:-:S11]  /*52870*/  ISETP.LT.OR P5, PT, R0, 0x72, !P2 ;  /* 0x000000720000780c */ /* 0x000fd600057a1670 */
[----:B---3--:R-:W-:-:S05]  /*52880*/  @!P0 IMAD R4, R62, R17, RZ ;  /* 0x000000113e048224 */ /* 0x008fca00078e02ff */
[----:B------:R0:W-:Y:S01]  /*52890*/  @!P0 STG.E.U8 desc[UR50][R2.64+0x61], R4 ;  /* 0x0000610402008986 */ /* 0x0001e2000c101132 */
[----:B------:R-:W-:-:S13]  /*528a0*/  ISETP.LT.OR P0, PT, R0, 0x61, !P4 ;  /* 0x000000610000780c */ /* 0x000fda0006701670 */
[----:B0-----:R-:W-:Y:S01]  /*528b0*/  @!P0 IADD3 R4, P3, R2, UR44, RZ ;  /* 0x0000002c02048c10 */ /* 0x001fe2000ff7e0ff */
[----:B----4-:R-:W-:-:S03]  /*528c0*/  @!P0 IMAD R6, R63, R17, RZ ;  /* 0x000000113f068224 */ /* 0x010fc600078e02ff */
[----:B------:R-:W-:-:S05]  /*528d0*/  @!P0 IADD3.X R5, R3, UR43, RZ, P3, !PT ;  /* 0x0000002b03058c10 */ /* 0x000fca0009ffe4ff */
[----:B------:R0:W-:Y:S02]  /*528e0*/  @!P0 STG.E.U8 desc[UR50][R4.64+0x60], R6 ;  /* 0x0000600604008986 */ /* 0x0001e4000c101132 */
[----:B0-----:R-:W-:Y:S02]  /*528f0*/  IMAD.U32 R4, RZ, RZ, UR44 ;  /* 0x0000002cff047e24 */ /* 0x001fe4000f8e00ff */
[----:B------:R-:W-:-:S03]  /*52900*/  IMAD.U32 R5, RZ, RZ, UR43 ;  /* 0x0000002bff057e24 */ /* 0x000fc6000f8e00ff */
[----:B------:R-:W-:-:S04]  /*52910*/  @!P5 IADD3 R124, P0, P3, R4, UR42, R2 ;  /* 0x0000002a047cdc10 */ /* 0x000fc8000fb1e002 */
[----:B------:R-:W-:Y:S02]  /*52920*/  @!P5 IADD3.X R125, R5, UR41, R3, P0, P3 ;  /* 0x00000029057ddc10 */ /* 0x000fe400087e6403 */
[C---:B------:R-:W-:Y:S02]  /*52930*/  ISETP.LT.OR P0, PT, R0.reuse, 0x62, !P4 ;  /* 0x000000620000780c */ /* 0x040fe40006701670 */
[----:B------:R-:W-:-:S11]  /*52940*/  ISETP.LT.OR P5, PT, R0, 0x79, !P2 ;  /* 0x000000790000780c */ /* 0x000fd600057a1670 */
[----:B------:R-:W-:Y:S01]  /*52950*/  @!P0 IADD3 R4, P3, R2, UR44, RZ ;  /* 0x0000002c02048c10 */ /* 0x000fe2000ff7e0ff */
[----:B------:R-:W-:-:S03]  /*52960*/  @!P0 IMAD R6, R60, R17, RZ ;  /* 0x000000113c068224 */ /* 0x000fc600078e02ff */
[----:B------:R-:W-:-:S05]  /*52970*/  @!P0 IADD3.X R5, R3, UR43, RZ, P3, !PT ;  /* 0x0000002b03058c10 */ /* 0x000fca0009ffe4ff */
[----:B------:R0:W-:Y:S01]  /*52980*/  @!P0 STG.E.U8 desc[UR50][R4.64+0x61], R6 ;  /* 0x0000610604008986 */ /* 0x0001e2000c101132 */
[----:B------:R-:W-:Y:S01]  /*52990*/  ISETP.LT.OR P0, PT, R0, 0x69, !P1 ;  /* 0x000000690000780c */ /* 0x000fe20004f01670 */
[----:B0-----:R-:W-:-:S12]  /*529a0*/  IMAD.U32 R5, RZ, RZ, UR43 ;  /* 0x0000002bff057e24 */ /* 0x001fd8000f8e00ff */
[----:B------:R-:W-:-:S05]  /*529b0*/  @!P0 IMAD R4, R61, R17, RZ ;  /* 0x000000113d048224 */ /* 0x000fca00078e02ff */
[----:B------:R0:W-:Y:S02]  /*529c0*/  @!P0 STG.E.U8 desc[UR50][R2.64+0x68], R4 ;  /* 0x0000680402008986 */ /* 0x0001e4000c101132 */
[----:B0-----:R-:W-:-:S05]  /*529d0*/  IMAD.U32 R4, RZ, RZ, UR44 ;  /* 0x0000002cff047e24 */ /* 0x001fca000f8e00ff */
[----:B------:R-:W-:-:S04]  /*529e0*/  @!P5 IADD3 R114, P0, P3, R4, UR42, R2 ;  /* 0x0000002a0472dc10 */ /* 0x000fc8000fb1e002 */
[----:B------:R-:W-:Y:S02]  /*529f0*/  @!P5 IADD3.X R115, R5, UR41, R3, P0, P3 ;  /* 0x000000290573dc10 */ /* 0x000fe400087e6403 */
[C---:B------:R-:W-:Y:S02]  /*52a00*/  ISETP.LT.OR P0, PT, R0.reuse, 0x6a, !P1 ;  /* 0x0000006a0000780c */ /* 0x040fe40004f01670 */
[----:B------:R-:W-:-:S11]  /*52a10*/  ISETP.LT.OR P5, PT, R0, 0x7a, !P2 ;  /* 0x0000007a0000780c */ /* 0x000fd600057a1670 */
[----:B------:R-:W-:-:S05]  /*52a20*/  @!P0 IMAD R4, R58, R17, RZ ;  /* 0x000000113a048224 */ /* 0x000fca00078e02ff */
[----:B------:R0:W-:Y:S01]  /*52a30*/  @!P0 STG.E.U8 desc[UR50][R2.64+0x69], R4 ;  /* 0x0000690402008986 */ /* 0x0001e2000c101132 */
[----:B------:R-:W-:-:S13]  /*52a40*/  ISETP.LT.OR P0, PT, R0, 0x69, !P4 ;  /* 0x000000690000780c */ /* 0x000fda0006701670 */
[----:B0-----:R-:W-:Y:S01]  /*52a50*/  @!P0 IADD3 R4, P3, R2, UR44, RZ ;  /* 0x0000002c02048c10 */ /* 0x001fe2000ff7e0ff */
[----:B------:R-:W-:-:S03]  /*52a60*/  @!P0 IMAD R6, R59, R17, RZ ;  /* 0x000000113b068224 */ /* 0x000fc600078e02ff */
        /* <DEDUP_REMOVED lines=248> */
[----:B------:R-:W-:Y:S02]  /*539f0*/  @!P0 IMAD R4, R232, R17, RZ ;  /* 0x00000011e8048224 */ /* 0x000fe400078e02ff */
[----:B------:R-:W2:Y:S04]  /*53a00*/  LDL.LU R232, [R1+0x600] ;  /* 0x0006000001e87983 */ /* 0x000ea80000300800 */
[----:B------:R0:W-:Y:S02]  /*53a10*/  @!P0 STG.E.U8 desc[UR50][R2.64+0xb8], R4 ;  /* 0x0000b80402008986 */ /* 0x0001e4000c101132 */
[----:B0-----:R-:W-:-:S05]  /*53a20*/  IMAD.U32 R4, RZ, RZ, UR44 ;  /* 0x0000002cff047e24 */ /* 0x001fca000f8e00ff */
[----:B------:R-:W-:-:S04]  /*53a30*/  @!P5 IADD3 R42, P0, P3, R4, UR42, R2 ;  /* 0x0000002a042adc10 */ /* 0x000fc8000fb1e002 */
[----:B------:R-:W-:Y:S02]  /*53a40*/  @!P5 IADD3.X R43, R5, UR41, R3, P0, P3 ;  /* 0x00000029052bdc10 */ /* 0x000fe400087e6403 */
[C---:B------:R-:W-:Y:S02]  /*53a50*/  ISETP.LT.OR P0, PT, R0.reuse, 0xba, !P1 ;  /* 0x000000ba0000780c */ /* 0x040fe40004f01670 */
[----:B------:R-:W-:-:S11]  /*53a60*/  ISETP.LT.OR P5, PT, R0, 0xca, !P2 ;  /* 0x000000ca0000780c */ /* 0x000fd600057a1670 */
[----:B------:R-:W-:Y:S02]  /*53a70*/  @!P0 IMAD R4, R231, R17, RZ ;  /* 0x00000011e7048224 */ /* 0x000fe400078e02ff */
[----:B------:R-:W3:Y:S04]  /*53a80*/  LDL.LU R231, [R1+0x604] ;  /* 0x0006040001e77983 */ /* 0x000ee80000300800 */
        /* <DEDUP_REMOVED lines=129> */
[----:B------:R-:W-:Y:S02]  /*542a0*/  @!P0 IMAD R4, R211, R17, RZ ;  /* 0x00000011d3048224 */ /* 0x000fe400078e02ff */
[----:B------:R-:W-:-:S03]  /*542b0*/  @P5 LOP3.LUT R22, R22, 0x20, RZ, 0xfc, !PT ;  /* 0x0000002016165812 */ /* 0x000fc600078efcff */
[----:B------:R0:W-:Y:S01]  /*542c0*/  @!P0 STG.E.U8 desc[UR50][R2.64+0xe1], R4 ;  /* 0x0000e10402008986 */ /* 0x0001e2000c101132 */
[----:B------:R-:W-:Y:S02]  /*542d0*/  ISETP.LT.OR P0, PT, R0, 0xe1, !P4 ;  /* 0x000000e10000780c */ /* 0x000fe40006701670 */
[----:B------:R-:W-:-:S11]  /*542e0*/  LOP3.LUT R22, R22, 0xffffffef, RZ, 0xc0, !PT ;  /* 0xffffffef16167812 */ /* 0x000fd600078ec0ff */
        /* <DEDUP_REMOVED lines=11> */
[----:B------:R-:W-:Y:S01]  /*543a0*/  @!P0 IMAD R6, R209, R17, RZ ;  /* 0x00000011d1068224 */ /* 0x000fe200078e02ff */
[----:B------:R-:W-:Y:S02]  /*543b0*/  @P5 LOP3.LUT R22, R22, 0x10, RZ, 0xfc, !PT ;  /* 0x0000001016165812 */ /* 0x000fe400078efcff */
[----:B------:R-:W-:Y:S02]  /*543c0*/  @!P0 IADD3.X R5, R3, UR43, RZ, P3, !PT ;  /* 0x0000002b03058c10 */ /* 0x000fe40009ffe4ff */
[----:B------:R-:W-:-:S03]  /*543d0*/  LOP3.LUT R22, R22, 0xfffffffb, RZ, 0xc0, !PT ;  /* 0xfffffffb16167812 */ /* 0x000fc600078ec0ff */
        /* <DEDUP_REMOVED lines=22> */
[----:B------:R-:W-:-:S13]  /*54540*/  ISETP.LT.OR P0, PT, R0, 0xea, !P4 ;  /* 0x000000ea0000780c */ /* 0x000fda0006701670 */
[----:B------:R-:W-:Y:S01]  /*54550*/  @!P0 IADD3 R4, P3, R2, UR44, RZ ;  /* 0x0000002c02048c10 */ /* 0x000fe2000ff7e0ff */
[----:B------:R-:W-:-:S03]  /*54560*/  @!P0 IMAD R6, R207, R17, RZ ;  /* 0x00000011cf068224 */ /* 0x000fc600078e02ff */
[----:B------:R-:W-:-:S05]  /*54570*/  @!P0 IADD3.X R5, R3, UR43, RZ, P3, !PT ;  /* 0x0000002b03058c10 */ /* 0x000fca0009ffe4ff */
[----:B------:R0:W-:Y:S01]  /*54580*/  @!P0 STG.E.U8 desc[UR50][R4.64+0xe9], R6 ;  /* 0x0000e90604008986 */ /* 0x0001e2000c101132 */
[----:B------:R-:W-:Y:S01]  /*54590*/  ISETP.LT.OR P0, PT, R0, 0xf1, !P1 ;  /* 0x000000f10000780c */ /* 0x000fe20004f01670 */
[----:B0-----:R-:W-:-:S12]  /*545a0*/  IMAD.U32 R5, RZ, RZ, UR43 ;  /* 0x0000002bff057e24 */ /* 0x001fd8000f8e00ff */
[----:B------:R-:W-:-:S05]  /*545b0*/  @!P0 IMAD R4, R206, R17, RZ ;  /* 0x00000011ce048224 */ /* 0x000fca00078e02ff */
[----:B------:R0:W-:Y:S01]  /*545c0*/  @!P0 STG.E.U8 desc[UR50][R2.64+0xf0], R4 ;  /* 0x0000f00402008986 */ /* 0x0001e2000c101132 */
[----:B------:R-:W-:-:S04]  /*545d0*/  ISETP.GE.AND P0, PT, R23, 0x109, PT ;  /* 0x000001091700780c */ /* 0x000fc80003f06270 */
[----:B------:R-:W-:Y:S01]  /*545e0*/  ISETP.LT.OR P6, PT, R0, 0xa, !P0 ;  /* 0x0000000a0000780c */ /* 0x000fe200047c1670 */
[----:B0-----:R-:W-:-:S12]  /*545f0*/  IMAD.U32 R4, RZ, RZ, UR44 ;  /* 0x0000002cff047e24 */ /* 0x001fd8000f8e00ff */
        /* <DEDUP_REMOVED lines=28> */
[----:B------:R-:W-:-:S13]  /*547c0*/  ISETP.LT.OR P3, PT, R0, 0xfa, !P1 ;  /* 0x000000fa0000780c */ /* 0x000fda0004f61670 */
[----:B------:R-:W-:-:S05]  /*547d0*/  @!P3 IMAD R4, R201, R17, RZ ;  /* 0x00000011c904b224 */ /* 0x000fca00078e02ff */
[----:B------:R0:W-:Y:S01]  /*547e0*/  @!P3 STG.E.U8 desc[UR50][R2.64+0xf9], R4 ;  /* 0x0000f9040200b986 */ /* 0x0001e2000c101132 */
[----:B------:R-:W-:-:S13]  /*547f0*/  ISETP.LT.OR P3, PT, R0, 0xf9, !P4 ;  /* 0x000000f90000780c */ /* 0x000fda0006761670 */
[----:B------:R-:W-:Y:S01]  /*54800*/  @!P3 IMAD R6, R200, R17, RZ ;  /* 0x00000011c806b224 */ /* 0x000fe200078e02ff */
[----:B0-----:R-:W-:Y:S01]  /*54810*/  @!P3 IADD3 R4, P5, R2, UR44, RZ ;  /* 0x0000002c0204bc10 */ /* 0x001fe2000ffbe0ff */
[----:B------:R-:W4:Y:S03]  /*54820*/  LDL.LU R200, [R1+0x608] ;  /* 0x0006080001c87983 */ /* 0x000f260000300800 */
[----:B------:R-:W-:Y:S01]  /*54830*/  @!P3 IADD3.X R5, R3, UR43, RZ, P5, !PT ;  /* 0x0000002b0305bc10 */ /* 0x000fe2000affe4ff */
[----:B------:R-:W5:Y:S04]  /*54840*/  LDL.LU R230, [R1+0x60c] ;  /* 0x00060c0001e67983 */ /* 0x000f680000300800 */
[----:B------:R-:W5:Y:S04]  /*54850*/  LDL.LU R229, [R1+0x610] ;  /* 0x0006100001e57983 */ /* 0x000f680000300800 */
[----:B------:R-:W5:Y:S04]  /*54860*/  LDL.LU R228, [R1+0x614] ;  /* 0x0006140001e47983 */ /* 0x000f680000300800 */
[----:B------:R-:W5:Y:S04]  /*54870*/  LDL.LU R227, [R1+0x618] ;  /* 0x0006180001e37983 */ /* 0x000f680000300800 */
[----:B------:R-:W5:Y:S04]  /*54880*/  LDL.LU R226, [R1+0x61c] ;  /* 0x00061c0001e27983 */ /* 0x000f680000300800 */
[----:B------:R-:W5:Y:S04]  /*54890*/  LDL.LU R225, [R1+0x620] ;  /* 0x0006200001e17983 */ /* 0x000f680000300800 */
[----:B------:R0:W-:Y:S01]  /*548a0*/  @!P3 STG.E.U8 desc[UR50][R4.64+0xf8], R6 ;  /* 0x0000f8060400b986 */ /* 0x0001e2000c101132 */
[----:B------:R-:W-:-:S03]  /*548b0*/  ISETP.LT.OR P3, PT, R0, 0xfa, !P4 ;  /* 0x000000fa0000780c */ /* 0x000fc60006761670 */
[----:B------:R-:W5:Y:S04]  /*548c0*/  LDL.LU R224, [R1+0x624] ;  /* 0x0006240001e07983 */ /* 0x000f680000300800 */
[----:B------:R-:W5:Y:S04]  /*548d0*/  LDL.LU R223, [R1+0x628] ;  /* 0x0006280001df7983 */ /* 0x000f680000300800 */
[----:B------:R-:W5:Y:S02]  /*548e0*/  LDL.LU R222, [R1+0x62c] ;  /* 0x00062c0001de7983 */ /* 0x000f640000300800 */
[----:B0-----:R-:W-:Y:S01]  /*548f0*/  @!P3 IADD3 R4, P5, R2, UR44, RZ ;  /* 0x0000002c0204bc10 */ /* 0x001fe2000ffbe0ff */
[----:B------:R-:W-:Y:S01]  /*54900*/  @!P3 IMAD R6, R7, R17, RZ ;  /* 0x000000110706b224 */ /* 0x000fe200078e02ff */
[----:B------:R-:W5:Y:S02]  /*54910*/  LDL.LU R221, [R1+0x630] ;  /* 0x0006300001dd7983 */ /* 0x000f640000300800 */
[----:B------:R-:W-:-:S02]  /*54920*/  @!P3 IADD3.X R5, R3, UR43, RZ, P5, !PT ;  /* 0x0000002b0305bc10 */ /* 0x000fc4000affe4ff */
[----:B------:R-:W-:Y:S01]  /*54930*/  ISETP.LT.OR P1, PT, R0, 0x19, !P0 ;  /* 0x000000190000780c */ /* 0x000fe20004721670 */
[----:B------:R-:W5:Y:S04]  /*54940*/  LDL.LU R220, [R1+0x634] ;  /* 0x0006340001dc7983 */ /* 0x000f680000300800 */
[----:B------:R0:W-:Y:S04]  /*54950*/  @!P3 STG.E.U8 desc[UR50][R4.64+0xf9], R6 ;  /* 0x0000f9060400b986 */ /* 0x0001e8000c101132 */
[----:B------:R-:W5:Y:S04]  /*54960*/  LDL.LU R219, [R1+0x638] ;  /* 0x0006380001db7983 */ /* 0x000f680000300800 */
[----:B------:R-:W5:Y:S01]  /*54970*/  LDL.LU R218, [R1+0x63c] ;  /* 0x00063c0001da7983 */ /* 0x000f620000300800 */
[----:B0-----:R-:W-:-:S03]  /*54980*/  IADD3 R6, P3, R2, UR42, RZ ;  /* 0x0000002a02067c10 */ /* 0x001fc6000ff7e0ff */
[----:B------:R-:W5:Y:S01]  /*54990*/  LDL.LU R217, [R1+0x640] ;  /* 0x0006400001d97983 */ /* 0x000f620000300800 */
[----:B------:R-:W-:-:S03]  /*549a0*/  IADD3.X R7, R3, UR41, RZ, P3, !PT ;  /* 0x0000002903077c10 */ /* 0x000fc60009ffe4ff */
[----:B------:R-:W5:Y:S01]  /*549b0*/  LDL.LU R216, [R1+0x644] ;  /* 0x0006440001d87983 */ /* 0x000f620000300800 */
[----:B------:R-:W-:Y:S02]  /*549c0*/  ISETP.GE.AND P3, PT, R23, 0x81, PT ;  /* 0x000000811700780c */ /* 0x000fe40003f66270 */
[C---:B------:R-:W-:Y:S01]  /*549d0*/  ISETP.LT.OR P4, PT, R0.reuse, 0x2a, !P0 ;  /* 0x0000002a0000780c */ /* 0x040fe20004781670 */
[----:B------:R-:W5:Y:S01]  /*549e0*/  LDL.LU R215, [R1+0x648] ;  /* 0x0006480001d77983 */ /* 0x000f620000300800 */
[----:B------:R-:W-:-:S03]  /*549f0*/  ISETP.LT.OR P5, PT, R0, 0x1, !P3 ;  /* 0x000000010000780c */ /* 0x000fc60005fa1670 */
[----:B------:R-:W5:Y:S04]  /*54a00*/  LDL.LU R214, [R1+0x64c] ;  /* 0x00064c0001d67983 */ /* 0x000f680000300800 */
[----:B------:R-:W5:Y:S04]  /*54a10*/  LDL.LU R213, [R1+0x650] ;  /* 0x0006500001d57983 */ /* 0x000f680000300800 */
[----:B------:R-:W5:Y:S02]  /*54a20*/  LDL.LU R212, [R1+0x654] ;  /* 0x0006540001d47983 */ /* 0x000f640000300800 */
[----:B--2---:R-:W-:-:S02]  /*54a30*/  @!P5 IMAD R4, R232, R17, RZ ;  /* 0x00000011e804d224 */ /* 0x004fc400078e02ff */
[----:B------:R-:W2:Y:S04]  /*54a40*/  LDL.LU R211, [R1+0x658] ;  /* 0x0006580001d37983 */ /* 0x000ea80000300800 */
[----:B------:R3:W-:Y:S01]  /*54a50*/  @!P5 STG.E.U8 desc[UR50][R6.64], R4 ;  /* 0x000000040600d986 */ /* 0x0007e2000c101132 */
[----:B------:R-:W-:-:S03]  /*54a60*/  ISETP.LT.OR P5, PT, R0, 0x2, !P3 ;  /* 0x000000020000780c */ /* 0x000fc60005fa1670 */
[----:B------:R-:W2:Y:S04]  /*54a70*/  LDL.LU R210, [R1+0x65c] ;  /* 0x00065c0001d27983 */ /* 0x000ea80000300800 */
[----:B------:R-:W2:Y:S04]  /*54a80*/  LDL.LU R209, [R1+0x660] ;  /* 0x0006600001d17983 */ /* 0x000ea80000300800 */
[----:B------:R-:W2:Y:S02]  /*54a90*/  LDL.LU R208, [R1+0x664] ;  /* 0x0006640001d07983 */ /* 0x000ea40000300800 */
[----:B---3--:R-:W-:-:S02]  /*54aa0*/  @!P5 IMAD R4, R231, R17, RZ ;  /* 0x00000011e704d224 */ /* 0x008fc400078e02ff */
[----:B------:R-:W3:Y:S04]  /*54ab0*/  LDL R207, [R1+0x668] ;  /* 0x0006680001cf7983 */ /* 0x000ee80000100800 */
[----:B------:R0:W-:Y:S01]  /*54ac0*/  @!P5 STG.E.U8 desc[UR50][R6.64+0x1], R4 ;  /* 0x000001040600d986 */ /* 0x0001e2000c101132 */
[----:B------:R-:W-:Y:S01]  /*54ad0*/  ISETP.LT.OR P5, PT, R0, 0x1, !P2 ;  /* 0x000000010000780c */ /* 0x000fe200057a1670 */
[----:B------:R-:W-:Y:S02]  /*54ae0*/  IMAD.U32 R236, RZ, RZ, UR44 ;  /* 0x0000002cffec7e24 */ /* 0x000fe4000f8e00ff */
[----:B------:R-:W-:Y:S01]  /*54af0*/  IMAD.U32 R234, RZ, RZ, UR44 ;  /* 0x0000002cffea7e24 */ /* 0x000fe2000f8e00ff */
[----:B------:R-:W3:Y:S01]  /*54b00*/  LDL R206, [R1+0x66c] ;  /* 0x00066c0001ce7983 */ /* 0x000ee20000100800 */
[----:B------:R-:W-:-:S03]  /*54b10*/  IMAD.U32 R232, RZ, RZ, UR44 ;  /* 0x0000002cffe87e24 */ /* 0x000fc6000f8e00ff */
[----:B------:R-:W3:Y:S04]  /*54b20*/  LDL R205, [R1+0x670] ;  /* 0x0006700001cd7983 */ /* 0x000ee80000100800 */
[----:B------:R-:W3:Y:S01]  /*54b30*/  LDL R204, [R1+0x674] ;  /* 0x0006740001cc7983 */ /* 0x000ee20000100800 */
[----:B0-----:R-:W-:-:S03]  /*54b40*/  @!P5 IADD3 R4, P6, R6, UR44, RZ ;  /* 0x0000002c0604dc10 */ /* 0x001fc6000ffde0ff */
[----:B------:R-:W3:Y:S01]  /*54b50*/  LDL.LU R203, [R1+0x678] ;  /* 0x0006780001cb7983 */ /* 0x000ee20000300800 */
[----:B------:R-:W-:-:S03]  /*54b60*/  @!P5 IADD3.X R5, R7, UR43, RZ, P6, !PT ;  /* 0x0000002b0705dc10 */ /* 0x000fc6000b7fe4ff */
[----:B------:R-:W3:Y:S04]  /*54b70*/  LDL.LU R202, [R1+0x67c] ;  /* 0x00067c0001ca7983 */ /* 0x000ee80000300800 */
[----:B------:R-:W3:Y:S04]  /*54b80*/  LDL R201, [R1+0x680] ;  /* 0x0006800001c97983 */ /* 0x000ee80000100800 */
        /* <DEDUP_REMOVED lines=13> */
[----:B------:R-:W3:Y:S04]  /*54c60*/  LDL.LU R139, [R1+0x6c0] ;  /* 0x0006c000018b7983 */ /* 0x000ee80000300800 */
        /* <DEDUP_REMOVED lines=11> */
[----:B------:R-:W3:Y:S01]  /*54d20*/  LDL.LU R27, [R1+0x6f0] ;  /* 0x0006f000011b7983 */ /* 0x000ee20000300800 */
[----:B----4-:R-:W-:-:S05]  /*54d30*/  @!P5 IMAD R200, R200, R17, RZ ;  /* 0x00000011c8c8d224 */ /* 0x010fca00078e02ff */
[----:B------:R0:W-:Y:S02]  /*54d40*/  @!P5 STG.E.U8 desc[UR50][R4.64], R200 ;  /* 0x000000c80400d986 */ /* 0x0001e4000c101132 */
[----:B0-----:R-:W-:Y:S02]  /*54d50*/  IMAD.U32 R4, RZ, RZ, UR44 ;  /* 0x0000002cff047e24 */ /* 0x001fe4000f8e00ff */
[----:B------:R-:W-:-:S03]  /*54d60*/  IMAD.U32 R5, RZ, RZ, UR43 ;  /* 0x0000002bff057e24 */ /* 0x000fc6000f8e00ff */
[----:B------:R-:W-:-:S04]  /*54d70*/  @!P1 IADD3 R78, P5, P6, R4, UR46, R2 ;  /* 0x0000002e044e9c10 */ /* 0x000fc8000febe002 */
[----:B------:R-:W-:Y:S02]  /*54d80*/  @!P1 IADD3.X R79, R5, UR45, R3, P5, P6 ;  /* 0x0000002d054f9c10 */ /* 0x000fe4000afec403 */
[----:B------:R-:W-:-:S13]  /*54d90*/  ISETP.LT.OR P1, PT, R0, 0x1a, !P0 ;  /* 0x0000001a0000780c */ /* 0x000fda0004721670 */
[----:B------:R-:W-:-:S04]  /*54da0*/  @!P1 IADD3 R80, P5, P6, R4, UR46, R2 ;  /* 0x0000002e04509c10 */ /* 0x000fc8000febe002 */
[----:B------:R-:W-:Y:S02]  /*54db0*/  @!P1 IADD3.X R81, R5, UR45, R3, P5, P6 ;  /* 0x0000002d05519c10 */ /* 0x000fe4000afec403 */
[C---:B------:R-:W-:Y:S02]  /*54dc0*/  ISETP.LT.OR P5, PT, R0.reuse, 0x2, !P2 ;  /* 0x000000020000780c */ /* 0x040fe400057a1670 */
[----:B------:R-:W-:-:S11]  /*54dd0*/  ISETP.LT.OR P1, PT, R0, 0x21, !P0 ;  /* 0x000000210000780c */ /* 0x000fd60004721670 */
[----:B------:R-:W-:Y:S01]  /*54de0*/  @!P5 IADD3 R4, P6, R6, UR44, RZ ;  /* 0x0000002c0604dc10 */ /* 0x000fe2000ffde0ff */
[----:B-----5:R-:W-:-:S03]  /*54df0*/  @!P5 IMAD R200, R230, R17, RZ ;  /* 0x00000011e6c8d224 */ /* 0x020fc600078e02ff */
        /* <DEDUP_REMOVED lines=16> */
[----:B------:R0:W-:Y:S02]  /*54f00*/  @!P5 STG.E.U8 desc[UR50][R6.64+0x9], R4 ;  /* 0x000009040600d986 */ /* 0x0001e4000c101132 */
[----:B0-----:R-:W-:-:S05]  /*54f10*/  @!P1 IMAD R4, R227, R17, RZ ;  /* 0x00000011e3049224 */ /* 0x001fca00078e02ff */
[----:B------:R0:W-:Y:S01]  /*54f20*/  @!P1 STG.E.U8 desc[UR50][R14.64+0x8], R4 ;  /* 0x000008040e009986 */ /* 0x0001e2000c101132 */
[----:B------:R-:W-:Y:S01]  /*54f30*/  ISETP.LT.OR P1, PT, R0, 0x29, !P0 ;  /* 0x000000290000780c */ /* 0x000fe20004721670 */
[----:B0-----:R-:W-:Y:S02]  /*54f40*/  IMAD.U32 R4, RZ, RZ, UR44 ;  /* 0x0000002cff047e24 */ /* 0x001fe4000f8e00ff */
[----:B------:R-:W4:Y:S10]  /*54f50*/  LDL R14, [R1+0x684] ;  /* 0x00068400010e7983 */ /* 0x000f340000100800 */
[----:B------:R-:W-:Y:S01]  /*54f60*/  @!P1 IADD3 R94, P5, P6, R4, UR46, R2 ;  /* 0x0000002e045e9c10 */ /* 0x000fe2000febe002 */
[----:B------:R-:W-:Y:S01]  /*54f70*/  IMAD.U32 R230, RZ, RZ, UR44 ;  /* 0x0000002cffe67e24 */ /* 0x000fe2000f8e00ff */
[----:B------:R-:W5:Y:S02]  /*54f80*/  LDL R15, [R1+0x688] ;  /* 0x00068800010f7983 */ /* 0x000f640000100800 */
[----:B------:R-:W-:-:S02]  /*54f90*/  @!P1 IADD3.X R95, R5, UR45, R3, P5, P6 ;  /* 0x0000002d055f9c10 */ /* 0x000fc4000afec403 */
[----:B------:R-:W-:Y:S02]  /*54fa0*/  ISETP.LT.OR P1, PT, R0, 0xa, !P2 ;  /* 0x0000000a0000780c */ /* 0x000fe40005721670 */
[----:B------:R-:W-:-:S11]  /*54fb0*/  @!P4 IADD3 R96, P5, P6, R4, UR46, R2 ;  /* 0x0000002e0460cc10 */ /* 0x000fd6000febe002 */
[----:B------:R-:W-:-:S05]  /*54fc0*/  @!P1 IMAD R4, R226, R17, RZ ;  /* 0x00000011e2049224 */ /* 0x000fca00078e02ff */
[----:B------:R0:W-:Y:S01]  /*54fd0*/  @!P1 STG.E.U8 desc[UR50][R20.64+0x9], R4 ;  /* 0x0000090414009986 */ /* 0x0001e2000c101132 */
[----:B------:R-:W-:Y:S02]  /*54fe0*/  ISETP.LT.OR P1, PT, R0, 0x31, !P0 ;  /* 0x000000310000780c */ /* 0x000fe40004721670 */
[----:B------:R-:W-:Y:S01]  /*54ff0*/  @!P4 IADD3.X R97, R5, UR45, R3, P5, P6 ;  /* 0x0000002d0561cc10 */ /* 0x000fe2000afec403 */
[----:B0-----:R-:W-:-:S10]  /*55000*/  IMAD.U32 R4, RZ, RZ, UR44 ;  /* 0x0000002cff047e24 */ /* 0x001fd4000f8e00ff */
        /* <DEDUP_REMOVED lines=15> */
[C---:B------:R-:W-:Y:S02]  /*55100*/  ISETP.LT.OR P1, PT, R0.reuse, 0x39, !P0 ;  /* 0x000000390000780c */ /* 0x040fe40004721670 */
[----:B------:R-:W-:Y:S01]  /*55110*/  ISETP.LT.OR P4, PT, R0, 0x3a, !P0 ;  /* 0x0000003a0000780c */ /* 0x000fe20004781670 */
[----:B0-----:R-:W-:-:S10]  /*55120*/  IMAD.U32 R4, RZ, RZ, UR44 ;  /* 0x0000002cff047e24 */ /* 0x001fd4000f8e00ff */
[----:B------:R-:W-:-:S04]  /*55130*/  @!P1 IADD3 R110, P5, P6, R4, UR46, R2 ;  /* 0x0000002e046e9c10 */ /* 0x000fc8000febe002 */
[----:B------:R-:W-:Y:S02]  /*55140*/  @!P1 IADD3.X R111, R5, UR45, R3, P5, P6 ;  /* 0x0000002d056f9c10 */ /* 0x000fe4000afec403 */
        /* <DEDUP_REMOVED lines=27> */
[----:B------:R-:W-:Y:S01]  /*55300*/  ISETP.LT.OR P1, PT, R0, 0x1a, !P2 ;  /* 0x0000001a0000780c */ /* 0x000fe20005721670 */
[----:B------:R-:W-:Y:S01]  /*55310*/  IMAD.U32 R4, RZ, RZ, UR43 ;  /* 0x0000002bff047e24 */ /* 0x000fe2000f8e00ff */
[----:B------:R-:W-:-:S04]  /*55320*/  @!P4 IADD3 R236, P5, P6, R236, UR46, R2 ;  /* 0x0000002eececcc10 */ /* 0x000fc8000febe002 */
[----:B------:R-:W-:-:S07]  /*55330*/  @!P4 IADD3.X R237, R4, UR45, R3, P5, P6 ;  /* 0x0000002d04edcc10 */ /* 0x000fce000afec403 */
[----:B------:R-:W-:-:S05]  /*55340*/  @!P1 IMAD R4, R218, R17, RZ ;  /* 0x00000011da049224 */ /* 0x000fca00078e02ff */
[----:B------:R0:W-:Y:S01]  /*55350*/  @!P1 STG.E.U8 desc[UR50][R192.64+0x19], R4 ;  /* 0x00001904c0009986 */ /* 0x0001e2000c101132 */
        /* <DEDUP_REMOVED lines=8> */
[----:B------:R-:W-:Y:S01]  /*553e0*/  @!P1 IADD3 R232, P5, P6, R232, UR46, R2 ;  /* 0x0000002ee8e89c10 */ /* 0x000fe2000febe002 */
[----:B0-----:R-:W-:-:S05]  /*553f0*/  IMAD.U32 R4, RZ, RZ, UR43 ;  /* 0x0000002bff047e24 */ /* 0x001fca000f8e00ff */
        /* <DEDUP_REMOVED lines=13> */
[----:B------:R-:W-:-:S05]  /*554d0*/  IMAD.U32 R228, RZ, RZ, UR44 ;  /* 0x0000002cffe47e24 */ /* 0x000fca000f8e00ff */
[----:B------:R-:W-:-:S04]  /*554e0*/  @!P4 IADD3 R228, P5, P6, R228, UR46, R2 ;  /* 0x0000002ee4e4cc10 */ /* 0x000fc8000febe002 */
[----:B------:R-:W-:-:S03]  /*554f0*/  @!P4 IADD3.X R229, R4, UR45, R3, P5, P6 ;  /* 0x0000002d04e5cc10 */ /* 0x000fc6000afec403 */
[----:B------:R-:W-:-:S05]  /*55500*/  @!P1 IMAD R4, R214, R17, RZ ;  /* 0x00000011d6049224 */ /* 0x000fca00078e02ff */
[----:B------:R0:W-:Y:S01]  /*55510*/  @!P1 STG.E.U8 desc[UR50][R188.64+0x21], R4 ;  /* 0x00002104bc009986 */ /* 0x0001e2000c101132 */
[----:B------:R-:W-:Y:S01]  /*55520*/  ISETP.LT.OR P1, PT, R0, 0x61, !P0 ;  /* 0x000000610000780c */ /* 0x000fe20004721670 */
[----:B------:R-:W-:Y:S02]  /*55530*/  IMAD.U32 R226, RZ, RZ, UR44 ;  /* 0x0000002cffe27e24 */ /* 0x000fe4000f8e00ff */
[----:B0-----:R-:W-:-:S10]  /*55540*/  IMAD.U32 R4, RZ, RZ, UR43 ;  /* 0x0000002bff047e24 */ /* 0x001fd4000f8e00ff */
[----:B------:R-:W-:-:S04]  /*55550*/  @!P1 IADD3 R226, P5, P6, R226, UR46, R2 ;  /* 0x0000002ee2e29c10 */ /* 0x000fc8000febe002 */
[----:B------:R-:W-:Y:S02]  /*55560*/  @!P1 IADD3.X R227, R4, UR45, R3, P5, P6 ;  /* 0x0000002d04e39c10 */ /* 0x000fe4000afec403 */
[C---:B------:R-:W-:Y:S02]  /*55570*/  ISETP.LT.OR P5, PT, R0.reuse, 0x29, !P3 ;  /* 0x000000290000780c */ /* 0x040fe40005fa1670 */
[----:B------:R-:W-:Y:S01]  /*55580*/  ISETP.LT.OR P1, PT, R0, 0x62, !P0 ;  /* 0x000000620000780c */ /* 0x000fe20004721670 */
[----:B------:R-:W-:-:S10]  /*55590*/  IMAD.U32 R224, RZ, RZ, UR44 ;  /* 0x0000002cffe07e24 */ /* 0x000fd4000f8e00ff */
        /* <DEDUP_REMOVED lines=9> */
[----:B--2---:R-:W-:-:S05]  /*55630*/  @!P1 IMAD R4, R211, R17, RZ ;  /* 0x00000011d3049224 */ /* 0x004fca00078e02ff */
[----:B------:R0:W-:Y:S01]  /*55640*/  @!P1 STG.E.U8 desc[UR50][R186.64+0x28], R4 ;  /* 0x00002804ba009986 */ /* 0x0001e2000c101132 */
[C---:B------:R-:W-:Y:S01]  /*55650*/  ISETP.LT.OR P1, PT, R0.reuse, 0x69, !P0 ;  /* 0x000000690000780c */ /* 0x040fe20004721670 */
[----:B------:R-:W-:Y:S01]  /*55660*/  IMAD.U32 R222, RZ, RZ, UR44 ;  /* 0x0000002cffde7e24 */ /* 0x000fe2000f8e00ff */
        /* <DEDUP_REMOVED lines=27> */
[----:B---3--:R-:W-:-:S05]  /*55820*/  @!P1 IMAD R4, R207, R17, RZ ;  /* 0x00000011cf049224 */ /* 0x008fca00078e02ff */
        /* <DEDUP_REMOVED lines=14> */
[----:B------:R-:W-:Y:S01]  /*55910*/  IMAD.U32 R210, RZ, RZ, UR44 ;  /* 0x0000002cffd27e24 */ /* 0x000fe2000f8e00ff */
[----:B------:R-:W-:-:S04]  /*55920*/  LOP3.LUT R10, R10, 0xff7fffff, RZ, 0xc0, !PT ;  /* 0xff7fffff0a0a7812 */ /* 0x000fc800078ec0ff */
[----:B------:R-:W-:Y:S01]  /*55930*/  @P4 LOP3.LUT R10, R10, 0x800000, RZ, 0xfc, !PT ;  /* 0x008000000a0a4812 */ /* 0x000fe200078efcff */
[----:B0-----:R-:W-:-:S06]  /*55940*/  IMAD.U32 R4, RZ, RZ, UR43 ;  /* 0x0000002bff047e24 */ /* 0x001fcc000f8e00ff */
[----:B------:R-:W-:-:S04]  /*55950*/  @!P1 IADD3 R210, P5, P6, R210, UR46, R2 ;  /* 0x0000002ed2d29c10 */ /* 0x000fc8000febe002 */
[----:B------:R-:W-:Y:S02]  /*55960*/  @!P1 IADD3.X R211, R4, UR45, R3, P5, P6 ;  /* 0x0000002d04d39c10 */ /* 0x000fe4000afec403 */
[----:B------:R-:W-:Y:S02]  /*55970*/  ISETP.LT.OR P5, PT, R0, 0x39, !P3 ;  /* 0x000000390000780c */ /* 0x000fe40005fa1670 */
[----:B------:R-:W-:-:S04]  /*55980*/  LOP3.LUT R10, R10, 0xffdfffff, RZ, 0xc0, !PT ;  /* 0xffdfffff0a0a7812 */ /* 0x000fc800078ec0ff */
[----:B------:R-:W-:Y:S02]  /*55990*/  @P1 LOP3.LUT R10, R10, 0x200000, RZ, 0xfc, !PT ;  /* 0x002000000a0a1812 */ /* 0x000fe400078efcff */
[----:B------:R-:W-:Y:S01]  /*559a0*/  ISETP.LT.OR P1, PT, R0, 0x82, !P0 ;  /* 0x000000820000780c */ /* 0x000fe20004721670 */
[----:B------:R-:W-:-:S04]  /*559b0*/  IMAD.U32 R208, RZ, RZ, UR44 ;  /* 0x0000002cffd07e24 */ /* 0x000fc8000f8e00ff */
[----:B------:R-:W-:-:S05]  /*559c0*/  @!P5 IMAD R4, R205, R17, RZ ;  /* 0x00000011cd04d224 */ /* 0x000fca00078e02ff */
[----:B------:R0:W-:Y:S03]  /*559d0*/  @!P5 STG.E.U8 desc[UR50][R6.64+0x38], R4 ;  /* 0x000038040600d986 */ /* 0x0001e6000c101132 */
[----:B------:R-:W-:Y:S02]  /*559e0*/  @!P1 IADD3 R208, P5, P6, R208, UR46, R2 ;  /* 0x0000002ed0d09c10 */ /* 0x000fe4000febe002 */
[----:B------:R-:W-:Y:S01]  /*559f0*/  LOP3.LUT R10, R10, 0xfffbffff, RZ, 0xc0, !PT ;  /* 0xfffbffff0a0a7812 */ /* 0x000fe200078ec0ff */
[----:B0-----:R-:W-:-:S05]  /*55a00*/  IMAD.U32 R4, RZ, RZ, UR43 ;  /* 0x0000002bff047e24 */ /* 0x001fca000f8e00ff */
[----:B------:R-:W-:Y:S02]  /*55a10*/  @!P1 IADD3.X R209, R4, UR45, R3, P5, P6 ;  /* 0x0000002d04d19c10 */ /* 0x000fe4000afec403 */
[----:B------:R-:W-:Y:S02]  /*55a20*/  ISETP.LT.OR P5, PT, R0, 0x3a, !P3 ;  /* 0x0000003a0000780c */ /* 0x000fe40005fa1670 */
[----:B------:R-:W-:Y:S02]  /*55a30*/  @P1 LOP3.LUT R10, R10, 0x40000, RZ, 0xfc, !PT ;  /* 0x000400000a0a1812 */ /* 0x000fe400078efcff */
[----:B------:R-:W-:-:S09]  /*55a40*/  ISETP.LT.OR P1, PT, R0, 0x39, !P2 ;  /* 0x000000390000780c */ /* 0x000fd20005721670 */
[----:B------:R-:W-:-:S05]  /*55a50*/  @!P5 IMAD R4, R204, R17, RZ ;  /* 0x00000011cc04d224 */ /* 0x000fca00078e02ff */
[----:B------:R0:W-:Y:S02]  /*55a60*/  @!P5 STG.E.U8 desc[UR50][R6.64+0x39], R4 ;  /* 0x000039040600d986 */ /* 0x0001e4000c101132 */
[----:B0-----:R-:W-:-:S05]  /*55a70*/  @!P1 IMAD R4, R203, R17, RZ ;  /* 0x00000011cb049224 */ /* 0x001fca00078e02ff */
[----:B------:R0:W-:Y:S01]  /*55a80*/  @!P1 STG.E.U8 desc[UR50][R178.64+0x38], R4 ;  /* 0x00003804b2009986 */ /* 0x0001e2000c101132 */
[----:B------:R-:W-:Y:S01]  /*55a90*/  ISETP.LT.OR P1, PT, R0, 0x89, !P0 ;  /* 0x000000890000780c */ /* 0x000fe20004721670 */
[----:B------:R-:W-:Y:S01]  /*55aa0*/  IMAD.U32 R206, RZ, RZ, UR44 ;  /* 0x0000002cffce7e24 */ /* 0x000fe2000f8e00ff */
[----:B------:R-:W-:Y:S02]  /*55ab0*/  LOP3.LUT R10, R10, 0xfffeffff, RZ, 0xc0, !PT ;  /* 0xfffeffff0a0a7812 */ /* 0x000fe400078ec0ff */
[----:B------:R-:W-:Y:S01]  /*55ac0*/  ISETP.LT.OR P4, PT, R0, 0x8a, !P0 ;  /* 0x0000008a0000780c */ /* 0x000fe20004781670 */
[----:B0-----:R-:W-:-:S08]  /*55ad0*/  IMAD.U32 R4, RZ, RZ, UR43 ;  /* 0x0000002bff047e24 */ /* 0x001fd0000f8e00ff */
[----:B------:R-:W-:Y:S02]  /*55ae0*/  @!P1 IADD3 R206, P5, P6, R206, UR46, R2 ;  /* 0x0000002ecece9c10 */ /* 0x000fe4000febe002 */
[----:B------:R-:W-:Y:S02]  /*55af0*/  @P1 LOP3.LUT R10, R10, 0x10000, RZ, 0xfc, !PT ;  /* 0x000100000a0a1812 */ /* 0x000fe400078efcff */
        /* <DEDUP_REMOVED lines=28> */
[----:B----4-:R-:W-:-:S05]  /*55cc0*/  @!P5 IMAD R4, R14, R17, RZ ;  /* 0x000000110e04d224 */ /* 0x010fca00078e02ff */
[----:B------:R5:W-:Y:S02]  /*55cd0*/  @!P5 STG.E.U8 desc[UR50][R6.64+0x41], R4 ;  /* 0x000041040600d986 */ /* 0x000be4000c101132 */
[----:B-----5:R-:W-:-:S05]  /*55ce0*/  @!P1 IMAD R4, R15, R17, RZ ;  /* 0x000000110f049224 */ /* 0x020fca00078e02ff */
        /* <DEDUP_REMOVED lines=40> */
[C---:B------:R-:W-:Y:S01]  /*55f70*/  ISETP.LT.OR P1, PT, R0.reuse, 0xa9, !P0 ;  /* 0x000000a90000780c */ /* 0x040fe20004721670 */
        /* <DEDUP_REMOVED lines=31> */
[C---:B------:R-:W-:Y:S02]  /*56170*/  ISETP.LT.OR P5, PT, R0.reuse, 0x52, !P3 ;  /* 0x000000520000780c */ /* 0x040fe40005fa1670 */
        /* <DEDUP_REMOVED lines=159> */
[----:B------:R0:W-:Y:S04]  /*56b70*/  @!P4 STG.E.U8 desc[UR50][R122.64+0x70], R4 ;  /* 0x000070047a00c986 */ /* 0x0001e8000c101132 */
[----:B0-----:R-:W2:Y:S04]  /*56b80*/  LDL.LU R122, [R1+0x6f4] ;  /* 0x0006f400017a7983 */ /* 0x001ea80000300800 */
[----:B------:R-:W3:Y:S01]  /*56b90*/  LDL R123, [R1+0x6f8] ;  /* 0x0006f800017b7983 */ /* 0x000ee20000100800 */
[----:B------:R-:W-:Y:S02]  /*56ba0*/  ISETP.LT.OR P4, PT, R0, 0xf9, !P0 ;  /* 0x000000f90000780c */ /* 0x000fe40004781670 */
[----:B------:R-:W-:Y:S01]  /*56bb0*/  LOP3.LUT R19, R19, 0xf7ffffff, RZ, 0xc0, !PT ;  /* 0xf7ffffff13137812 */ /* 0x000fe200078ec0ff */
[----:B------:R-:W-:-:S03]  /*56bc0*/  IMAD.U32 R20, RZ, RZ, UR44 ;  /* 0x0000002cff147e24 */ /* 0x000fc6000f8e00ff */
[----:B------:R-:W-:Y:S01]  /*56bd0*/  @P1 LOP3.LUT R19, R19, 0x8000000, RZ, 0xfc, !PT ;  /* 0x0800000013131812 */ /* 0x000fe200078efcff */
[----:B------:R-:W-:-:S03]  /*56be0*/  IMAD.U32 R4, RZ, RZ, UR43 ;  /* 0x0000002bff047e24 */ /* 0x000fc6000f8e00ff */
[----:B------:R-:W-:-:S03]  /*56bf0*/  LOP3.LUT R19, R19, 0xefffffff, RZ, 0xc0, !PT ;  /* 0xefffffff13137812 */ /* 0x000fc600078ec0ff */
[----:B------:R-:W-:Y:S02]  /*56c00*/  @!P4 IADD3 R20, P5, P6, R20, UR46, R2 ;  /* 0x0000002e1414cc10 */ /* 0x000fe4000febe002 */
[----:B------:R-:W-:Y:S02]  /*56c10*/  @P4 LOP3.LUT R19, R19, 0x10000000, RZ, 0xfc, !PT ;  /* 0x1000000013134812 */ /* 0x000fe400078efcff */
[----:B------:R-:W-:Y:S02]  /*56c20*/  @!P4 IADD3.X R21, R4, UR45, R3, P5, P6 ;  /* 0x0000002d0415cc10 */ /* 0x000fe4000afec403 */
[C---:B------:R-:W-:Y:S02]  /*56c30*/  ISETP.LT.OR P4, PT, R0.reuse, 0xfa, !P0 ;  /* 0x000000fa0000780c */ /* 0x040fe40004781670 */
[----:B------:R-:W-:Y:S01]  /*56c40*/  ISETP.LT.OR P1, PT, R0, 0x72, !P2 ;  /* 0x000000720000780c */ /* 0x000fe20005721670 */
[----:B------:R-:W-:-:S10]  /*56c50*/  IMAD.U32 R14, RZ, RZ, UR44 ;  /* 0x0000002cff0e7e24 */ /* 0x000fd4000f8e00ff */
[----:B------:R-:W-:-:S04]  /*56c60*/  @!P4 IADD3 R14, P5, P6, R14, UR46, R2 ;  /* 0x0000002e0e0ecc10 */ /* 0x000fc8000febe002 */
[----:B------:R-:W-:Y:S01]  /*56c70*/  @!P4 IADD3.X R15, R4, UR45, R3, P5, P6 ;  /* 0x0000002d040fcc10 */ /* 0x000fe2000afec403 */
[----:B------:R-:W-:Y:S01]  /*56c80*/  @!P1 IMAD R4, R26, R17, RZ ;  /* 0x000000111a049224 */ /* 0x000fe200078e02ff */
[----:B------:R-:W-:Y:S01]  /*56c90*/  LOP3.LUT R19, R19, 0xffbfffff, RZ, 0xc0, !PT ;  /* 0xffbfffff13137812 */ /* 0x000fe200078ec0ff */
[----:B------:R-:W4:Y:S04]  /*56ca0*/  LDL R26, [R1+0x6fc] ;  /* 0x0006fc00011a7983 */ /* 0x000f280000100800 */
[----:B------:R0:W-:Y:S01]  /*56cb0*/  @!P1 STG.E.U8 desc[UR50][R124.64+0x71], R4 ;  /* 0x000071047c009986 */ /* 0x0001e2000c101132 */
[----:B------:R-:W-:Y:S01]  /*56cc0*/  ISETP.LT.OR P1, PT, R0, 0x101, !P2 ;  /* 0x000001010000780c */ /* 0x000fe20005721670 */
[----:B0-----:R-:W-:-:S12]  /*56cd0*/  IMAD.U32 R4, RZ, RZ, UR44 ;  /* 0x0000002cff047e24 */ /* 0x001fd8000f8e00ff */
[----:B------:R-:W-:-:S04]  /*56ce0*/  @!P1 IADD3 R124, P5, P6, R4, UR42, R2 ;  /* 0x0000002a047c9c10 */ /* 0x000fc8000febe002 */
[----:B------:R-:W-:Y:S02]  /*56cf0*/  @!P1 IADD3.X R125, R5, UR41, R3, P5, P6 ;  /* 0x00000029057d9c10 */ /* 0x000fe4000afec403 */
[C---:B------:R-:W-:Y:S02]  /*56d00*/  ISETP.LT.OR P5, PT, R0.reuse, 0x79, !P3 ;  /* 0x000000790000780c */ /* 0x040fe40005fa1670 */
[----:B------:R-:W-:Y:S01]  /*56d10*/  @P1 LOP3.LUT R19, R19, 0x400000, RZ, 0xfc, !PT ;  /* 0x0040000013131812 */ /* 0x000fe200078efcff */
[----:B------:R-:W-:Y:S01]  /*56d20*/  @!P1 STL.64 [R1+0x948], R124 ;  /* 0x0009487c01009387 */ /* 0x000fe20000100a00 */
[----:B------:R-:W-:-:S09]  /*56d30*/  ISETP.LT.OR P1, PT, R0, 0x102, !P2 ;  /* 0x000001020000780c */ /* 0x000fd20005721670 */
[----:B------:R-:W-:Y:S01]  /*56d40*/  @!P5 IMAD R4, R27, R17, RZ ;  /* 0x000000111b04d224 */ /* 0x000fe200078e02ff */
[----:B------:R-:W-:Y:S01]  /*56d50*/  LOP3.LUT R19, R19, 0xffdfffff, RZ, 0xc0, !PT ;  /* 0xffdfffff13137812 */ /* 0x000fe200078ec0ff */
[----:B------:R-:W5:Y:S04]  /*56d60*/  LDL R27, [R1+0x700] ;  /* 0x00070000011b7983 */ /* 0x000f680000100800 */
[----:B------:R0:W-:Y:S02]  /*56d70*/  @!P5 STG.E.U8 desc[UR50][R6.64+0x78], R4 ;  /* 0x000078040600d986 */ /* 0x0001e4000c101132 */
[----:B0-----:R-:W-:-:S05]  /*56d80*/  IMAD.U32 R4, RZ, RZ, UR44 ;  /* 0x0000002cff047e24 */ /* 0x001fca000f8e00ff */
[----:B------:R-:W-:-:S04]  /*56d90*/  @!P1 IADD3 R124, P5, P6, R4, UR42, R2 ;  /* 0x0000002a047c9c10 */ /* 0x000fc8000febe002 */
[----:B------:R-:W-:Y:S02]  /*56da0*/  @!P1 IADD3.X R125, R5, UR41, R3, P5, P6 ;  /* 0x00000029057d9c10 */ /* 0x000fe4000afec403 */
[C---:B------:R-:W-:Y:S02]  /*56db0*/  ISETP.LT.OR P5, PT, R0.reuse, 0x7a, !P3 ;  /* 0x0000007a0000780c */ /* 0x040fe40005fa1670 */
[----:B------:R-:W-:Y:S01]  /*56dc0*/  @P1 LOP3.LUT R19, R19, 0x200000, RZ, 0xfc, !PT ;  /* 0x0020000013131812 */ /* 0x000fe200078efcff */
[----:B------:R-:W-:Y:S01]  /*56dd0*/  @!P1 STL.64 [R1+0x940], R124 ;  /* 0x0009407c01009387 */ /* 0x000fe20000100a00 */
[----:B------:R-:W-:-:S09]  /*56de0*/  ISETP.LT.OR P1, PT, R0, 0x79, !P2 ;  /* 0x000000790000780c */ /* 0x000fd20005721670 */
[----:B--2---:R-:W-:-:S05]  /*56df0*/  @!P5 IMAD R4, R122, R17, RZ ;  /* 0x000000117a04d224 */ /* 0x004fca00078e02ff */
[----:B------:R3:W-:Y:S02]  /*56e00*/  @!P5 STG.E.U8 desc[UR50][R6.64+0x79], R4 ;  /* 0x000079040600d986 */ /* 0x0007e4000c101132 */
[----:B---3--:R-:W-:-:S05]  /*56e10*/  @!P1 IMAD R4, R123, R17, RZ ;  /* 0x000000117b049224 */ /* 0x008fca00078e02ff */
[----:B------:R0:W-:Y:S01]  /*56e20*/  @!P1 STG.E.U8 desc[UR50][R114.64+0x78], R4 ;  /* 0x0000780472009986 */ /* 0x0001e2000c101132 */
[----:B------:R-:W-:Y:S01]  /*56e30*/  ISETP.LT.OR P1, PT, R0, 0x109, !P2 ;  /* 0x000001090000780c */ /* 0x000fe20005721670 */
[----:B0-----:R-:W-:-:S12]  /*56e40*/  IMAD.U32 R4, RZ, RZ, UR44 ;  /* 0x0000002cff047e24 */ /* 0x001fd8000f8e00ff */
[----:B------:R-:W-:-:S04]  /*56e50*/  @!P1 IADD3 R114, P5, P6, R4, UR42, R2 ;  /* 0x0000002a04729c10 */ /* 0x000fc8000febe002 */
[----:B------:R-:W-:-:S05]  /*56e60*/  @!P1 IADD3.X R115, R5, UR41, R3, P5, P6 ;  /* 0x0000002905739c10 */ /* 0x000fca000afec403 */
[----:B------:R0:W-:Y:S04]  /*56e70*/  @!P1 STL.64 [R1+0x938], R114 ;  /* 0x0009387201009387 */ /* 0x0001e80000100a00 */
[----:B0-----:R-:W2:Y:S04]  /*56e80*/  LDL R114, [R1+0x704] ;  /* 0x0007040001727983 */ /* 0x001ea80000100800 */
[----:B------:R-:W3:Y:S01]  /*56e90*/  LDL R115, [R1+0x708] ;  /* 0x0007080001737983 */ /* 0x000ee20000100800 */
[----:B------:R-:W-:Y:S02]  /*56ea0*/  LOP3.LUT R9, R9, 0xfffbffff, RZ, 0xc0, !PT ;  /* 0xfffbffff09097812 */ /* 0x000fe400078ec0ff */
[----:B------:R-:W-:-:S02]  /*56eb0*/  LOP3.LUT R19, R19, 0xffefffff, RZ, 0xc0, !PT ;  /* 0xffefffff13137812 */ /* 0x000fc400078ec0ff */
[----:B------:R-:W-:Y:S02]  /*56ec0*/  @P4 LOP3.LUT R9, R9, 0x40000, RZ, 0xfc, !PT ;  /* 0x0004000009094812 */ /* 0x000fe400078efcff */
[----:B------:R-:W-:Y:S02]  /*56ed0*/  @P1 LOP3.LUT R19, R19, 0x100000, RZ, 0xfc, !PT ;  /* 0x0010000013131812 */ /* 0x000fe400078efcff */
[C---:B------:R-:W-:Y:S02]  /*56ee0*/  ISETP.LT.OR P4, PT, R0.reuse, 0x10a, !P2 ;  /* 0x0000010a0000780c */ /* 0x040fe40005781670 */
[----:B------:R-:W-:-:S11]  /*56ef0*/  ISETP.LT.OR P1, PT, R0, 0x7a, !P2 ;  /* 0x0000007a0000780c */ /* 0x000fd60005721670 */
[----:B------:R-:W-:Y:S02]  /*56f00*/  @!P4 IADD3 R122, P5, P6, R4, UR42, R2 ;  /* 0x0000002a047acc10 */ /* 0x000fe4000febe002 */
[----:B----4-:R-:W-:-:S05]  /*56f10*/  @!P1 IMAD R4, R26, R17, RZ ;  /* 0x000000111a049224 */ /* 0x010fca00078e02ff */
[----:B------:R0:W-:Y:S01]  /*56f20*/  @!P1 STG.E.U8 desc[UR50][R116.64+0x79], R4 ;  /* 0x0000790474009986 */ /* 0x0001e2000c101132 */
[----:B------:R-:W-:Y:S02]  /*56f30*/  ISETP.LT.OR P1, PT, R0, 0x111, !P2 ;  /* 0x000001110000780c */ /* 0x000fe40005721670 */
[----:B------:R-:W-:Y:S01]  /*56f40*/  @!P4 IADD3.X R123, R5, UR41, R3, P5, P6 ;  /* 0x00000029057bcc10 */ /* 0x000fe2000afec403 */
[----:B0-----:R-:W-:Y:S01]  /*56f50*/  IMAD.U32 R4, RZ, RZ, UR44 ;  /* 0x0000002cff047e24 */ /* 0x001fe2000f8e00ff */
[----:B------:R-:W-:-:S09]  /*56f60*/  LOP3.LUT R19, R19, 0xfff7ffff, RZ, 0xc0, !PT ;  /* 0xfff7ffff13137812 */ /* 0x000fd200078ec0ff */
[----:B------:R-:W-:-:S04]  /*56f70*/  @!P1 IADD3 R116, P5, P6, R4, UR42, R2 ;  /* 0x0000002a04749c10 */ /* 0x000fc8000febe002 */
[----:B------:R-:W-:Y:S02]  /*56f80*/  @!P1 IADD3.X R117, R5, UR41, R3, P5, P6 ;  /* 0x0000002905759c10 */ /* 0x000fe4000afec403 */
[C---:B------:R-:W-:Y:S02]  /*56f90*/  ISETP.LT.OR P5, PT, R0.reuse, 0x81, !P3 ;  /* 0x000000810000780c */ /* 0x040fe40005fa1670 */
[----:B------:R-:W-:Y:S01]  /*56fa0*/  @P4 LOP3.LUT R19, R19, 0x80000, RZ, 0xfc, !PT ;  /* 0x0008000013134812 */ /* 0x000fe200078efcff */
[----:B------:R-:W-:Y:S03]  /*56fb0*/  @!P4 STL.64 [R1+0x930], R122 ;  /* 0x0009307a0100c387 */ /* 0x000fe60000100a00 */
[----:B------:R-:W-:Y:S01]  /*56fc0*/  LOP3.LUT R19, R19, 0xfffbffff, RZ, 0xc0, !PT ;  /* 0xfffbffff13137812 */ /* 0x000fe200078ec0ff */
[----:B------:R-:W4:Y:S03]  /*56fd0*/  LDL R26, [R1+0x70c] ;  /* 0x00070c00011a7983 */ /* 0x000f260000100800 */
[----:B------:R-:W-:Y:S01]  /*56fe0*/  @P1 LOP3.LUT R19, R19, 0x40000, RZ, 0xfc, !PT ;  /* 0x0004000013131812 */ /* 0x000fe200078efcff */
[----:B------:R-:W-:Y:S01]  /*56ff0*/  @!P1 STL.64 [R1+0x928], R116 ;  /* 0x0009287401009387 */ /* 0x000fe20000100a00 */
[----:B------:R-:W-:Y:S01]  /*57000*/  ISETP.LT.OR P1, PT, R0, 0x112, !P2 ;  /* 0x000001120000780c */ /* 0x000fe20005721670 */
[----:B-----5:R-:W-:Y:S01]  /*57010*/  @!P5 IMAD R4, R27, R17, RZ ;  /* 0x000000111b04d224 */ /* 0x020fe200078e02ff */
        /* <DEDUP_REMOVED lines=20> */
[----:B------:R-:W3:Y:S01]  /*57160*/  LDL.LU R107, [R1+0x718] ;  /* 0x00071800016b7983 */ /* 0x000ee20000300800 */
[----:B------:R-:W-:Y:S02]  /*57170*/  LOP3.LUT R19, R19, 0xfffeffff, RZ, 0xc0, !PT ;  /* 0xfffeffff13137812 */ /* 0x000fe400078ec0ff */
[----:B------:R-:W-:-:S02]  /*57180*/  ISETP.LT.OR P4, PT, R0, 0x11a, !P2 ;  /* 0x0000011a0000780c */ /* 0x000fc40005781670 */
[----:B------:R-:W-:Y:S02]  /*57190*/  @P1 LOP3.LUT R19, R19, 0x10000, RZ, 0xfc, !PT ;  /* 0x0001000013131812 */ /* 0x000fe400078efcff */
[----:B------:R-:W-:-:S09]  /*571a0*/  ISETP.LT.OR P1, PT, R0, 0x82, !P2 ;  /* 0x000000820000780c */ /* 0x000fd20005721670 */
[----:B------:R-:W-:-:S04]  /*571b0*/  @!P4 IADD3 R114, P5, P6, R4, UR42, R2 ;  /* 0x0000002a0472cc10 */ /* 0x000fc8000febe002 */
        /* <DEDUP_REMOVED lines=12> */
[----:B------:R-:W4:Y:S03]  /*57280*/  LDL.LU R26, [R1+0x71c] ;  /* 0x00071c00011a7983 */ /* 0x000f260000300800 */
        /* <DEDUP_REMOVED lines=48> */
[----:B------:R-:W5:Y:S04]  /*57590*/  LDL.LU R27, [R1+0x730] ;  /* 0x00073000011b7983 */ /* 0x000f680000300800 */
        /* <DEDUP_REMOVED lines=17> */
[----:B0-----:R-:W2:Y:S04]  /*576b0*/  LDL.LU R90, [R1+0x734] ;  /* 0x00073400015a7983 */ /* 0x001ea80000300800 */
        /* <DEDUP_REMOVED lines=100> */
[----:B------:R-:W-:Y:S02]  /*57d00*/  ISETP.LT.OR P5, PT, R0, 0xa9, !P3 ;  /* 0x000000a90000780c */ /* 0x000fe40005fa1670 */
        /* <DEDUP_REMOVED lines=14> */
[----:B------:R-:W-:Y:S02]  /*57df0*/  ISETP.LT.OR P5, PT, R0, 0xaa, !P3 ;  /* 0x000000aa0000780c */ /* 0x000fe40005fa1670 */
        /* <DEDUP_REMOVED lines=260> */
[C---:B------:R-:W-:Y:S02]  /*58e40*/  ISETP.LT.OR P1, PT, R0.reuse, 0xd9, !P2 ;  /* 0x000000d90000780c */ /* 0x040fe40005721670 */
[----:B------:R-:W-:-:S07]  /*58e50*/  ISETP.LT.OR P4, PT, R0, 0x1ca, !P2 ;  /* 0x000001ca0000780c */ /* 0x000fce0005781670 */
        /* <DEDUP_REMOVED lines=11> */
[----:B------:R-:W-:-:S04]  /*58f10*/  @!P4 IADD3 R34, P5, P6, R4, UR42, R2 ;  /* 0x0000002a0422cc10 */ /* 0x000fc8000febe002 */
[----:B------:R-:W-:-:S05]  /*58f20*/  @!P4 IADD3.X R35, R5, UR41, R3, P5, P6 ;  /* 0x000000290523cc10 */ /* 0x000fca000afec403 */
[----:B------:R0:W-:Y:S04]  /*58f30*/  @!P4 STL.64 [R1+0x910], R34 ;  /* 0x000910220100c387 */ /* 0x0001e80000100a00 */
[----:B0-----:R-:W3:Y:S04]  /*58f40*/  LDL.LU R34, [R1+0x7cc] ;  /* 0x0007cc0001227983 */ /* 0x001ee80000300800 */
[----:B------:R-:W3:Y:S04]  /*58f50*/  LDL.LU R35, [R1+0x7d0] ;  /* 0x0007d00001237983 */ /* 0x000ee80000300800 */
[----:B------:R-:W3:Y:S04]  /*58f60*/  LDL.LU R38, [R1+0x7d4] ;  /* 0x0007d40001267983 */ /* 0x000ee80000300800 */
[----:B------:R-:W3:Y:S04]  /*58f70*/  LDL.LU R39, [R1+0x7d8] ;  /* 0x0007d80001277983 */ /* 0x000ee80000300800 */
[----:B------:R-:W3:Y:S04]  /*58f80*/  LDL.LU R42, [R1+0x7dc] ;  /* 0x0007dc00012a7983 */ /* 0x000ee80000300800 */
[----:B------:R-:W3:Y:S01]  /*58f90*/  LDL.LU R43, [R1+0x7e0] ;  /* 0x0007e000012b7983 */ /* 0x000ee20000300800 */
[----:B------:R-:W-:-:S03]  /*58fa0*/  LOP3.LUT R8, R8, 0xffffffef, RZ, 0xc0, !PT ;  /* 0xffffffef08087812 */ /* 0x000fc600078ec0ff */
[----:B------:R-:W3:Y:S01]  /*58fb0*/  LDL.LU R46, [R1+0x7e4] ;  /* 0x0007e400012e7983 */ /* 0x000ee20000300800 */
[----:B------:R-:W-:Y:S02]  /*58fc0*/  @P1 LOP3.LUT R8, R8, 0x10, RZ, 0xfc, !PT ;  /* 0x0000001008081812 */ /* 0x000fe400078efcff */
[----:B------:R-:W-:Y:S01]  /*58fd0*/  ISETP.LT.OR P1, PT, R0, 0xda, !P2 ;  /* 0x000000da0000780c */ /* 0x000fe20005721670 */
[----:B------:R-:W3:Y:S01]  /*58fe0*/  LDL.LU R47, [R1+0x7e8] ;  /* 0x0007e800012f7983 */ /* 0x000ee20000300800 */
[----:B------:R-:W-:-:S03]  /*58ff0*/  LOP3.LUT R8, R8, 0xfffffff7, RZ, 0xc0, !PT ;  /* 0xfffffff708087812 */ /* 0x000fc600078ec0ff */
[----:B------:R-:W3:Y:S08]  /*59000*/  LDL.LU R50, [R1+0x7ec] ;  /* 0x0007ec0001327983 */ /* 0x000ef00000300800 */
[----:B----4-:R-:W-:Y:S01]  /*59010*/  @!P1 IMAD R4, R26, R17, RZ ;  /* 0x000000111a049224 */ /* 0x010fe200078e02ff */
[----:B------:R-:W-:Y:S01]  /*59020*/  @P4 LOP3.LUT R8, R8, 0x8, RZ, 0xfc, !PT ;  /* 0x0000000808084812 */ /* 0x000fe200078efcff */
[----:B------:R-:W4:Y:S04]  /*59030*/  LDL.LU R51, [R1+0x7f0] ;  /* 0x0007f00001337983 */ /* 0x000f280000300800 */
[----:B------:R0:W-:Y:S01]  /*59040*/  @!P1 STG.E.U8 desc[UR50][R24.64+0xd9], R4 ;  /* 0x0000d90418009986 */ /* 0x0001e2000c101132 */
[----:B------:R-:W-:-:S02]  /*59050*/  ISETP.LT.OR P1, PT, R0, 0x1d1, !P2 ;  /* 0x000001d10000780c */ /* 0x000fc40005721670 */
[----:B------:R-:W-:Y:S01]  /*59060*/  LOP3.LUT R8, R8, 0xfffffffb, RZ, 0xc0, !PT ;  /* 0xfffffffb08087812 */ /* 0x000fe200078ec0ff */
[----:B------:R-:W4:Y:S01]  /*59070*/  LDL.LU R54, [R1+0x7f4] ;  /* 0x0007f40001367983 */ /* 0x000f220000300800 */
[----:B------:R-:W-:-:S03]  /*59080*/  ISETP.LT.OR P4, PT, R0, 0x1da, !P2 ;  /* 0x000001da0000780c */ /* 0x000fc60005781670 */
[----:B------:R-:W4:Y:S01]  /*59090*/  LDL.LU R55, [R1+0x7f8] ;  /* 0x0007f80001377983 */ /* 0x000f220000300800 */
[----:B0-----:R-:W-:Y:S01]  /*590a0*/  IMAD.U32 R4, RZ, RZ, UR44 ;  /* 0x0000002cff047e24 */ /* 0x001fe2000f8e00ff */
[----:B------:R-:W-:Y:S02]  /*590b0*/  LOP3.LUT R10, R10, 0x7fffffff, RZ, 0xc0, !PT ;  /* 0x7fffffff0a0a7812 */ /* 0x000fe400078ec0ff */
[----:B------:R-:W4:Y:S02]  /*590c0*/  LDL.LU R61, [R1+0x7fc] ;  /* 0x0007fc00013d7983 */ /* 0x000f240000300800 */
[----:B------:R-:W-:Y:S02]  /*590d0*/  @!P1 IADD3 R24, P5, P6, R4, UR42, R2 ;  /* 0x0000002a04189c10 */ /* 0x000fe4000febe002 */
[----:B------:R-:W4:Y:S02]  /*590e0*/  LDL.LU R58, [R1+0x400] ;  /* 0x00040000013a7983 */ /* 0x000f240000300800 */
[----:B------:R-:W-:-:S02]  /*590f0*/  @!P1 IADD3.X R25, R5, UR41, R3, P5, P6 ;  /* 0x0000002905199c10 */ /* 0x000fc4000afec403 */
[----:B------:R-:W4:Y:S01]  /*59100*/  LDL.LU R59, [R1+0x404] ;  /* 0x00040400013b7983 */ /* 0x000f220000300800 */
[----:B------:R-:W-:Y:S02]  /*59110*/  ISETP.LT.OR P5, PT, R0, 0xe1, !P3 ;  /* 0x000000e10000780c */ /* 0x000fe40005fa1670 */
[----:B------:R-:W-:Y:S01]  /*59120*/  @P1 LOP3.LUT R8, R8, 0x4, RZ, 0xfc, !PT ;  /* 0x0000000408081812 */ /* 0x000fe200078efcff */
[----:B------:R-:W4:Y:S01]  /*59130*/  LDL.LU R56, [R1+0x408] ;  /* 0x0004080001387983 */ /* 0x000f220000300800 */
[----:B------:R-:W-:-:S09]  /*59140*/  ISETP.LT.OR P1, PT, R0, 0x1d2, !P2 ;  /* 0x000001d20000780c */ /* 0x000fd20005721670 */
[----:B-----5:R-:W-:Y:S01]  /*59150*/  @!P5 IMAD R4, R27, R17, RZ ;  /* 0x000000111b04d224 */ /* 0x020fe200078e02ff */
[----:B------:R-:W-:Y:S01]  /*59160*/  LOP3.LUT R8, R8, 0xfffffffd, RZ, 0xc0, !PT ;  /* 0xfffffffd08087812 */ /* 0x000fe200078ec0ff */
[----:B------:R-:W5:Y:S04]  /*59170*/  LDL.LU R57, [R1+0x40c] ;  /* 0x00040c0001397983 */ /* 0x000f680000300800 */
[----:B------:R0:W-:Y:S01]  /*59180*/  @!P5 STG.E.U8 desc[UR50][R6.64+0xe0], R4 ;  /* 0x0000e0040600d986 */ /* 0x0001e2000c101132 */
[----:B------:R-:W-:Y:S02]  /*59190*/  @P1 LOP3.LUT R8, R8, 0x2, RZ, 0xfc, !PT ;  /* 0x0000000208081812 */ /* 0x000fe400078efcff */
[----:B------:R-:W-:Y:S01]  /*591a0*/  @P4 LOP3.LUT R10, R10, 0x80000000, RZ, 0xfc, !PT ;  /* 0x800000000a0a4812 */ /* 0x000fe200078efcff */
[----:B------:R-:W5:Y:S01]  /*591b0*/  LDL.LU R60, [R1+0x410] ;  /* 0x00041000013c7983 */ /* 0x000f620000300800 */
[----:B0-----:R-:W-:-:S05]  /*591c0*/  IMAD.U32 R4, RZ, RZ, UR44 ;  /* 0x0000002cff047e24 */ /* 0x001fca000f8e00ff */
[----:B------:R-:W-:-:S04]  /*591d0*/  @!P1 IADD3 R26, P5, P6, R4, UR42, R2 ;  /* 0x0000002a041a9c10 */ /* 0x000fc8000febe002 */
[----:B------:R-:W-:Y:S02]  /*591e0*/  @!P1 IADD3.X R27, R5, UR41, R3, P5, P6 ;  /* 0x00000029051b9c10 */ /* 0x000fe4000afec403 */
[C---:B------:R-:W-:Y:S02]  /*591f0*/  ISETP.LT.OR P5, PT, R0.reuse, 0xe2, !P3 ;  /* 0x000000e20000780c */ /* 0x040fe40005fa1670 */
[----:B------:R-:W-:Y:S02]  /*59200*/  ISETP.LT.OR P1, PT, R0, 0xe1, !P2 ;  /* 0x000000e10000780c */ /* 0x000fe40005721670 */
[----:B------:R-:W-:Y:S02]  /*59210*/  LOP3.LUT R8, R8, 0xfffffffe, RZ, 0xc0, !PT ;  /* 0xfffffffe08087812 */ /* 0x000fe400078ec0ff */
[----:B------:R-:W-:-:S07]  /*59220*/  LOP3.LUT R10, R10, 0xbfffffff, RZ, 0xc0, !PT ;  /* 0xbfffffff0a0a7812 */ /* 0x000fce00078ec0ff */
[----:B--2---:R-:W-:-:S05]  /*59230*/  @!P5 IMAD R4, R30, R17, RZ ;  /* 0x000000111e04d224 */ /* 0x004fca00078e02ff */
[----:B------:R3:W-:Y:S02]  /*59240*/  @!P5 STG.E.U8 desc[UR50][R6.64+0xe1], R4 ;  /* 0x0000e1040600d986 */ /* 0x0007e4000c101132 */
[----:B---3--:R-:W-:-:S05]  /*59250*/  @!P1 IMAD R4, R31, R17, RZ ;  /* 0x000000111f049224 */ /* 0x008fca00078e02ff */
[----:B------:R0:W-:Y:S01]  /*59260*/  @!P1 STG.E.U8 desc[UR50][R28.64+0xe0], R4 ;  /* 0x0000e0041c009986 */ /* 0x0001e2000c101132 */
[----:B------:R-:W-:Y:S01]  /*59270*/  ISETP.LT.OR P1, PT, R0, 0x1d9, !P2 ;  /* 0x000001d90000780c */ /* 0x000fe20005721670 */
[----:B0-----:R-:W-:-:S12]  /*59280*/  IMAD.U32 R4, RZ, RZ, UR44 ;  /* 0x0000002cff047e24 */ /* 0x001fd8000f8e00ff */
[--C-:B------:R-:W-:Y:S02]  /*59290*/  @!P1 IADD3 R28, P5, P6, R4, UR42, R2.reuse ;  /* 0x0000002a041c9c10 */ /* 0x100fe4000febe002 */
[----:B------:R-:W-:Y:S02]  /*592a0*/  @P1 LOP3.LUT R8, R8, 0x1, RZ, 0xfc, !PT ;  /* 0x0000000108081812 */ /* 0x000fe400078efcff */
        /* <DEDUP_REMOVED lines=10> */
[----:B------:R-:W-:Y:S02]  /*59350*/  ISETP.LT.OR P5, PT, R0, 0xe9, !P3 ;  /* 0x000000e90000780c */ /* 0x000fe40005fa1670 */
[----:B------:R-:W-:Y:S02]  /*59360*/  @P1 LOP3.LUT R10, R10, 0x40000000, RZ, 0xfc, !PT ;  /* 0x400000000a0a1812 */ /* 0x000fe400078efcff */
[----:B------:R-:W-:-:S09]  /*59370*/  ISETP.LT.OR P1, PT, R0, 0x1e2, !P2 ;  /* 0x000001e20000780c */ /* 0x000fd20005721670 */
[----:B------:R-:W-:-:S05]  /*59380*/  @!P5 IMAD R4, R35, R17, RZ ;  /* 0x000000112304d224 */ /* 0x000fca00078e02ff */
[----:B------:R0:W-:Y:S01]  /*59390*/  @!P5 STG.E.U8 desc[UR50][R6.64+0xe8], R4 ;  /* 0x0000e8040600d986 */ /* 0x0001e2000c101132 */
[----:B------:R-:W-:Y:S01]  /*593a0*/  LOP3.LUT R10, R10, 0xdfffffff, RZ, 0xc0, !PT ;  /* 0xdfffffff0a0a7812 */ /* 0x000fe200078ec0ff */
[----:B0-----:R-:W-:-:S05]  /*593b0*/  IMAD.U32 R4, RZ, RZ, UR44 ;  /* 0x0000002cff047e24 */ /* 0x001fca000f8e00ff */
[----:B------:R-:W-:-:S04]  /*593c0*/  @!P1 IADD3 R34, P5, P6, R4, UR42, R2 ;  /* 0x0000002a04229c10 */ /* 0x000fc8000febe002 */
        /* <DEDUP_REMOVED lines=8> */
[----:B------:R-:W-:Y:S02]  /*59450*/  ISETP.LT.OR P1, PT, R0, 0x1e9, !P2 ;  /* 0x000001e90000780c */ /* 0x000fe40005721670 */
[----:B------:R-:W-:Y:S01]  /*59460*/  LOP3.LUT R10, R10, 0xefffffff, RZ, 0xc0, !PT ;  /* 0xefffffff0a0a7812 */ /* 0x000fe200078ec0ff */
[----:B0-----:R-:W-:Y:S01]  /*59470*/  IMAD.U32 R4, RZ, RZ, UR44 ;  /* 0x0000002cff047e24 */ /* 0x001fe2000f8e00ff */
[----:B------:R-:W-:-:S09]  /*59480*/  ISETP.LT.OR P4, PT, R0, 0x1ea, !P2 ;  /* 0x000001ea0000780c */ /* 0x000fd20005781670 */
        /* <DEDUP_REMOVED lines=14> */
[----:B------:R-:W-:-:S04]  /*59570*/  @P4 LOP3.LUT R10, R10, 0x8000000, RZ, 0xfc, !PT ;  /* 0x080000000a0a4812 */ /* 0x000fc800078efcff */
[----:B------:R-:W-:-:S04]  /*59580*/  LOP3.LUT R10, R10, 0xfbffffff, RZ, 0xc0, !PT ;  /* 0xfbffffff0a0a7812 */ /* 0x000fc800078ec0ff */
[----:B------:R-:W-:Y:S02]  /*59590*/  @P1 LOP3.LUT R10, R10, 0x4000000, RZ, 0xfc, !PT ;  /* 0x040000000a0a1812 */ /* 0x000fe400078efcff */
[----:B------:R-:W-:Y:S01]  /*595a0*/  ISETP.LT.OR P1, PT, R0, 0x1f2, !P2 ;  /* 0x000001f20000780c */ /* 0x000fe20005721670 */
        /* <DEDUP_REMOVED lines=15> */
[----:B0-----:R-:W-:-:S10]  /*596a0*/  IMAD.U32 R4, RZ, RZ, UR44 ;  /* 0x0000002cff047e24 */ /* 0x001fd4000f8e00ff */
[----:B------:R-:W-:Y:S02]  /*596b0*/  @!P1 IADD3 R44, P5, P6, R4, UR42, R2 ;  /* 0x0000002a042c9c10 */ /* 0x000fe4000febe002 */
[----:B------:R-:W-:Y:S02]  /*596c0*/  @P1 LOP3.LUT R10, R10, 0x1000000, RZ, 0xfc, !PT ;  /* 0x010000000a0a1812 */ /* 0x000fe400078efcff */
[----:B------:R-:W-:Y:S02]  /*596d0*/  @!P1 IADD3.X R45, R5, UR41, R3, P5, P6 ;  /* 0x00000029052d9c10 */ /* 0x000fe4000afec403 */
[----:B------:R-:W-:Y:S02]  /*596e0*/  ISETP.LT.OR P1, PT, R0, 0x1fa, !P2 ;  /* 0x000001fa0000780c */ /* 0x000fe40005721670 */
[----:B------:R-:W-:-:S11]  /*596f0*/  LOP3.LUT P6, RZ, R22, 0x20, RZ, 0xc0, !PT ;  /* 0x0000002016ff7812 */ /* 0x000fd600078cc0ff */
[----:B------:R-:W-:Y:S02]  /*59700*/  @!P1 IADD3 R46, P2, P5, R4, UR42, R2 ;  /* 0x0000002a042e9c10 */ /* 0x000fe4000fd5e002 */
        /* <DEDUP_REMOVED lines=13> */
[----:B----4-:R-:W-:-:S05]  /*597e0*/  @!P2 IMAD R4, R51, R17, RZ ;  /* 0x000000113304a224 */ /* 0x010fca00078e02ff */
[----:B------:R0:W-:Y:S02]  /*597f0*/  @!P2 STG.E.U8 desc[UR50][R6.64+0xf8], R4 ;  /* 0x0000f8040600a986 */ /* 0x0001e4000c101132 */
[----:B0-----:R-:W-:-:S05]  /*59800*/  IMAD.U32 R4, RZ, RZ, UR44 ;  /* 0x0000002cff047e24 */ /* 0x001fca000f8e00ff */
[----:B------:R-:W-:-:S04]  /*59810*/  @!P6 IADD3 R50, P2, P5, R4, UR46, R2 ;  /* 0x0000002e0432ec10 */ /* 0x000fc8000fd5e002 */
[----:B------:R-:W-:Y:S02]  /*59820*/  @!P6 IADD3.X R51, R5, UR45, R3, P2, P5 ;  /* 0x0000002d0533ec10 */ /* 0x000fe400097ea403 */
[----:B------:R-:W-:Y:S02]  /*59830*/  ISETP.LT.OR P2, PT, R0, 0xfa, !P3 ;  /* 0x000000fa0000780c */ /* 0x000fe40005f41670 */
[----:B------:R-:W-:-:S11]  /*59840*/  LOP3.LUT P4, RZ, R22, 0x10, RZ, 0xc0, !PT ;  /* 0x0000001016ff7812 */ /* 0x000fd6000788c0ff */
[----:B------:R-:W-:-:S05]  /*59850*/  @!P2 IMAD R4, R54, R17, RZ ;  /* 0x000000113604a224 */ /* 0x000fca00078e02ff */
[----:B------:R0:W-:Y:S01]  /*59860*/  @!P2 STG.E.U8 desc[UR50][R6.64+0xf9], R4 ;  /* 0x0000f9040600a986 */ /* 0x0001e2000c101132 */
[----:B------:R-:W-:Y:S01]  /*59870*/  LOP3.LUT R10, R10, 0xfffdffff, RZ, 0xc0, !PT ;  /* 0xfffdffff0a0a7812 */ /* 0x000fe200078ec0ff */
[----:B0-----:R-:W-:-:S05]  /*59880*/  @!P4 IMAD R4, R55, R17, RZ ;  /* 0x000000113704c224 */ /* 0x001fca00078e02ff */
[----:B------:R0:W-:Y:S01]  /*59890*/  @!P4 STG.E.U8 desc[UR50][R52.64+0xf8], R4 ;  /* 0x0000f8043400c986 */ /* 0x0001e2000c101132 */
[----:B------:R-:W-:Y:S02]  /*598a0*/  ISETP.LT.OR P4, PT, R0, 0x109, !P0 ;  /* 0x000001090000780c */ /* 0x000fe40004781670 */
[----:B------:R-:W-:-:S04]  /*598b0*/  @P6 LOP3.LUT R10, R10, 0x20000, RZ, 0xfc, !PT ;  /* 0x000200000a0a6812 */ /* 0x000fc800078efcff */
[----:B------:R-:W-:Y:S01]  /*598c0*/  LOP3.LUT R10, R10, 0xffff7fff, RZ, 0xc0, !PT ;  /* 0xffff7fff0a0a7812 */ /* 0x000fe200078ec0ff */
[----:B0-----:R-:W-:-:S06]  /*598d0*/  IMAD.U32 R4, RZ, RZ, UR44 ;  /* 0x0000002cff047e24 */ /* 0x001fcc000f8e00ff */
[----:B------:R-:W-:Y:S02]  /*598e0*/  @!P4 IADD3 R52, P2, P5, R4, UR46, R2 ;  /* 0x0000002e0434cc10 */ /* 0x000fe4000fd5e002 */
[----:B------:R-:W-:Y:S02]  /*598f0*/  @P4 LOP3.LUT R10, R10, 0x8000, RZ, 0xfc, !PT ;  /* 0x000080000a0a4812 */ /* 0x000fe400078efcff */
[----:B------:R-:W-:Y:S02]  /*59900*/  @!P4 IADD3.X R53, R5, UR45, R3, P2, P5 ;  /* 0x0000002d0535cc10 */ /* 0x000fe400097ea403 */
[----:B------:R-:W-:Y:S02]  /*59910*/  ISETP.LT.OR P4, PT, R0, 0x10a, !P0 ;  /* 0x0000010a0000780c */ /* 0x000fe40004781670 */
[----:B------:R-:W-:-:S11]  /*59920*/  LOP3.LUT P1, RZ, R22, 0x4, RZ, 0xc0, !PT ;  /* 0x0000000416ff7812 */ /* 0x000fd6000782c0ff */
[----:B------:R-:W-:Y:S02]  /*59930*/  @!P4 IADD3 R54, P2, P5, R4, UR46, R2 ;  /* 0x0000002e0436cc10 */ /* 0x000fe4000fd5e002 */
[----:B------:R-:W-:Y:S02]  /*59940*/  @!P1 IMAD R4, R61, R17, RZ ;  /* 0x000000113d049224 */ /* 0x000fe400078e02ff */
[----:B------:R-:W2:Y:S04]  /*59950*/  LDL.LU R61, [R1+0x414] ;  /* 0x00041400013d7983 */ /* 0x000ea80000300800 */
[----:B------:R-:W3:Y:S04]  /*59960*/  LDL.LU R63, [R1+0x418] ;  /* 0x00041800013f7983 */ /* 0x000ee80000300800 */
[----:B------:R-:W4:Y:S04]  /*59970*/  LDL.LU R67, [R1+0x41c] ;  /* 0x00041c0001437983 */ /* 0x000f280000300800 */
[----:B------:R-:W4:Y:S04]  /*59980*/  LDL.LU R68, [R1+0x420] ;  /* 0x0004200001447983 */ /* 0x000f280000300800 */
[----:B------:R-:W4:Y:S04]  /*59990*/  LDL.LU R69, [R1+0x424] ;  /* 0x0004240001457983 */ /* 0x000f280000300800 */
[----:B------:R-:W4:Y:S01]  /*599a0*/  LDL.LU R74, [R1+0x428] ;  /* 0x00042800014a7983 */ /* 0x000f220000300800 */
[----:B------:R-:W-:-:S03]  /*599b0*/  @!P4 IADD3.X R55, R5, UR45, R3, P2, P5 ;  /* 0x0000002d0537cc10 */ /* 0x000fc600097ea403 */
[----:B------:R0:W-:Y:S04]  /*599c0*/  @!P1 STG.E.U8 desc[UR50][R12.64+0xf9], R4 ;  /* 0x0000f9040c009986 */ /* 0x0001e8000c101132 */
[----:B------:R-:W4:Y:S04]  /*599d0*/  LDL.LU R75, [R1+0x42c] ;  /* 0x00042c00014b7983 */ /* 0x000f280000300800 */
[----:B------:R-:W4:Y:S01]  /*599e0*/  LDL.LU R76, [R1+0x430] ;  /* 0x00043000014c7983 */ /* 0x000f220000300800 */
[----:B0-----:R-:W-:-:S03]  /*599f0*/  IADD3 R4, P2, R2, UR46, RZ ;  /* 0x0000002e02047c10 */ /* 0x001fc6000ff5e0ff */
[----:B------:R-:W4:Y:S01]  /*59a00*/  LDL.LU R77, [R1+0x434] ;  /* 0x00043400014d7983 */ /* 0x000f220000300800 */
[----:B------:R-:W-:-:S03]  /*59a10*/  IADD3.X R5, R3, UR45, RZ, P2, !PT ;  /* 0x0000002d03057c10 */ /* 0x000fc600097fe4ff */
[----:B------:R-:W4:Y:S01]  /*59a20*/  LDL.LU R82, [R1+0x438] ;  /* 0x0004380001527983 */ /* 0x000f220000300800 */
[----:B------:R-:W-:Y:S02]  /*59a30*/  ISETP.GE.AND P2, PT, R23, 0x101, PT ;  /* 0x000001011700780c */ /* 0x000fe40003f46270 */
[C---:B------:R-:W-:Y:S01]  /*59a40*/  ISETP.LT.OR P1, PT, R0.reuse, 0x111, !P0 ;  /* 0x000001110000780c */ /* 0x040fe20004721670 */
[----:B------:R-:W4:Y:S01]  /*59a50*/  LDL.LU R83, [R1+0x43c] ;  /* 0x00043c0001537983 */ /* 0x000f220000300800 */
[----:B------:R-:W-:Y:S02]  /*59a60*/  ISETP.LT.OR P5, PT, R0, 0x1, !P2 ;  /* 0x000000010000780c */ /* 0x000fe400057a1670 */
[----:B------:R-:W-:Y:S01]  /*59a70*/  LOP3.LUT R10, R10, 0xfffffbff, RZ, 0xc0, !PT ;  /* 0xfffffbff0a0a7812 */ /* 0x000fe200078ec0ff */
[----:B------:R-:W4:Y:S10]  /*59a80*/  LDL.LU R84, [R1+0x440] ;  /* 0x0004400001547983 */ /* 0x000f340000300800 */
[----:B------:R-:W-:Y:S01]  /*59a90*/  @!P5 IMAD R12, R58, R17, RZ ;  /* 0x000000113a0cd224 */ /* 0x000fe200078e02ff */
[----:B------:R-:W-:Y:S01]  /*59aa0*/  @P4 LOP3.LUT R10, R10, 0x400, RZ, 0xfc, !PT ;  /* 0x000004000a0a4812 */ /* 0x000fe200078efcff */
[----:B------:R-:W4:Y:S04]  /*59ab0*/  LDL.LU R85, [R1+0x444] ;  /* 0x0004440001557983 */ /* 0x000f280000300800 */
[----:B------:R0:W-:Y:S01]  /*59ac0*/  @!P5 STG.E.U8 desc[UR50][R4.64], R12 ;  /* 0x0000000c0400d986 */ /* 0x0001e2000c101132 */
[----:B------:R-:W-:-:S02]  /*59ad0*/  ISETP.LT.OR P5, PT, R0, 0x2, !P2 ;  /* 0x000000020000780c */ /* 0x000fc400057a1670 */
[----:B------:R-:W-:Y:S01]  /*59ae0*/  LOP3.LUT R10, R10, 0xfffffff7, RZ, 0xc0, !PT ;  /* 0xfffffff70a0a7812 */ /* 0x000fe200078ec0ff */
[----:B------:R-:W4:Y:S10]  /*59af0*/  LDL.LU R90, [R1+0x448] ;  /* 0x00044800015a7983 */ /* 0x000f340000300800 */
[----:B0-----:R-:W-:Y:S01]  /*59b00*/  @!P5 IMAD R12, R59, R17, RZ ;  /* 0x000000113b0cd224 */ /* 0x001fe200078e02ff */
[----:B------:R-:W-:Y:S01]  /*59b10*/  @P1 LOP3.LUT R10, R10, 0x8, RZ, 0xfc, !PT ;  /* 0x000000080a0a1812 */ /* 0x000fe200078efcff */
[----:B------:R-:W4:Y:S04]  /*59b20*/  LDL.LU R91, [R1+0x44c] ;  /* 0x00044c00015b7983 */ /* 0x000f280000300800 */
[----:B------:R0:W-:Y:S01]  /*59b30*/  @!P5 STG.E.U8 desc[UR50][R4.64+0x1], R12 ;  /* 0x0000010c0400d986 */ /* 0x0001e2000c101132 */
[----:B------:R-:W-:-:S02]  /*59b40*/  ISETP.LT.OR P5, PT, R0, 0x1, !P0 ;  /* 0x000000010000780c */ /* 0x000fc400047a1670 */
[----:B------:R-:W-:Y:S01]  /*59b50*/  LOP3.LUT R10, R10, 0xfffffffb, RZ, 0xc0, !PT ;  /* 0xfffffffb0a0a7812 */ /* 0x000fe200078ec0ff */
[----:B------:R-:W4:Y:S01]  /*59b60*/  LDL.LU R92, [R1+0x450] ;  /* 0x00045000015c7983 */ /* 0x000f220000300800 */
[----:B------:R-:W-:Y:S02]  /*59b70*/  ISETP.LT.OR P4, PT, R0, 0x11a, !P0 ;  /* 0x0000011a0000780c */ /* 0x000fe40004781670 */
[----:B------:R-:W-:Y:S01]  /*59b80*/  LOP3.LUT R11, R11, 0xfbffffff, RZ, 0xc0, !PT ;  /* 0xfbffffff0b0b7812 */ /* 0x000fe200078ec0ff */
[----:B------:R-:W4:Y:S04]  /*59b90*/  LDL.LU R93, [R1+0x454] ;  /* 0x00045400015d7983 */ /* 0x000f280000300800 */
[----:B------:R-:W4:Y:S02]  /*59ba0*/  LDL.LU R98, [R1+0x458] ;  /* 0x0004580001627983 */ /* 0x000f240000300800 */
[----:B0-----:R-:W-:Y:S01]  /*59bb0*/  @!P5 IADD3 R12, P6, R4, UR44, RZ ;  /* 0x0000002c040cdc10 */ /* 0x001fe2000ffde0ff */
[----:B------:R-:W-:Y:S01]  /*59bc0*/  @!P5 IMAD R23, R56, R17, RZ ;  /* 0x000000113817d224 */ /* 0x000fe200078e02ff */
[----:B------:R-:W4:Y:S02]  /*59bd0*/  LDL.LU R99, [R1+0x45c] ;  /* 0x00045c0001637983 */ /* 0x000f240000300800 */
[----:B------:R-:W-:-:S02]  /*59be0*/  @!P5 IADD3.X R13, R5, UR43, RZ, P6, !PT ;  /* 0x0000002b050ddc10 */ /* 0x000fc4000b7fe4ff */
[----:B------:R-:W-:Y:S01]  /*59bf0*/  @P4 LOP3.LUT R11, R11, 0x4000000, RZ, 0xfc, !PT ;  /* 0x040000000b0b4812 */ /* 0x000fe200078efcff */
[----:B------:R-:W4:Y:S04]  /*59c00*/  LDL.LU R100, [R1+0x460] ;  /* 0x0004600001647983 */ /* 0x000f280000300800 */
[----:B------:R0:W-:Y:S01]  /*59c10*/  @!P5 STG.E.U8 desc[UR50][R12.64], R23 ;  /* 0x000000170c00d986 */ /* 0x0001e2000c101132 */
[----:B------:R-:W-:Y:S02]  /*59c20*/  ISETP.LT.OR P5, PT, R0, 0x2, !P0 ;  /* 0x000000020000780c */ /* 0x000fe400047a1670 */
[----:B------:R-:W-:Y:S01]  /*59c30*/  LOP3.LUT R11, R11, 0xfdffffff, RZ, 0xc0, !PT ;  /* 0xfdffffff0b0b7812 */ /* 0x000fe200078ec0ff */
[----:B------:R-:W4:Y:S01]  /*59c40*/  LDL.LU R101, [R1+0x464] ;  /* 0x0004640001657983 */ /* 0x000f220000300800 */
[----:B------:R-:W-:-:S03]  /*59c50*/  LOP3.LUT R9, R9, 0xfffdffff, RZ, 0xc0, !PT ;  /* 0xfffdffff09097812 */ /* 0x000fc600078ec0ff */
[----:B------:R-:W4:Y:S04]  /*59c60*/  LDL.LU R106, [R1+0x468] ;  /* 0x00046800016a7983 */ /* 0x000f280000300800 */
[----:B------:R-:W4:Y:S02]  /*59c70*/  LDL.LU R107, [R1+0x46c] ;  /* 0x00046c00016b7983 */ /* 0x000f240000300800 */
[----:B0-----:R-:W-:Y:S01]  /*59c80*/  @!P5 IADD3 R12, P6, R4, UR44, RZ ;  /* 0x0000002c040cdc10 */ /* 0x001fe2000ffde0ff */
[----:B-----5:R-:W-:Y:S01]  /*59c90*/  @!P5 IMAD R23, R57, R17, RZ ;  /* 0x000000113917d224 */ /* 0x020fe200078e02ff */
[----:B------:R-:W5:Y:S02]  /*59ca0*/  LDL.LU R108, [R1+0x470] ;  /* 0x00047000016c7983 */ /* 0x000f640000300800 */
[----:B------:R-:W-:-:S02]  /*59cb0*/  @!P5 IADD3.X R13, R5, UR43, RZ, P6, !PT ;  /* 0x0000002b050ddc10 */ /* 0x000fc4000b7fe4ff */
[----:B------:R-:W5:Y:S04]  /*59cc0*/  LDL.LU R109, [R1+0x474] ;  /* 0x00047400016d7983 */ /* 0x000f680000300800 */
[----:B------:R0:W-:Y:S04]  /*59cd0*/  @!P5 STG.E.U8 desc[UR50][R12.64+0x1], R23 ;  /* 0x000001170c00d986 */ /* 0x0001e8000c101132 */
[----:B------:R-:W5:Y:S04]  /*59ce0*/  LDL.LU R114, [R1+0x478] ;  /* 0x0004780001727983 */ /* 0x000f680000300800 */
[----:B------:R-:W5:Y:S01]  /*59cf0*/  LDL.LU R115, [R1+0x47c] ;  /* 0x00047c0001737983 */ /* 0x000f620000300800 */
[----:B0-----:R-:W-:-:S03]  /*59d00*/  IMAD.U32 R12, RZ, RZ, UR44 ;  /* 0x0000002cff0c7e24 */ /* 0x001fc6000f8e00ff */
[----:B------:R-:W5:Y:S01]  /*59d10*/  LDL.LU R116, [R1+0x480] ;  /* 0x0004800001747983 */ /* 0x000f620000300800 */
[----:B------:R-:W-:Y:S01]  /*59d20*/  IMAD.U32 R13, RZ, RZ, UR43 ;  /* 0x0000002bff0d7e24 */ /* 0x000fe2000f8e00ff */
[----:B------:R-:W-:Y:S02]  /*59d30*/  @!P1 IADD3 R56, P5, P6, R12, UR46, R2 ;  /* 0x0000002e0c389c10 */ /* 0x000fe4000febe002 */
[----:B------:R-:W5:Y:S02]  /*59d40*/  LDL.LU R117, [R1+0x484] ;  /* 0x0004840001757983 */ /* 0x000f640000300800 */
[----:B------:R-:W-:Y:S02]  /*59d50*/  @!P1 IADD3.X R57, R13, UR45, R3, P5, P6 ;  /* 0x0000002d0d399c10 */ /* 0x000fe4000afec403 */
[----:B------:R-:W5:Y:S01]  /*59d60*/  LDL.LU R122, [R1+0x488] ;  /* 0x00048800017a7983 */ /* 0x000f620000300800 */
[----:B------:R-:W-:-:S03]  /*59d70*/  ISETP.LT.OR P1, PT, R0, 0x112, !P0 ;  /* 0x000001120000780c */ /* 0x000fc60004721670 */
[----:B------:R-:W5:Y:S04]  /*59d80*/  LDL.LU R123, [R1+0x48c] ;  /* 0x00048c00017b7983 */ /* 0x000f680000300800 */
[----:B------:R-:W5:Y:S04]  /*59d90*/  LDL.LU R124, [R1+0x490] ;  /* 0x00049000017c7983 */ /* 0x000f680000300800 */
[----:B------:R-:W5:Y:S02]  /*59da0*/  LDL.LU R125, [R1+0x494] ;  /* 0x00049400017d7983 */ /* 0x000f640000300800 */
[----:B------:R-:W-:-:S02]  /*59db0*/  @!P1 IADD3 R58, P5, P6, R12, UR46, R2 ;  /* 0x0000002e0c3a9c10 */ /* 0x000fc4000febe002 */
[----:B------:R-:W-:Y:S01]  /*59dc0*/  @P1 LOP3.LUT R10, R10, 0x4, RZ, 0xfc, !PT ;  /* 0x000000040a0a1812 */ /* 0x000fe200078efcff */
[----:B------:R-:W5:Y:S01]  /*59dd0*/  LDL.LU R128, [R1+0x498] ;  /* 0x0004980001807983 */ /* 0x000f620000300800 */
[----:B------:R-:W-:Y:S02]  /*59de0*/  @!P1 IADD3.X R59, R13, UR45, R3, P5, P6 ;  /* 0x0000002d0d3b9c10 */ /* 0x000fe4000afec403 */
[C---:B------:R-:W-:Y:S01]  /*59df0*/  ISETP.LT.OR P5, PT, R0.reuse, 0x9, !P2 ;  /* 0x000000090000780c */ /* 0x040fe200057a1670 */
[----:B------:R-:W5:Y:S01]  /*59e00*/  LDL.LU R129, [R1+0x49c] ;  /* 0x00049c0001817983 */ /* 0x000f620000300800 */
[----:B------:R-:W-:Y:S02]  /*59e10*/  ISETP.LT.OR P1, PT, R0, 0x119, !P0 ;  /* 0x000001190000780c */ /* 0x000fe40004721670 */
[----:B------:R-:W-:Y:S01]  /*59e20*/  LOP3.LUT R10, R10, 0xfffffffe, RZ, 0xc0, !PT ;  /* 0xfffffffe0a0a7812 */ /* 0x000fe200078ec0ff */
[----:B------:R-:W5:Y:S04]  /*59e30*/  LDL.LU R132, [R1+0x4a0] ;  /* 0x0004a00001847983 */ /* 0x000f680000300800 */
[----:B------:R-:W5:Y:S04]  /*59e40*/  LDL.LU R133, [R1+0x4a4] ;  /* 0x0004a40001857983 */ /* 0x000f680000300800 */
[----:B------:R-:W-:Y:S01]  /*59e50*/  @!P5 IMAD R12, R60, R17, RZ ;  /* 0x000000113c0cd224 */ /* 0x000fe200078e02ff */
[----:B------:R-:W5:Y:S04]  /*59e60*/  LDL.LU R135, [R1+0x4a8] ;  /* 0x0004a80001877983 */ /* 0x000f680000300800 */
[----:B------:R2:W-:Y:S01]  /*59e70*/  @!P5 STG.E.U8 desc[UR50][R4.64+0x8], R12 ;  /* 0x0000080c0400d986 */ /* 0x0005e2000c101132 */
[----:B------:R-:W-:-:S02]  /*59e80*/  ISETP.LT.OR P5, PT, R0, 0xa, !P2 ;  /* 0x0000000a0000780c */ /* 0x000fc400057a1670 */
[----:B------:R-:W-:Y:S01]  /*59e90*/  @P1 LOP3.LUT R10, R10, 0x1, RZ, 0xfc, !PT ;  /* 0x000000010a0a1812 */ /* 0x000fe200078efcff */
[----:B------:R-:W5:Y:S01]  /*59ea0*/  LDL.LU R137, [R1+0x4ac] ;  /* 0x0004ac0001897983 */ /* 0x000f620000300800 */
[----:B------:R-:W-:-:S03]  /*59eb0*/  LOP3.LUT R22, R22, 0x7fffffff, RZ, 0xc0, !PT ;  /* 0x7fffffff16167812 */ /* 0x000fc600078ec0ff */
[----:B------:R-:W5:Y:S04]  /*59ec0*/  LDL.LU R140, [R1+0x4b0] ;  /* 0x0004b000018c7983 */ /* 0x000f680000300800 */
[----:B------:R-:W5:Y:S04]  /*59ed0*/  LDL.LU R141, [R1+0x4b4] ;  /* 0x0004b400018d7983 */ /* 0x000f680000300800 */
[----:B------:R-:W5:Y:S04]  /*59ee0*/  LDL.LU R143, [R1+0x4b8] ;  /* 0x0004b800018f7983 */ /* 0x000f680000300800 */
[----:B------:R-:W5:Y:S04]  /*59ef0*/  LDL.LU R145, [R1+0x4bc] ;  /* 0x0004bc0001917983 */ /* 0x000f680000300800 */
[----:B------:R-:W5:Y:S04]  /*59f00*/  LDL.LU R148, [R1+0x4c0] ;  /* 0x0004c00001947983 */ /* 0x000f680000300800 */
[----:B------:R-:W5:Y:S04]  /*59f10*/  LDL.LU R149, [R1+0x4c4] ;  /* 0x0004c40001957983 */ /* 0x000f680000300800 */
[----:B------:R-:W5:Y:S01]  /*59f20*/  LDL.LU R151, [R1+0x4c8] ;  /* 0x0004c80001977983 */ /* 0x000f620000300800 */
[----:B--2---:R-:W-:-:S05]  /*59f30*/  @!P5 IMAD R12, R61, R17, RZ ;  /* 0x000000113d0cd224 */ /* 0x004fca00078e02ff */
[----:B------:R0:W-:Y:S02]  /*59f40*/  @!P5 STG.E.U8 desc[UR50][R4.64+0x9], R12 ;  /* 0x0000090c0400d986 */ /* 0x0001e4000c101132 */
[----:B0-----:R-:W-:-:S05]  /*59f50*/  IMAD.U32 R12, RZ, RZ, UR44 ;  /* 0x0000002cff0c7e24 */ /* 0x001fca000f8e00ff */
[----:B------:R-:W-:-:S04]  /*59f60*/  @!P1 IADD3 R60, P5, P6, R12, UR46, R2 ;  /* 0x0000002e0c3c9c10 */ /* 0x000fc8000febe002 */
[----:B------:R-:W-:Y:S02]  /*59f70*/  @!P1 IADD3.X R61, R13, UR45, R3, P5, P6 ;  /* 0x0000002d0d3d9c10 */ /* 0x000fe4000afec403 */
[C---:B------:R-:W-:Y:S02]  /*59f80*/  ISETP.LT.OR P5, PT, R0.reuse, 0x9, !P0 ;  /* 0x000000090000780c */ /* 0x040fe400047a1670 */
[----:B------:R-:W-:-:S11]  /*59f90*/  ISETP.LT.OR P1, PT, R0, 0xa, !P0 ;  /* 0x0000000a0000780c */ /* 0x000fd60004721670 */
[----:B------:R-:W-:Y:S01]  /*59fa0*/  @!P5 IADD3 R12, P6, R4, UR44, RZ ;  /* 0x0000002c040cdc10 */ /* 0x000fe2000ffde0ff */
[----:B---3--:R-:W-:-:S03]  /*59fb0*/  @!P5 IMAD R23, R63, R17, RZ ;  /* 0x000000113f17d224 */ /* 0x008fc600078e02ff */
[----:B------:R-:W-:-:S05]  /*59fc0*/  @!P5 IADD3.X R13, R5, UR43, RZ, P6, !PT ;  /* 0x0000002b050ddc10 */ /* 0x000fca000b7fe4ff */
[----:B------:R0:W-:Y:S02]  /*59fd0*/  @!P5 STG.E.U8 desc[UR50][R12.64+0x8], R23 ;  /* 0x000008170c00d986 */ /* 0x0001e4000c101132 */
[----:B0-----:R-:W-:Y:S02]  /*59fe0*/  IMAD.U32 R12, RZ, RZ, UR44 ;  /* 0x0000002cff0c7e24 */ /* 0x001fe4000f8e00ff */
[----:B------:R-:W2:Y:S03]  /*59ff0*/  LDL.LU R23, [R1+0x5fc] ;  /* 0x0005fc0001177983 */ /* 0x000ea60000300800 */
[----:B------:R-:W-:Y:S01]  /*5a000*/  @!P4 IADD3 R62, P5, P6, R12, UR46, R2 ;  /* 0x0000002e0c3ecc10 */ /* 0x000fe2000febe002 */
[----:B----4-:R-:W-:-:S05]  /*5a010*/  @!P1 IMAD R12, R67, R17, RZ ;  /* 0x00000011430c9224 */ /* 0x010fca00078e02ff */
[----:B------:R0:W-:Y:S01]  /*5a020*/  @!P1 STG.E.U8 desc[UR50][R64.64+0x9], R12 ;  /* 0x0000090c40009986 */ /* 0x0001e2000c101132 */
[----:B------:R-:W-:Y:S01]  /*5a030*/  ISETP.LT.OR P1, PT, R0, 0x121, !P0 ;  /* 0x000001210000780c */ /* 0x000fe20004721670 */
[----:B------:R-:W-:-:S05]  /*5a040*/  IMAD.U32 R13, RZ, RZ, UR43 ;  /* 0x0000002bff0d7e24 */ /* 0x000fca000f8e00ff */
[----:B------:R-:W-:Y:S01]  /*5a050*/  @!P4 IADD3.X R63, R13, UR45, R3, P5, P6 ;  /* 0x0000002d0d3fcc10 */ /* 0x000fe2000afec403 */
[----:B0-----:R-:W-:-:S06]  /*5a060*/  IMAD.U32 R12, RZ, RZ, UR44 ;  /* 0x0000002cff0c7e24 */ /* 0x001fcc000f8e00ff */
[----:B------:R-:W-:Y:S02]  /*5a070*/  @!P1 IADD3 R64, P5, P6, R12, UR46, R2 ;  /* 0x0000002e0c409c10 */ /* 0x000fe4000febe002 */
[----:B------:R-:W-:Y:S02]  /*5a080*/  @P1 LOP3.LUT R11, R11, 0x2000000, RZ, 0xfc, !PT ;  /* 0x020000000b0b1812 */ /* 0x000fe400078efcff */
[----:B------:R-:W-:Y:S02]  /*5a090*/  @!P1 IADD3.X R65, R13, UR45, R3, P5, P6 ;  /* 0x0000002d0d419c10 */ /* 0x000fe4000afec403 */
[----:B------:R-:W-:-:S13]  /*5a0a0*/  ISETP.LT.OR P1, PT, R0, 0x122, !P0 ;  /* 0x000001220000780c */ /* 0x000fda0004721670 */
[----:B------:R-:W-:-:S04]  /*5a0b0*/  @!P1 IADD3 R66, P5, P6, R12, UR46, R2 ;  /* 0x0000002e0c429c10 */ /* 0x000fc8000febe002 */
[----:B------:R-:W-:Y:S02]  /*5a0c0*/  @!P1 IADD3.X R67, R13, UR45, R3, P5, P6 ;  /* 0x0000002d0d439c10 */ /* 0x000fe4000afec403 */
[----:B------:R-:W-:-:S13]  /*5a0d0*/  ISETP.LT.OR P5, PT, R0, 0x11, !P2 ;  /* 0x000000110000780c */ /* 0x000fda00057a1670 */
[----:B------:R-:W-:-:S05]  /*5a0e0*/  @!P5 IMAD R12, R68, R17, RZ ;  /* 0x00000011440cd224 */ /* 0x000fca00078e02ff */
[----:B------:R0:W-:Y:S01]  /*5a0f0*/  @!P5 STG.E.U8 desc[UR50][R4.64+0x10], R12 ;  /* 0x0000100c0400d986 */ /* 0x0001e2000c101132 */
[C---:B------:R-:W-:Y:S02]  /*5a100*/  ISETP.LT.OR P5, PT, R0.reuse, 0x12, !P2 ;  /* 0x000000120000780c */ /* 0x040fe400057a1670 */
[----:B------:R-:W-:Y:S02]  /*5a110*/  LOP3.LUT R11, R11, 0xff7fffff, RZ, 0xc0, !PT ;  /* 0xff7fffff0b0b7812 */ /* 0x000fe400078ec0ff */
[C---:B------:R-:W-:Y:S02]  /*5a120*/  ISETP.LT.OR P4, PT, R0.reuse, 0x129, !P0 ;  /* 0x000001290000780c */ /* 0x040fe40004781670 */
[----:B------:R-:W-:Y:S02]  /*5a130*/  @P1 LOP3.LUT R11, R11, 0x800000, RZ, 0xfc, !PT ;  /* 0x008000000b0b1812 */ /* 0x000fe400078efcff */
[----:B------:R-:W-:-:S05]  /*5a140*/  ISETP.LT.OR P1, PT, R0, 0x11, !P0 ;  /* 0x000000110000780c */ /* 0x000fca0004721670 */
[----:B0-----:R-:W-:-:S05]  /*5a150*/  @!P5 IMAD R12, R69, R17, RZ ;  /* 0x00000011450cd224 */ /* 0x001fca00078e02ff */
[----:B------:R0:W-:Y:S01]  /*5a160*/  @!P5 STG.E.U8 desc[UR50][R4.64+0x11], R12 ;  /* 0x0000110c0400d986 */ /* 0x0001e2000c101132 */
[----:B------:R-:W-:Y:S01]  /*5a170*/  LOP3.LUT R11, R11, 0xffdfffff, RZ, 0xc0, !PT ;  /* 0xffdfffff0b0b7812 */ /* 0x000fe200078ec0ff */
[----:B0-----:R-:W-:-:S05]  /*5a180*/  IMAD.U32 R12, RZ, RZ, UR44 ;  /* 0x0000002cff0c7e24 */ /* 0x001fca000f8e00ff */
[----:B------:R-:W-:Y:S01]  /*5a190*/  @!P4 IADD3 R68, P5, P6, R12, UR46, R2 ;  /* 0x0000002e0c44cc10 */ /* 0x000fe2000febe002 */
[----:B------:R-:W-:Y:S01]  /*5a1a0*/  @!P1 IMAD R12, R74, R17, RZ ;  /* 0x000000114a0c9224 */ /* 0x000fe200078e02ff */
[----:B------:R-:W-:Y:S02]  /*5a1b0*/  @P4 LOP3.LUT R11, R11, 0x200000, RZ, 0xfc, !PT ;  /* 0x002000000b0b4812 */ /* 0x000fe400078efcff */
[----:B------:R-:W-:Y:S02]  /*5a1c0*/  @!P4 IADD3.X R69, R13, UR45, R3, P5, P6 ;  /* 0x0000002d0d45cc10 */ /* 0x000fe4000afec403 */
[----:B------:R0:W-:Y:S01]  /*5a1d0*/  @!P1 STG.E.U8 desc[UR50][R70.64+0x10], R12 ;  /* 0x0000100c46009986 */ /* 0x0001e2000c101132 */
[C---:B------:R-:W-:Y:S02]  /*5a1e0*/  ISETP.LT.OR P4, PT, R0.reuse, 0x12a, !P0 ;  /* 0x0000012a0000780c */ /* 0x040fe40004781670 */
[----:B------:R-:W-:Y:S01]  /*5a1f0*/  ISETP.LT.OR P1, PT, R0, 0x12, !P0 ;  /* 0x000000120000780c */ /* 0x000fe20004721670 */
[----:B0-----:R-:W-:-:S10]  /*5a200*/  IMAD.U32 R12, RZ, RZ, UR44 ;  /* 0x0000002cff0c7e24 */ /* 0x001fd4000f8e00ff */
[----:B------:R-:W-:Y:S02]  /*5a210*/  @!P4 IADD3 R70, P5, P6, R12, UR46, R2 ;  /* 0x0000002e0c46cc10 */ /* 0x000fe4000febe002 */
[----:B------:R-:W-:-:S05]  /*5a220*/  @!P1 IMAD R12, R75, R17, RZ ;  /* 0x000000114b0c9224 */ /* 0x000fca00078e02ff */
[----:B------:R0:W-:Y:S01]  /*5a230*/  @!P1 STG.E.U8 desc[UR50][R72.64+0x11], R12 ;  /* 0x0000110c48009986 */ /* 0x0001e2000c101132 */
[----:B------:R-:W-:Y:S02]  /*5a240*/  ISETP.LT.OR P1, PT, R0, 0x131, !P0 ;  /* 0x000001310000780c */ /* 0x000fe40004721670 */
[----:B------:R-:W-:-:S04]  /*5a250*/  LOP3.LUT R11, R11, 0xfffffff7, RZ, 0xc0, !PT ;  /* 0xfffffff70b0b7812 */ /* 0x000fc800078ec0ff */
[----:B------:R-:W-:Y:S01]  /*5a260*/  @P4 LOP3.LUT R11, R11, 0x8, RZ, 0xfc, !PT ;  /* 0x000000080b0b4812 */ /* 0x000fe200078efcff */
[----:B0-----:R-:W-:Y:S01]  /*5a270*/  IMAD.U32 R12, RZ, RZ, UR44 ;  /* 0x0000002cff0c7e24 */ /* 0x001fe2000f8e00ff */
[----:B------:R-:W-:Y:S02]  /*5a280*/  @!P4 IADD3.X R71, R13, UR45, R3, P5, P6 ;  /* 0x0000002d0d47cc10 */ /* 0x000fe4000afec403 */
[----:B------:R-:W-:-:S03]  /*5a290*/  LOP3.LUT R11, R11, 0xfffffffb, RZ, 0xc0, !PT ;  /* 0xfffffffb0b0b7812 */ /* 0x000fc600078ec0ff */
        /* <DEDUP_REMOVED lines=10> */
[----:B------:R-:W-:Y:S02]  /*5a340*/  @P1 LOP3.LUT R9, R9, 0x20000, RZ, 0xfc, !PT ;  /* 0x0002000009091812 */ /* 0x000fe400078efcff */
[C---:B------:R-:W-:Y:S02]  /*5a350*/  ISETP.LT.OR P4, PT, R0.reuse, 0x139, !P0 ;  /* 0x000001390000780c */ /* 0x040fe40004781670 */
[----:B------:R-:W-:-:S07]  /*5a360*/  ISETP.LT.OR P1, PT, R0, 0x19, !P0 ;  /* 0x000000190000780c */ /* 0x000fce0004721670 */
        /* <DEDUP_REMOVED lines=133> */
[----:B-----5:R-:W-:-:S05]  /*5abc0*/  @!P5 IMAD R12, R108, R17, RZ ;  /* 0x000000116c0cd224 */ /* 0x020fca00078e02ff */
        /* <DEDUP_REMOVED lines=22> */
[----:B------:R-:W-:Y:S02]  /*5ad30*/  @P4 LOP3.LUT R22, R22, 0x80000000, RZ, 0xfc, !PT ;  /* 0x8000000016164812 */ /* 0x000fe400078efcff */
[----:B------:R-:W-:Y:S02]  /*5ad40*/  @!P4 IADD3.X R111, R13, UR45, R3, P5, P6 ;  /* 0x0000002d0d6fcc10 */ /* 0x000fe4000afec403 */
[----:B------:R-:W-:Y:S01]  /*5ad50*/  LOP3.LUT R22, R22, 0xbfffffff, RZ, 0xc0, !PT ;  /* 0xbfffffff16167812 */ /* 0x000fe200078ec0ff */
        /* <DEDUP_REMOVED lines=10> */
[----:B------:R-:W-:Y:S02]  /*5ae00*/  ISETP.LT.OR P5, PT, R0, 0x42, !P2 ;  /* 0x000000420000780c */ /* 0x000fe400057a1670 */
[----:B------:R-:W-:Y:S02]  /*5ae10*/  LOP3.LUT R22, R22, 0xdfffffff, RZ, 0xc0, !PT ;  /* 0xdfffffff16167812 */ /* 0x000fe400078ec0ff */
[----:B------:R-:W-:Y:S02]  /*5ae20*/  ISETP.LT.OR P4, PT, R0, 0x189, !P0 ;  /* 0x000001890000780c */ /* 0x000fe40004781670 */
        /* <DEDUP_REMOVED lines=76> */
[--C-:B------:R-:W-:Y:S01]  /*5b2f0*/  @!P4 IADD3 R132, P5, P6, R12, UR46, R2.reuse ;  /* 0x0000002e0c84cc10 */ /* 0x100fe2000febe002 */
[----:B------:R-:W-:Y:S01]  /*5b300*/  @!P1 IMAD R12, R135, R17, RZ ;  /* 0x00000011870c9224 */ /* 0x000fe200078e02ff */
[----:B------:R-:W-:Y:S02]  /*5b310*/  @P4 LOP3.LUT R22, R22, 0x100000, RZ, 0xfc, !PT ;  /* 0x0010000016164812 */ /* 0x000fe400078efcff */
[----:B------:R-:W-:Y:S02]  /*5b320*/  @!P4 IADD3.X R133, R13, UR45, R3, P5, P6 ;  /* 0x0000002d0d85cc10 */ /* 0x000fe4000afec403 */
[----:B------:R0:W-:Y:S01]  /*5b330*/  @!P1 STG.E.U8 desc[UR50][R234.64+0x50], R12 ;  /* 0x0000500cea009986 */ /* 0x0001e2000c101132 */
[C---:B------:R-:W-:Y:S02]  /*5b340*/  ISETP.LT.OR P4, PT, R0.reuse, 0x1aa, !P0 ;  /* 0x000001aa0000780c */ /* 0x040fe40004781670 */
[----:B------:R-:W-:Y:S01]  /*5b350*/  ISETP.LT.OR P1, PT, R0, 0x52, !P0 ;  /* 0x000000520000780c */ /* 0x000fe20004721670 */
[----:B0-----:R-:W-:Y:S01]  /*5b360*/  IMAD.U32 R12, RZ, RZ, UR44 ;  /* 0x0000002cff0c7e24 */ /* 0x001fe2000f8e00ff */
[----:B------:R-:W3:Y:S09]  /*5b370*/  LDL.LU R235, [R1+0x4cc] ;  /* 0x0004cc0001eb7983 */ /* 0x000ef20000300800 */
[----:B------:R-:W-:-:S02]  /*5b380*/  @!P4 IADD3 R134, P5, P6, R12, UR46, R2 ;  /* 0x0000002e0c86cc10 */ /* 0x000fc4000febe002 */
[----:B------:R-:W-:-:S05]  /*5b390*/  @!P1 IMAD R12, R137, R17, RZ ;  /* 0x00000011890c9224 */ /* 0x000fca00078e02ff */
[----:B------:R0:W-:Y:S01]  /*5b3a0*/  @!P1 STG.E.U8 desc[UR50][R232.64+0x51], R12 ;  /* 0x0000510ce8009986 */ /* 0x0001e2000c101132 */
[----:B------:R-:W-:Y:S02]  /*5b3b0*/  ISETP.LT.OR P1, PT, R0, 0x1b1, !P0 ;  /* 0x000001b10000780c */ /* 0x000fe40004721670 */
[----:B------:R-:W-:-:S04]  /*5b3c0*/  LOP3.LUT R22, R22, 0xfff7ffff, RZ, 0xc0, !PT ;  /* 0xfff7ffff16167812 */ /* 0x000fc800078ec0ff */
[----:B------:R-:W-:Y:S01]  /*5b3d0*/  @P4 LOP3.LUT R22, R22, 0x80000, RZ, 0xfc, !PT ;  /* 0x0008000016164812 */ /* 0x000fe200078efcff */
[----:B0-----:R-:W-:Y:S01]  /*5b3e0*/  IMAD.U32 R12, RZ, RZ, UR44 ;  /* 0x0000002cff0c7e24 */ /* 0x001fe2000f8e00ff */
[----:B------:R-:W-:Y:S01]  /*5b3f0*/  @!P4 IADD3.X R135, R13, UR45, R3, P5, P6 ;  /* 0x0000002d0d87cc10 */ /* 0x000fe2000afec403 */
[----:B------:R-:W4:Y:S01]  /*5b400*/  LDL.LU R232, [R1+0x4d0] ;  /* 0x0004d00001e87983 */ /* 0x000f220000300800 */
[----:B------:R-:W-:-:S03]  /*5b410*/  LOP3.LUT R22, R22, 0xfffbffff, RZ, 0xc0, !PT ;  /* 0xfffbffff16167812 */ /* 0x000fc600078ec0ff */
[----:B------:R-:W-:Y:S01]  /*5b420*/  @!P1 IADD3 R136, P5, P6, R12, UR46, R2 ;  /* 0x0000002e0c889c10 */ /* 0x000fe2000febe002 */
[----:B------:R-:W5:Y:S01]  /*5b430*/  LDL.LU R233, [R1+0x4d4] ;  /* 0x0004d40001e97983 */ /* 0x000f620000300800 */
        /* <DEDUP_REMOVED lines=24> */
[----:B0-----:R-:W2:Y:S01]  /*5b5c0*/  LDL.LU R231, [R1+0x4d8] ;  /* 0x0004d80001e77983 */ /* 0x001ea20000300800 */
[----:B------:R-:W-:-:S09]  /*5b5d0*/  IMAD.U32 R12, RZ, RZ, UR44 ;  /* 0x0000002cff0c7e24 */ /* 0x000fd2000f8e00ff */
[----:B------:R-:W-:Y:S02]  /*5b5e0*/  @!P4 IADD3 R142, P5, P6, R12, UR46, R2 ;  /* 0x0000002e0c8ecc10 */ /* 0x000fe4000febe002 */
[----:B------:R-:W-:-:S05]  /*5b5f0*/  @!P1 IMAD R12, R145, R17, RZ ;  /* 0x00000011910c9224 */ /* 0x000fca00078e02ff */
[----:B------:R0:W-:Y:S04]  /*5b600*/  @!P1 STG.E.U8 desc[UR50][R228.64+0x59], R12 ;  /* 0x0000590ce4009986 */ /* 0x0001e8000c101132 */
[----:B0-----:R-:W2:Y:S01]  /*5b610*/  LDL.LU R229, [R1+0x4dc] ;  /* 0x0004dc0001e57983 */ /* 0x001ea20000300800 */
[----:B------:R-:W-:Y:S02]  /*5b620*/  ISETP.LT.OR P1, PT, R0, 0x1c1, !P0 ;  /* 0x000001c10000780c */ /* 0x000fe40004721670 */
[----:B------:R-:W-:Y:S01]  /*5b630*/  LOP3.LUT R22, R22, 0xffff7fff, RZ, 0xc0, !PT ;  /* 0xffff7fff16167812 */ /* 0x000fe200078ec0ff */
[----:B------:R-:W-:-:S03]  /*5b640*/  IMAD.U32 R12, RZ, RZ, UR44 ;  /* 0x0000002cff0c7e24 */ /* 0x000fc6000f8e00ff */
[----:B------:R-:W-:Y:S02]  /*5b650*/  @P4 LOP3.LUT R22, R22, 0x8000, RZ, 0xfc, !PT ;  /* 0x0000800016164812 */ /* 0x000fe400078efcff */
        /* <DEDUP_REMOVED lines=29> */
[----:B------:R-:W-:Y:S01]  /*5b830*/  LOP3.LUT R22, R22, 0xfffff7ff, RZ, 0xc0, !PT ;  /* 0xfffff7ff16167812 */ /* 0x000fe200078ec0ff */
[----:B------:R-:W-:-:S03]  /*5b840*/  IMAD.U32 R236, RZ, RZ, UR44 ;  /* 0x0000002cffec7e24 */ /* 0x000fc6000f8e00ff */
[----:B------:R-:W-:Y:S02]  /*5b850*/  @P4 LOP3.LUT R22, R22, 0x800, RZ, 0xfc, !PT ;  /* 0x0000080016164812 */ /* 0x000fe400078efcff */
[----:B------:R-:W-:Y:S02]  /*5b860*/  @!P4 IADD3.X R151, R13, UR45, R3, P5, P6 ;  /* 0x0000002d0d97cc10 */ /* 0x000fe4000afec403 */
[----:B------:R-:W-:Y:S01]  /*5b870*/  LOP3.LUT R22, R22, 0xfffffbff, RZ, 0xc0, !PT ;  /* 0xfffffbff16167812 */ /* 0x000fe200078ec0ff */
[----:B------:R-:W-:Y:S01]  /*5b880*/  IMAD.U32 R234, RZ, RZ, UR44 ;  /* 0x0000002cffea7e24 */ /* 0x000fe2000f8e00ff */
[----:B------:R-:W2:Y:S01]  /*5b890*/  LDL.LU R13, [R1+0x5f8] ;  /* 0x0005f800010d7983 */ /* 0x000ea20000300800 */
[----:B---3--:R-:W-:-:S05]  /*5b8a0*/  @!P1 IMAD R12, R235, R17, RZ ;  /* 0x00000011eb0c9224 */ /* 0x008fca00078e02ff */
[----:B------:R0:W-:Y:S01]  /*5b8b0*/  @!P1 STG.E.U8 desc[UR50][R224.64+0x61], R12 ;  /* 0x0000610ce0009986 */ /* 0x0001e2000c101132 */
[----:B------:R-:W-:Y:S01]  /*5b8c0*/  ISETP.LT.OR P1, PT, R0, 0x1d1, !P0 ;  /* 0x000001d10000780c */ /* 0x000fe20004721670 */
[----:B0-----:R-:W-:Y:S02]  /*5b8d0*/  IMAD.U32 R12, RZ, RZ, UR43 ;  /* 0x0000002bff0c7e24 */ /* 0x001fe4000f8e00ff */
[----:B------:R-:W3:Y:S10]  /*5b8e0*/  LDL.LU R224, [R1+0x4e0] ;  /* 0x0004e00001e07983 */ /* 0x000ef40000300800 */
[----:B------:R-:W-:-:S02]  /*5b8f0*/  @!P1 IADD3 R236, P5, P6, R236, UR46, R2 ;  /* 0x0000002eecec9c10 */ /* 0x000fc4000febe002 */
[----:B------:R-:W-:Y:S01]  /*5b900*/  @P1 LOP3.LUT R22, R22, 0x400, RZ, 0xfc, !PT ;  /* 0x0000040016161812 */ /* 0x000fe200078efcff */
[----:B------:R-:W3:Y:S01]  /*5b910*/  LDL.LU R225, [R1+0x4e4] ;  /* 0x0004e40001e17983 */ /* 0x000ee20000300800 */
[----:B------:R-:W-:Y:S02]  /*5b920*/  @!P1 IADD3.X R237, R12, UR45, R3, P5, P6 ;  /* 0x0000002d0ced9c10 */ /* 0x000fe4000afec403 */
[----:B------:R-:W-:-:S13]  /*5b930*/  ISETP.LT.OR P1, PT, R0, 0x1d2, !P0 ;  /* 0x000001d20000780c */ /* 0x000fda0004721670 */
[----:B------:R-:W-:-:S04]  /*5b940*/  @!P1 IADD3 R234, P5, P6, R234, UR46, R2 ;  /* 0x0000002eeaea9c10 */ /* 0x000fc8000febe002 */
[----:B------:R-:W-:Y:S02]  /*5b950*/  @!P1 IADD3.X R235, R12, UR45, R3, P5, P6 ;  /* 0x0000002d0ceb9c10 */ /* 0x000fe4000afec403 */
[----:B------:R-:W-:-:S13]  /*5b960*/  ISETP.LT.OR P5, PT, R0, 0x69, !P2 ;  /* 0x000000690000780c */ /* 0x000fda00057a1670 */
[----:B----4-:R-:W-:-:S05]  /*5b970*/  @!P5 IMAD R12, R232, R17, RZ ;  /* 0x00000011e80cd224 */ /* 0x010fca00078e02ff */
[----:B------:R5:W-:Y:S01]  /*5b980*/  @!P5 STG.E.U8 desc[UR50][R4.64+0x68], R12 ;  /* 0x0000680c0400d986 */ /* 0x000be2000c101132 */
[----:B------:R-:W-:Y:S02]  /*5b990*/  ISETP.LT.OR P5, PT, R0, 0x6a, !P2 ;  /* 0x0000006a0000780c */ /* 0x000fe400057a1670 */
[----:B------:R-:W-:Y:S02]  /*5b9a0*/  LOP3.LUT R22, R22, 0xfffffdff, RZ, 0xc0, !PT ;  /* 0xfffffdff16167812 */ /* 0x000fe400078ec0ff */
[----:B------:R-:W-:Y:S02]  /*5b9b0*/  ISETP.LT.OR P4, PT, R0, 0x1d9, !P0 ;  /* 0x000001d90000780c */ /* 0x000fe40004781670 */
[----:B------:R-:W-:Y:S02]  /*5b9c0*/  @P1 LOP3.LUT R22, R22, 0x200, RZ, 0xfc, !PT ;  /* 0x0000020016161812 */ /* 0x000fe400078efcff */
[----:B------:R-:W-:Y:S01]  /*5b9d0*/  ISETP.LT.OR P1, PT, R0, 0x69, !P0 ;  /* 0x000000690000780c */ /* 0x000fe20004721670 */
[----:B------:R-:W-:-:S04]  /*5b9e0*/  IMAD.U32 R232, RZ, RZ, UR44 ;  /* 0x0000002cffe87e24 */ /* 0x000fc8000f8e00ff */
[----:B-----5:R-:W-:Y:S01]  /*5b9f0*/  @!P5 IMAD R12, R233, R17, RZ ;  /* 0x00000011e90cd224 */ /* 0x020fe200078e02ff */
[----:B------:R-:W-:-:S04]  /*5ba00*/  LOP3.LUT R22, R22, 0xfffffeff, RZ, 0xc0, !PT ;  /* 0xfffffeff16167812 */ /* 0x000fc800078ec0ff */
[----:B------:R0:W-:Y:S01]  /*5ba10*/  @!P5 STG.E.U8 desc[UR50][R4.64+0x69], R12 ;  /* 0x0000690c0400d986 */ /* 0x0001e2000c101132 */
[----:B------:R-:W-:Y:S02]  /*5ba20*/  @!P4 IADD3 R232, P5, P6, R232, UR46, R2 ;  /* 0x0000002ee8e8cc10 */ /* 0x000fe4000febe002 */
[----:B------:R-:W-:Y:S01]  /*5ba30*/  @P4 LOP3.LUT R22, R22, 0x100, RZ, 0xfc, !PT ;  /* 0x0000010016164812 */ /* 0x000fe200078efcff */
[----:B0-----:R-:W-:-:S05]  /*5ba40*/  IMAD.U32 R12, RZ, RZ, UR43 ;  /* 0x0000002bff0c7e24 */ /* 0x001fca000f8e00ff */
[----:B------:R-:W-:Y:S02]  /*5ba50*/  @!P4 IADD3.X R233, R12, UR45, R3, P5, P6 ;  /* 0x0000002d0ce9cc10 */ /* 0x000fe4000afec403 */
[----:B------:R-:W-:Y:S01]  /*5ba60*/  ISETP.LT.OR P4, PT, R0, 0x1da, !P0 ;  /* 0x000001da0000780c */ /* 0x000fe20004781670 */
[----:B------:R-:W-:Y:S02]  /*5ba70*/  IMAD.U32 R230, RZ, RZ, UR44 ;  /* 0x0000002cffe67e24 */ /* 0x000fe4000f8e00ff */
[----:B--2---:R-:W-:-:S05]  /*5ba80*/  @!P1 IMAD R12, R231, R17, RZ ;  /* 0x00000011e70c9224 */ /* 0x004fca00078e02ff */
[----:B------:R0:W-:Y:S01]  /*5ba90*/  @!P1 STG.E.U8 desc[UR50][R222.64+0x68], R12 ;  /* 0x0000680cde009986 */ /* 0x0001e2000c101132 */
[----:B------:R-:W-:-:S04]  /*5baa0*/  ISETP.LT.OR P1, PT, R0, 0x6a, !P0 ;  /* 0x0000006a0000780c */ /* 0x000fc80004721670 */
[----:B------:R-:W-:Y:S01]  /*5bab0*/  @!P4 IADD3 R230, P5, P6, R230, UR46, R2 ;  /* 0x0000002ee6e6cc10 */ /* 0x000fe2000febe002 */
[----:B0-----:R-:W2:Y:S01]  /*5bac0*/  LDL.LU R223, [R1+0x4e8] ;  /* 0x0004e80001df7983 */ /* 0x001ea20000300800 */
[----:B------:R-:W-:-:S05]  /*5bad0*/  IMAD.U32 R12, RZ, RZ, UR43 ;  /* 0x0000002bff0c7e24 */ /* 0x000fca000f8e00ff */
[----:B------:R-:W-:Y:S02]  /*5bae0*/  @!P4 IADD3.X R231, R12, UR45, R3, P5, P6 ;  /* 0x0000002d0ce7cc10 */ /* 0x000fe4000afec403 */
[----:B------:R-:W-:-:S05]  /*5baf0*/  @!P1 IMAD R12, R229, R17, RZ ;  /* 0x00000011e50c9224 */ /* 0x000fca00078e02ff */
[----:B------:R0:W-:Y:S04]  /*5bb00*/  @!P1 STG.E.U8 desc[UR50][R220.64+0x69], R12 ;  /* 0x0000690cdc009986 */ /* 0x0001e8000c101132 */
[----:B0-----:R-:W4:Y:S01]  /*5bb10*/  LDL.LU R221, [R1+0x4ec] ;  /* 0x0004ec0001dd7983 */ /* 0x001f220000300800 */
        /* <DEDUP_REMOVED lines=9> */
[----:B------:R-:W-:Y:S01]  /*5bbb0*/  ISETP.LT.OR P1, PT, R0, 0x1e2, !P0 ;  /* 0x000001e20000780c */ /* 0x000fe20004721670 */
[----:B------:R-:W-:-:S12]  /*5bbc0*/  IMAD.U32 R226, RZ, RZ, UR44 ;  /* 0x0000002cffe27e24 */ /* 0x000fd8000f8e00ff */
[----:B------:R-:W-:-:S04]  /*5bbd0*/  @!P1 IADD3 R226, P5, P6, R226, UR46, R2 ;  /* 0x0000002ee2e29c10 */ /* 0x000fc8000febe002 */
[----:B------:R-:W-:Y:S02]  /*5bbe0*/  @!P1 IADD3.X R227, R12, UR45, R3, P5, P6 ;  /* 0x0000002d0ce39c10 */ /* 0x000fe4000afec403 */
[----:B------:R-:W-:Y:S02]  /*5bbf0*/  ISETP.LT.OR P5, PT, R0, 0x71, !P2 ;  /* 0x000000710000780c */ /* 0x000fe400057a1670 */
[----:B------:R-:W-:Y:S02]  /*5bc00*/  LOP3.LUT R22, R22, 0xffffffdf, RZ, 0xc0, !PT ;  /* 0xffffffdf16167812 */ /* 0x000fe400078ec0ff */
[----:B------:R-:W-:Y:S02]  /*5bc10*/  ISETP.LT.OR P4, PT, R0, 0x1e9, !P0 ;  /* 0x000001e90000780c */ /* 0x000fe40004781670 */
[----:B------:R-:W-:Y:S02]  /*5bc20*/  @P1 LOP3.LUT R22, R22, 0x20, RZ, 0xfc, !PT ;  /* 0x0000002016161812 */ /* 0x000fe400078efcff */
[----:B------:R-:W-:-:S02]  /*5bc30*/  ISETP.LT.OR P1, PT, R0, 0x71, !P0 ;  /* 0x000000710000780c */ /* 0x000fc40004721670 */
[----:B------:R-:W-:-:S07]  /*5bc40*/  LOP3.LUT R22, R22, 0xffffffef, RZ, 0xc0, !PT ;  /* 0xffffffef16167812 */ /* 0x000fce00078ec0ff */
[----:B------:R-:W-:Y:S01]  /*5bc50*/  @P4 LOP3.LUT R22, R22, 0x10, RZ, 0xfc, !PT ;  /* 0x0000001016164812 */ /* 0x000fe200078efcff */
[----:B------:R-:W-:Y:S02]  /*5bc60*/  IMAD.U32 R222, RZ, RZ, UR44 ;  /* 0x0000002cffde7e24 */ /* 0x000fe4000f8e00ff */
[----:B---3--:R-:W-:-:S05]  /*5bc70*/  @!P5 IMAD R12, R224, R17, RZ ;  /* 0x00000011e00cd224 */ /* 0x008fca00078e02ff */
[----:B------:R0:W-:Y:S01]  /*5bc80*/  @!P5 STG.E.U8 desc[UR50][R4.64+0x70], R12 ;  /* 0x0000700c0400d986 */ /* 0x0001e2000c101132 */
[----:B------:R-:W-:Y:S01]  /*5bc90*/  ISETP.LT.OR P5, PT, R0, 0x72, !P2 ;  /* 0x000000720000780c */ /* 0x000fe200057a1670 */
[----:B------:R-:W-:-:S12]  /*5bca0*/  IMAD.U32 R224, RZ, RZ, UR44 ;  /* 0x0000002cffe07e24 */ /* 0x000fd8000f8e00ff */
[----:B0-----:R-:W-:-:S05]  /*5bcb0*/  @!P5 IMAD R12, R225, R17, RZ ;  /* 0x00000011e10cd224 */ /* 0x001fca00078e02ff */
[----:B------:R0:W-:Y:S01]  /*5bcc0*/  @!P5 STG.E.U8 desc[UR50][R4.64+0x71], R12 ;  /* 0x0000710c0400d986 */ /* 0x0001e2000c101132 */
[----:B------:R-:W-:Y:S01]  /*5bcd0*/  @!P4 IADD3 R224, P5, P6, R224, UR46, R2 ;  /* 0x0000002ee0e0cc10 */ /* 0x000fe2000febe002 */
[----:B0-----:R-:W-:-:S05]  /*5bce0*/  IMAD.U32 R12, RZ, RZ, UR43 ;  /* 0x0000002bff0c7e24 */ /* 0x001fca000f8e00ff */
[----:B------:R-:W-:Y:S02]  /*5bcf0*/  @!P4 IADD3.X R225, R12, UR45, R3, P5, P6 ;  /* 0x0000002d0ce1cc10 */ /* 0x000fe4000afec403 */
[----:B------:R-:W-:-:S13]  /*5bd00*/  ISETP.LT.OR P4, PT, R0, 0x1ea, !P0 ;  /* 0x000001ea0000780c */ /* 0x000fda0004781670 */
[----:B------:R-:W-:Y:S01]  /*5bd10*/  @!P4 IADD3 R222, P5, P6, R222, UR46, R2 ;  /* 0x0000002ededecc10 */ /* 0x000fe2000febe002 */
[----:B--2---:R-:W-:-:S05]  /*5bd20*/  @!P1 IMAD R12, R223, R17, RZ ;  /* 0x00000011df0c9224 */ /* 0x004fca00078e02ff */
[----:B------:R0:W-:Y:S01]  /*5bd30*/  @!P1 STG.E.U8 desc[UR50][R218.64+0x70], R12 ;  /* 0x0000700cda009986 */ /* 0x0001e2000c101132 */
[----:B------:R-:W-:Y:S01]  /*5bd40*/  ISETP.LT.OR P1, PT, R0, 0x72, !P0 ;  /* 0x000000720000780c */ /* 0x000fe20004721670 */
[----:B0-----:R-:W-:-:S05]  /*5bd50*/  IMAD.U32 R12, RZ, RZ, UR43 ;  /* 0x0000002bff0c7e24 */ /* 0x001fca000f8e00ff */
[----:B------:R-:W-:-:S07]  /*5bd60*/  @!P4 IADD3.X R223, R12, UR45, R3, P5, P6 ;  /* 0x0000002d0cdfcc10 */ /* 0x000fce000afec403 */
[----:B----4-:R-:W-:-:S05]  /*5bd70*/  @!P1 IMAD R12, R221, R17, RZ ;  /* 0x00000011dd0c9224 */ /* 0x010fca00078e02ff */
[----:B------:R0:W-:Y:S04]  /*5bd80*/  @!P1 STG.E.U8 desc[UR50][R216.64+0x71], R12 ;  /* 0x0000710cd8009986 */ /* 0x0001e8000c101132 */
[----:B0-----:R-:W2:Y:S04]  /*5bd90*/  LDL.LU R216, [R1+0x4f0] ;  /* 0x0004f00001d87983 */ /* 0x001ea80000300800 */
[----:B------:R-:W3:Y:S01]  /*5bda0*/  LDL.LU R217, [R1+0x4f4] ;  /* 0x0004f40001d97983 */ /* 0x000ee20000300800 */
        /* <DEDUP_REMOVED lines=14> */
[----:B------:R-:W-:-:S04]  /*5be90*/  LOP3.LUT R22, R22, 0xfffffffd, RZ, 0xc0, !PT ;  /* 0xfffffffd16167812 */ /* 0x000fc800078ec0ff */
[----:B------:R-:W-:Y:S02]  /*5bea0*/  @P1 LOP3.LUT R22, R22, 0x2, RZ, 0xfc, !PT ;  /* 0x0000000216161812 */ /* 0x000fe400078efcff */
[----:B------:R-:W-:-:S05]  /*5beb0*/  ISETP.LT.OR P1, PT, R0, 0x1f9, !P0 ;  /* 0x000001f90000780c */ /* 0x000fca0004721670 */
[----:B--2---:R-:W-:-:S05]  /*5bec0*/  @!P5 IMAD R12, R216, R17, RZ ;  /* 0x00000011d80cd224 */ /* 0x004fca00078e02ff */
[----:B------:R3:W-:Y:S01]  /*5bed0*/  @!P5 STG.E.U8 desc[UR50][R4.64+0x78], R12 ;  /* 0x0000780c0400d986 */ /* 0x0007e2000c101132 */
[----:B------:R-:W-:Y:S01]  /*5bee0*/  ISETP.LT.OR P5, PT, R0, 0x7a, !P2 ;  /* 0x0000007a0000780c */ /* 0x000fe200057a1670 */
[----:B------:R-:W-:-:S12]  /*5bef0*/  IMAD.U32 R216, RZ, RZ, UR44 ;  /* 0x0000002cffd87e24 */ /* 0x000fd8000f8e00ff */
[----:B---3--:R-:W-:-:S05]  /*5bf00*/  @!P5 IMAD R12, R217, R17, RZ ;  /* 0x00000011d90cd224 */ /* 0x008fca00078e02ff */
[----:B------:R0:W-:Y:S01]  /*5bf10*/  @!P5 STG.E.U8 desc[UR50][R4.64+0x79], R12 ;  /* 0x0000790c0400d986 */ /* 0x0001e2000c101132 */
[----:B------:R-:W-:Y:S01]  /*5bf20*/  @!P1 IADD3 R216, P5, P6, R216, UR46, R2 ;  /* 0x0000002ed8d89c10 */ /* 0x000fe2000febe002 */
[----:B0-----:R-:W-:-:S05]  /*5bf30*/  IMAD.U32 R12, RZ, RZ, UR43 ;  /* 0x0000002bff0c7e24 */ /* 0x001fca000f8e00ff */
[----:B------:R-:W-:Y:S02]  /*5bf40*/  @!P1 IADD3.X R217, R12, UR45, R3, P5, P6 ;  /* 0x0000002d0cd99c10 */ /* 0x000fe4000afec403 */
[----:B------:R-:W2:Y:S01]  /*5bf50*/  LDL.LU R12, [R1+0x4f8] ;  /* 0x0004f800010c7983 */ /* 0x000ea20000300800 */
[C---:B------:R-:W-:Y:S02]  /*5bf60*/  ISETP.LT.OR P6, PT, R0.reuse, 0x79, !P0 ;  /* 0x000000790000780c */ /* 0x040fe400047c1670 */
[----:B------:R-:W-:-:S11]  /*5bf70*/  ISETP.LT.OR P0, PT, R0, 0x1fa, !P0 ;  /* 0x000001fa0000780c */ /* 0x000fd60004701670 */
[----:B--2---:R-:W-:-:S05]  /*5bf80*/  @!P6 IMAD R12, R12, R17, RZ ;  /* 0x000000110c0ce224 */ /* 0x004fca00078e02ff */
[----:B------:R0:W-:Y:S02]  /*5bf90*/  @!P6 STG.E.U8 desc[UR50][R214.64+0x78], R12 ;  /* 0x0000780cd600e986 */ /* 0x0001e4000c101132 */
[----:B0-----:R-:W-:Y:S02]  /*5bfa0*/  IMAD.U32 R214, RZ, RZ, UR44 ;  /* 0x0000002cffd67e24 */ /* 0x001fe4000f8e00ff */
[----:B------:R-:W-:-:S03]  /*5bfb0*/  IMAD.U32 R12, RZ, RZ, UR43 ;  /* 0x0000002bff0c7e24 */ /* 0x000fc6000f8e00ff */
[----:B------:R-:W-:-:S04]  /*5bfc0*/  @!P0 IADD3 R214, P5, P6, R214, UR46, R2 ;  /* 0x0000002ed6d68c10 */ /* 0x000fc8000febe002 */
[----:B------:R-:W-:Y:S02]  /*5bfd0*/  @!P0 IADD3.X R215, R12, UR45, R3, P5, P6 ;  /* 0x0000002d0cd78c10 */ /* 0x000fe4000afec403 */
[----:B------:R-:W2:Y:S01]  /*5bfe0*/  LDL.LU R12, [R1+0x4fc] ;  /* 0x0004fc00010c7983 */ /* 0x000ea20000300800 */
[----:B------:R-:W-:Y:S02]  /*5bff0*/  LOP3.LUT P4, RZ, R10, 0x800000, RZ, 0xc0, !PT ;  /* 0x008000000aff7812 */ /* 0x000fe4000788c0ff */
[----:B------:R-:W-:-:S11]  /*5c000*/  ISETP.LT.OR P5, PT, R0, 0x81, !P2 ;  /* 0x000000810000780c */ /* 0x000fd600057a1670 */
[----:B--2---:R-:W-:-:S05]  /*5c010*/  @!P4 IMAD R12, R12, R17, RZ ;  /* 0x000000110c0cc224 */ /* 0x004fca00078e02ff */
[----:B------:R0:W-:Y:S04]  /*5c020*/  @!P4 STG.E.U8 desc[UR50][R212.64+0x79], R12 ;  /* 0x0000790cd400c986 */ /* 0x0001e8000c101132 */
[----:B0-----:R-:W2:Y:S04]  /*5c030*/  LDL.LU R12, [R1+0x500] ;  /* 0x00050000010c7983 */ /* 0x001ea80000300800 */
[----:B------:R-:W3:Y:S04]  /*5c040*/  LDL.LU R212, [R1+0x5f0] ;  /* 0x0005f00001d47983 */ /* 0x000ee80000300800 */
[----:B------:R-:W4:Y:S01]  /*5c050*/  LDL.LU R213, [R1+0x5f4] ;  /* 0x0005f40001d57983 */ /* 0x000f220000300800 */
[----:B--2---:R-:W-:-:S05]  /*5c060*/  @!P5 IMAD R12, R12, R17, RZ ;  /* 0x000000110c0cd224 */ /* 0x004fca00078e02ff */
[----:B------:R0:W-:Y:S04]  /*5c070*/  @!P5 STG.E.U8 desc[UR50][R4.64+0x80], R12 ;  /* 0x0000800c0400d986 */ /* 0x0001e8000c101132 */
[----:B0-----:R-:W2:Y:S01]  /*5c080*/  LDL.LU R12, [R1+0x504] ;  /* 0x00050400010c7983 */ /* 0x001ea20000300800 */
[----:B------:R-:W-:-:S13]  /*5c090*/  ISETP.LT.OR P5, PT, R0, 0x82, !P2 ;  /* 0x000000820000780c */ /* 0x000fda00057a1670 */
[----:B--2---:R-:W-:-:S05]  /*5c0a0*/  @!P5 IMAD R12, R12, R17, RZ ;  /* 0x000000110c0cd224 */ /* 0x004fca00078e02ff */
[----:B------:R0:W-:Y:S04]  /*5c0b0*/  @!P5 STG.E.U8 desc[UR50][R4.64+0x81], R12 ;  /* 0x0000810c0400d986 */ /* 0x0001e8000c101132 */
[----:B0-----:R-:W2:Y:S01]  /*5c0c0*/  LDL.LU R12, [R1+0x508] ;  /* 0x00050800010c7983 */ /* 0x001ea20000300800 */
[C---:B------:R-:W-:Y:S02]  /*5c0d0*/  LOP3.LUT P5, RZ, R10.reuse, 0x200000, RZ, 0xc0, !PT ;  /* 0x002000000aff7812 */ /* 0x040fe400078ac0ff */
[----:B------:R-:W-:-:S11]  /*5c0e0*/  LOP3.LUT P6, RZ, R10, 0x40000, RZ, 0xc0, !PT ;  /* 0x000400000aff7812 */ /* 0x000fd600078cc0ff */
[----:B--2---:R-:W-:-:S05]  /*5c0f0*/  @!P5 IMAD R12, R12, R17, RZ ;  /* 0x000000110c0cd224 */ /* 0x004fca00078e02ff */
[----:B------:R0:W-:Y:S04]  /*5c100*/  @!P5 STG.E.U8 desc[UR50][R210.64+0x80], R12 ;  /* 0x0000800cd200d986 */ /* 0x0001e8000c101132 */
[----:B0-----:R-:W2:Y:S04]  /*5c110*/  LDL.LU R12, [R1+0x50c] ;  /* 0x00050c00010c7983 */ /* 0x001ea80000300800 */
[----:B------:R-:W5:Y:S04]  /*5c120*/  LDL.LU R210, [R1+0x5e8] ;  /* 0x0005e80001d27983 */ /* 0x000f680000300800 */
[----:B------:R-:W3:Y:S01]  /*5c130*/  LDL.LU R211, [R1+0x5ec] ;  /* 0x0005ec0001d37983 */ /* 0x000ee20000300800 */
[----:B--2---:R-:W-:-:S05]  /*5c140*/  @!P6 IMAD R12, R12, R17, RZ ;  /* 0x000000110c0ce224 */ /* 0x004fca00078e02ff */
[----:B------:R0:W-:Y:S04]  /*5c150*/  @!P6 STG.E.U8 desc[UR50][R208.64+0x81], R12 ;  /* 0x0000810cd000e986 */ /* 0x0001e8000c101132 */
[----:B0-----:R-:W2:Y:S01]  /*5c160*/  LDL.LU R12, [R1+0x510] ;  /* 0x00051000010c7983 */ /* 0x001ea20000300800 */
[----:B------:R-:W-:-:S03]  /*5c170*/  ISETP.LT.OR P5, PT, R0, 0x89, !P2 ;  /* 0x000000890000780c */ /* 0x000fc600057a1670 */
[----:B------:R-:W4:Y:S04]  /*5c180*/  LDL.LU R208, [R1+0x5e0] ;  /* 0x0005e00001d07983 */ /* 0x000f280000300800 */
[----:B------:R-:W5:Y:S06]  /*5c190*/  LDL.LU R209, [R1+0x5e4] ;  /* 0x0005e40001d17983 */ /* 0x000f6c0000300800 */
[----:B--2---:R-:W-:-:S05]  /*5c1a0*/  @!P5 IMAD R12, R12, R17, RZ ;  /* 0x000000110c0cd224 */ /* 0x004fca00078e02ff */
[----:B------:R0:W-:Y:S04]  /*5c1b0*/  @!P5 STG.E.U8 desc[UR50][R4.64+0x88], R12 ;  /* 0x0000880c0400d986 */ /* 0x0001e8000c101132 */
[----:B0-----:R-:W2:Y:S01]  /*5c1c0*/  LDL.LU R12, [R1+0x514] ;  /* 0x00051400010c7983 */ /* 0x001ea20000300800 */
[----:B------:R-:W-:Y:S02]  /*5c1d0*/  ISETP.LT.OR P5, PT, R0, 0x8a, !P2 ;  /* 0x0000008a0000780c */ /* 0x000fe400057a1670 */
[----:B------:R-:W-:-:S04]  /*5c1e0*/  LOP3.LUT R22, R22, 0xfffffffe, RZ, 0xc0, !PT ;  /* 0xfffffffe16167812 */ /* 0x000fc800078ec0ff */
[----:B------:R-:W-:-:S07]  /*5c1f0*/  @P1 LOP3.LUT R22, R22, 0x1, RZ, 0xfc, !PT ;  /* 0x0000000116161812 */ /* 0x000fce00078efcff */
[----:B--2---:R-:W-:-:S05]  /*5c200*/  @!P5 IMAD R12, R12, R17, RZ ;  /* 0x000000110c0cd224 */ /* 0x004fca00078e02ff */
[----:B------:R0:W-:Y:S04]  /*5c210*/  @!P5 STG.E.U8 desc[UR50][R4.64+0x89], R12 ;  /* 0x0000890c0400d986 */ /* 0x0001e8000c101132 */
[----:B0-----:R-:W2:Y:S01]  /*5c220*/  LDL.LU R12, [R1+0x518] ;  /* 0x00051800010c7983 */ /* 0x001ea20000300800 */
[----:B------:R-:W-:Y:S02]  /*5c230*/  LOP3.LUT P1, RZ, R10, 0x10000, RZ, 0xc0, !PT ;  /* 0x000100000aff7812 */ /* 0x000fe4000782c0ff */
[----:B------:R-:W-:-:S04]  /*5c240*/  LOP3.LUT R19, R19, 0xfeffffff, RZ, 0xc0, !PT ;  /* 0xfeffffff13137812 */ /* 0x000fc800078ec0ff */
[----:B------:R-:W-:-:S07]  /*5c250*/  @P0 LOP3.LUT R19, R19, 0x1000000, RZ, 0xfc, !PT ;  /* 0x0100000013130812 */ /* 0x000fce00078efcff */
[----:B--2---:R-:W-:-:S05]  /*5c260*/  @!P1 IMAD R12, R12, R17, RZ ;  /* 0x000000110c0c9224 */ /* 0x004fca00078e02ff */
[----:B------:R0:W-:Y:S04]  /*5c270*/  @!P1 STG.E.U8 desc[UR50][R206.64+0x88], R12 ;  /* 0x0000880cce009986 */ /* 0x0001e8000c101132 */
[----:B0-----:R-:W2:Y:S01]  /*5c280*/  LDL.LU R12, [R1+0x51c] ;  /* 0x00051c00010c7983 */ /* 0x001ea20000300800 */
[----:B------:R-:W-:-:S03]  /*5c290*/  LOP3.LUT P0, RZ, R10, 0x1000, RZ, 0xc0, !PT ;  /* 0x000010000aff7812 */ /* 0x000fc6000780c0ff */
[----:B------:R-:W3:Y:S04]  /*5c2a0*/  LDL.LU R206, [R1+0x5d8] ;  /* 0x0005d80001ce7983 */ /* 0x000ee80000300800 */
[----:B------:R-:W4:Y:S06]  /*5c2b0*/  LDL.LU R207, [R1+0x5dc] ;  /* 0x0005dc0001cf7983 */ /* 0x000f2c0000300800 */
[----:B--2---:R-:W-:-:S05]  /*5c2c0*/  @!P0 IMAD R12, R12, R17, RZ ;  /* 0x000000110c0c8224 */ /* 0x004fca00078e02ff */
[----:B------:R0:W-:Y:S04]  /*5c2d0*/  @!P0 STG.E.U8 desc[UR50][R204.64+0x89], R12 ;  /* 0x0000890ccc008986 */ /* 0x0001e8000c101132 */
[----:B0-----:R-:W2:Y:S01]  /*5c2e0*/  LDL.LU R12, [R1+0x520] ;  /* 0x00052000010c7983 */ /* 0x001ea20000300800 */
[----:B------:R-:W-:-:S03]  /*5c2f0*/  ISETP.LT.OR P5, PT, R0, 0x91, !P2 ;  /* 0x000000910000780c */ /* 0x000fc600057a1670 */
[----:B------:R-:W5:Y:S04]  /*5c300*/  LDL.LU R204, [R1+0x5d0] ;  /* 0x0005d00001cc7983 */ /* 0x000f680000300800 */
[----:B------:R-:W3:Y:S06]  /*5c310*/  LDL.LU R205, [R1+0x5d4] ;  /* 0x0005d40001cd7983 */ /* 0x000eec0000300800 */
        /* <DEDUP_REMOVED lines=12> */
[----:B------:R-:W4:Y:S04]  /*5c3e0*/  LDL.LU R202, [R1+0x5c8] ;  /* 0x0005c80001ca7983 */ /* 0x000f280000300800 */
[----:B------:R-:W5:Y:S01]  /*5c3f0*/  LDL.LU R203, [R1+0x5cc] ;  /* 0x0005cc0001cb7983 */ /* 0x000f620000300800 */
[----:B--2---:R-:W-:-:S05]  /*5c400*/  @!P4 IMAD R12, R12, R17, RZ ;  /* 0x000000110c0cc224 */ /* 0x004fca00078e02ff */
[----:B------:R0:W-:Y:S04]  /*5c410*/  @!P4 STG.E.U8 desc[UR50][R200.64+0x91], R12 ;  /* 0x0000910cc800c986 */ /* 0x0001e8000c101132 */
[----:B0-----:R-:W2:Y:S01]  /*5c420*/  LDL.LU R12, [R1+0x530] ;  /* 0x00053000010c7983 */ /* 0x001ea20000300800 */
[----:B------:R-:W-:-:S03]  /*5c430*/  ISETP.LT.OR P5, PT, R0, 0x99, !P2 ;  /* 0x000000990000780c */ /* 0x000fc600057a1670 */
[----:B------:R-:W3:Y:S04]  /*5c440*/  LDL.LU R200, [R1+0x5c0] ;  /* 0x0005c00001c87983 */ /* 0x000ee80000300800 */
[----:B------:R-:W4:Y:S06]  /*5c450*/  LDL.LU R201, [R1+0x5c4] ;  /* 0x0005c40001c97983 */ /* 0x000f2c0000300800 */
        /* <DEDUP_REMOVED lines=24> */
[----:B------:R-:W-:-:S11]  /*5c5e0*/  LOP3.LUT P1, RZ, R10, 0x10, RZ, 0xc0, !PT ;  /* 0x000000100aff7812 */ /* 0x000fd6000782c0ff */
[----:B--2---:R-:W-:-:S05]  /*5c5f0*/  @!P5 IMAD R12, R12, R17, RZ ;  /* 0x000000110c0cd224 */ /* 0x004fca00078e02ff */
[----:B------:R0:W-:Y:S04]  /*5c600*/  @!P5 STG.E.U8 desc[UR50][R4.64+0xa1], R12 ;  /* 0x0000a10c0400d986 */ /* 0x0001e8000c101132 */
[----:B0-----:R-:W2:Y:S01]  /*5c610*/  LDL.LU R12, [R1+0x548] ;  /* 0x00054800010c7983 */ /* 0x001ea20000300800 */
[----:B------:R-:W-:Y:S01]  /*5c620*/  LOP3.LUT P0, RZ, R10, 0x2, RZ, 0xc0, !PT ;  /* 0x000000020aff7812 */ /* 0x000fe2000780c0ff */
        /* <DEDUP_REMOVED lines=62> */
[----:B0-----:R-:W2:Y:S01]  /*5ca10*/  LDL.LU R183, [R1+0x57c] ;  /* 0x00057c0001b77983 */ /* 0x001ea20000300800 */
[----:B------:R-:W-:Y:S02]  /*5ca20*/  ISETP.LT.OR P5, PT, R0, 0xc1, !P2 ;  /* 0x000000c10000780c */ /* 0x000fe400057a1670 */
[C---:B------:R-:W-:Y:S02]  /*5ca30*/  LOP3.LUT P4, RZ, R11.reuse, 0x10000, RZ, 0xc0, !PT ;  /* 0x000100000bff7812 */ /* 0x040fe4000788c0ff */
[C---:B------:R-:W-:Y:S02]  /*5ca40*/  LOP3.LUT P6, RZ, R11.reuse, 0x8000, RZ, 0xc0, !PT ;  /* 0x000080000bff7812 */ /* 0x040fe400078cc0ff */
[----:B------:R-:W-:Y:S01]  /*5ca50*/  LOP3.LUT P1, RZ, R11, 0x800, RZ, 0xc0, !PT ;  /* 0x000008000bff7812 */ /* 0x000fe2000782c0ff */
[----:B--2---:R-:W-:-:S05]  /*5ca60*/  @!P0 IMAD R12, R183, R17, RZ ;  /* 0x00000011b70c8224 */ /* 0x004fca00078e02ff */
[----:B------:R4:W-:Y:S02]  /*5ca70*/  @!P0 STG.E.U8 desc[UR50][R180.64+0xb9], R12 ;  /* 0x0000b90cb4008986 */ /* 0x0009e4000c101132 */
[----:B----4-:R-:W-:-:S05]  /*5ca80*/  @!P5 IMAD R12, R184, R17, RZ ;  /* 0x00000011b80cd224 */ /* 0x010fca00078e02ff */
[----:B------:R5:W-:Y:S01]  /*5ca90*/  @!P5 STG.E.U8 desc[UR50][R4.64+0xc0], R12 ;  /* 0x0000c00c0400d986 */ /* 0x000be2000c101132 */
[----:B------:R-:W-:-:S13]  /*5caa0*/  ISETP.LT.OR P5, PT, R0, 0xc2, !P2 ;  /* 0x000000c20000780c */ /* 0x000fda00057a1670 */
[----:B-----5:R-:W-:-:S05]  /*5cab0*/  @!P5 IMAD R12, R185, R17, RZ ;  /* 0x00000011b90cd224 */ /* 0x020fca00078e02ff */
[----:B------:R0:W-:Y:S01]  /*5cac0*/  @!P5 STG.E.U8 desc[UR50][R4.64+0xc1], R12 ;  /* 0x0000c10c0400d986 */ /* 0x0001e2000c101132 */
[----:B------:R-:W-:-:S13]  /*5cad0*/  LOP3.LUT P5, RZ, R11, 0x20000, RZ, 0xc0, !PT ;  /* 0x000200000bff7812 */ /* 0x000fda00078ac0ff */
[----:B0-----:R-:W-:-:S05]  /*5cae0*/  @!P5 IMAD R12, R186, R17, RZ ;  /* 0x00000011ba0cd224 */ /* 0x001fca00078e02ff */
[----:B------:R3:W-:Y:S01]  /*5caf0*/  @!P5 STG.E.U8 desc[UR50][R178.64+0xc0], R12 ;  /* 0x0000c00cb200d986 */ /* 0x0007e2000c101132 */
[----:B------:R-:W-:Y:S01]  /*5cb00*/  ISETP.LT.OR P5, PT, R0, 0xc9, !P2 ;  /* 0x000000c90000780c */ /* 0x000fe200057a1670 */
[----:B---3--:R-:W-:-:S05]  /*5cb10*/  @!P4 IMAD R12, R187, R17, RZ ;  /* 0x00000011bb0cc224 */ /* 0x008fca00078e02ff */
[----:B------:R0:W-:Y:S07]  /*5cb20*/  @!P4 STG.E.U8 desc[UR50][R176.64+0xc1], R12 ;  /* 0x0000c10cb000c986 */ /* 0x0001ee000c101132 */
[----:B0-----:R-:W-:-:S05]  /*5cb30*/  @!P5 IMAD R12, R188, R17, RZ ;  /* 0x00000011bc0cd224 */ /* 0x001fca00078e02ff */
[----:B------:R0:W-:Y:S01]  /*5cb40*/  @!P5 STG.E.U8 desc[UR50][R4.64+0xc8], R12 ;  /* 0x0000c80c0400d986 */ /* 0x0001e2000c101132 */
[----:B------:R-:W-:-:S13]  /*5cb50*/  ISETP.LT.OR P5, PT, R0, 0xca, !P2 ;  /* 0x000000ca0000780c */ /* 0x000fda00057a1670 */
[----:B0-----:R-:W-:-:S05]  /*5cb60*/  @!P5 IMAD R12, R189, R17, RZ ;  /* 0x00000011bd0cd224 */ /* 0x001fca00078e02ff */
[----:B------:R0:W-:Y:S01]  /*5cb70*/  @!P5 STG.E.U8 desc[UR50][R4.64+0xc9], R12 ;  /* 0x0000c90c0400d986 */ /* 0x0001e2000c101132 */
[----:B------:R-:W-:Y:S01]  /*5cb80*/  LOP3.LUT P5, RZ, R11, 0x1000, RZ, 0xc0, !PT ;  /* 0x000010000bff7812 */ /* 0x000fe200078ac0ff */
[----:B0-----:R-:W-:-:S05]  /*5cb90*/  @!P6 IMAD R12, R190, R17, RZ ;  /* 0x00000011be0ce224 */ /* 0x001fca00078e02ff */
[----:B------:R0:W-:Y:S07]  /*5cba0*/  @!P6 STG.E.U8 desc[UR50][R174.64+0xc8], R12 ;  /* 0x0000c80cae00e986 */ /* 0x0001ee000c101132 */
[----:B0-----:R-:W-:-:S05]  /*5cbb0*/  @!P5 IMAD R12, R191, R17, RZ ;  /* 0x00000011bf0cd224 */ /* 0x001fca00078e02ff */
[----:B------:R0:W-:Y:S01]  /*5cbc0*/  @!P5 STG.E.U8 desc[UR50][R172.64+0xc9], R12 ;  /* 0x0000c90cac00d986 */ /* 0x0001e2000c101132 */
[----:B------:R-:W-:-:S13]  /*5cbd0*/  ISETP.LT.OR P5, PT, R0, 0xd1, !P2 ;  /* 0x000000d10000780c */ /* 0x000fda00057a1670 */
[----:B0-----:R-:W-:-:S05]  /*5cbe0*/  @!P5 IMAD R12, R192, R17, RZ ;  /* 0x00000011c00cd224 */ /* 0x001fca00078e02ff */
[----:B------:R0:W-:Y:S01]  /*5cbf0*/  @!P5 STG.E.U8 desc[UR50][R4.64+0xd0], R12 ;  /* 0x0000d00c0400d986 */ /* 0x0001e2000c101132 */
[----:B------:R-:W-:Y:S02]  /*5cc00*/  ISETP.LT.OR P5, PT, R0, 0xd2, !P2 ;  /* 0x000000d20000780c */ /* 0x000fe400057a1670 */
[----:B------:R-:W-:-:S11]  /*5cc10*/  LOP3.LUT P0, RZ, R9, 0x10000000, RZ, 0xc0, !PT ;  /* 0x1000000009ff7812 */ /* 0x000fd6000780c0ff */
[----:B0-----:R-:W-:-:S05]  /*5cc20*/  @!P5 IMAD R12, R193, R17, RZ ;  /* 0x00000011c10cd224 */ /* 0x001fca00078e02ff */
[----:B------:R0:W-:Y:S01]  /*5cc30*/  @!P5 STG.E.U8 desc[UR50][R4.64+0xd1], R12 ;  /* 0x0000d10c0400d986 */ /* 0x0001e2000c101132 */
[----:B------:R-:W-:Y:S01]  /*5cc40*/  ISETP.LT.OR P5, PT, R0, 0xd9, !P2 ;  /* 0x000000d90000780c */ /* 0x000fe200057a1670 */
[----:B0-----:R-:W-:-:S05]  /*5cc50*/  @!P1 IMAD R12, R194, R17, RZ ;  /* 0x00000011c20c9224 */ /* 0x001fca00078e02ff */
[----:B------:R0:W-:Y:S02]  /*5cc60*/  @!P1 STG.E.U8 desc[UR50][R170.64+0xd0], R12 ;  /* 0x0000d00caa009986 */ /* 0x0001e4000c101132 */
[----:B0-----:R-:W-:-:S05]  /*5cc70*/  @!P0 IMAD R12, R195, R17, RZ ;  /* 0x00000011c30c8224 */ /* 0x001fca00078e02ff */
[----:B------:R0:W-:Y:S02]  /*5cc80*/  @!P0 STG.E.U8 desc[UR50][R168.64+0xd1], R12 ;  /* 0x0000d10ca8008986 */ /* 0x0001e4000c101132 */
[----:B0-----:R-:W-:-:S05]  /*5cc90*/  @!P5 IMAD R12, R196, R17, RZ ;  /* 0x00000011c40cd224 */ /* 0x001fca00078e02ff */
[----:B------:R0:W-:Y:S01]  /*5cca0*/  @!P5 STG.E.U8 desc[UR50][R4.64+0xd8], R12 ;  /* 0x0000d80c0400d986 */ /* 0x0001e2000c101132 */
[----:B------:R-:W-:Y:S02]  /*5ccb0*/  ISETP.LT.OR P5, PT, R0, 0xda, !P2 ;  /* 0x000000da0000780c */ /* 0x000fe400057a1670 */
[----:B------:R-:W-:-:S11]  /*5ccc0*/  LOP3.LUT P4, RZ, R9, 0x8000000, RZ, 0xc0, !PT ;  /* 0x0800000009ff7812 */ /* 0x000fd6000788c0ff */
        /* <DEDUP_REMOVED lines=35> */
[----:B------:R-:W-:Y:S02]  /*5cf00*/  LOP3.LUT P0, RZ, R9, 0x200000, RZ, 0xc0, !PT ;  /* 0x0020000009ff7812 */ /* 0x000fe4000780c0ff */
[----:B------:R-:W-:-:S09]  /*5cf10*/  LOP3.LUT P1, RZ, R19, 0x8000000, RZ, 0xc0, !PT ;  /* 0x0800000013ff7812 */ /* 0x000fd2000782c0ff */
        /* <DEDUP_REMOVED lines=12> */
[----:B------:R0:W-:Y:S02]  /*5cfe0*/  @!P5 STG.E.U8 desc[UR50][R4.64+0xf9], R12 ;  /* 0x0000f90c0400d986 */ /* 0x0001e4000c101132 */
[----:B0-----:R-:W-:Y:S02]  /*5cff0*/  @!P4 IMAD R12, R13, R17, RZ ;  /* 0x000000110d0cc224 */ /* 0x001fe400078e02ff */
[----:B------:R-:W2:Y:S04]  /*5d000*/  LDL.LU R13, [R1+0x204] ;  /* 0x00020400010d7983 */ /* 0x000ea80000300800 */
[----:B------:R0:W-:Y:S04]  /*5d010*/  @!P4 STG.E.U8 desc[UR50][R20.64+0xf8], R12 ;  /* 0x0000f80c1400c986 */ /* 0x0001e8000c101132 */
[----:B0-----:R-:W3:Y:S04]  /*5d020*/  LDL.LU R20, [R1+0x324] ;  /* 0x0003240001147983 */ /* 0x001ee80000300800 */
        /* <DEDUP_REMOVED lines=40> */
[----:B------:R-:W-:-:S03]  /*5d2b0*/  LOP3.LUT P6, RZ, R9, 0x40000, RZ, 0xc0, !PT ;  /* 0x0004000009ff7812 */ /* 0x000fc600078cc0ff */
        /* <DEDUP_REMOVED lines=13> */
[----:B------:R-:W-:-:S03]  /*5d390*/  @!P6 IMAD R12, R23, R17, RZ ;  /* 0x00000011170ce224 */ /* 0x000fc600078e02ff */
[----:B------:R-:W5:Y:S04]  /*5d3a0*/  LDL.LU R213, [R1+0x3fc] ;  /* 0x0003fc0001d57983 */ /* 0x000f680000300800 */
[----:B------:R-:W5:Y:S04]  /*5d3b0*/  LDL.LU R198, [R1] ;  /* 0x0000000001c67983 */ /* 0x000f680000300800 */
[----:B------:R-:W5:Y:S04]  /*5d3c0*/  LDL.LU R201, [R1+0x4] ;  /* 0x0000040001c97983 */ /* 0x000f680000300800 */
[----:B------:R-:W5:Y:S04]  /*5d3d0*/  LDL.LU R207, [R1+0x8] ;  /* 0x0000080001cf7983 */ /* 0x000f680000300800 */
[----:B------:R-:W5:Y:S04]  /*5d3e0*/  LDL.LU.64 R202, [R1+0x948] ;  /* 0x0009480001ca7983 */ /* 0x000f680000300a00 */
[----:B------:R-:W5:Y:S04]  /*5d3f0*/  LDL.LU R23, [R1+0xc] ;  /* 0x00000c0001177983 */ /* 0x000f680000300800 */
[----:B------:R-:W5:Y:S04]  /*5d400*/  LDL.LU.64 R208, [R1+0x940] ;  /* 0x0009400001d07983 */ /* 0x000f680000300a00 */
[----:B------:R-:W5:Y:S04]  /*5d410*/  LDL.LU R199, [R1+0x10] ;  /* 0x0000100001c77983 */ /* 0x000f680000300800 */
[----:B------:R-:W5:Y:S04]  /*5d420*/  LDL.LU R206, [R1+0x14] ;  /* 0x0000140001ce7983 */ /* 0x000f680000300800 */
[----:B------:R0:W-:Y:S04]  /*5d430*/  @!P6 STG.E.U8 desc[UR50][R14.64+0xf9], R12 ;  /* 0x0000f90c0e00e986 */ /* 0x0001e8000c101132 */
[----:B0-----:R-:W2:Y:S04]  /*5d440*/  LDL.LU R12, [R1+0x200] ;  /* 0x00020000010c7983 */ /* 0x001ea80000300800 */
[----:B------:R-:W3:Y:S01]  /*5d450*/  LDL.LU R14, [R1+0x208] ;  /* 0x00020800010e7983 */ /* 0x000ee20000300800 */
[----:B------:R-:W-:-:S02]  /*5d460*/  LOP3.LUT P1, RZ, R19, 0x4000000, RZ, 0xc0, !PT ;  /* 0x0400000013ff7812 */ /* 0x000fc4000782c0ff */
[----:B------:R-:W-:Y:S01]  /*5d470*/  LOP3.LUT P4, RZ, R19, 0x2000000, RZ, 0xc0, !PT ;  /* 0x0200000013ff7812 */ /* 0x000fe2000788c0ff */
[----:B------:R-:W4:Y:S01]  /*5d480*/  LDL.LU R15, [R1+0x320] ;  /* 0x00032000010f7983 */ /* 0x000f220000300800 */
[----:B------:R-:W-:-:S13]  /*5d490*/  ISETP.LT.OR P5, PT, R0, 0x101, !P1 ;  /* 0x000001010000780c */ /* 0x000fda0004fa1670 */
[----:B--2---:R-:W-:-:S05]  /*5d4a0*/  @!P5 IMAD R12, R12, R17, RZ ;  /* 0x000000110c0cd224 */ /* 0x004fca00078e02ff */
[----:B------:R0:W-:Y:S01]  /*5d4b0*/  @!P5 STG.E.U8 desc[UR50][R2.64+0x100], R12 ;  /* 0x0001000c0200d986 */ /* 0x0001e2000c101132 */
[----:B------:R-:W-:-:S13]  /*5d4c0*/  ISETP.LT.OR P5, PT, R0, 0x102, !P1 ;  /* 0x000001020000780c */ /* 0x000fda0004fa1670 */
[----:B0-----:R-:W-:-:S05]  /*5d4d0*/  @!P5 IMAD R12, R13, R17, RZ ;  /* 0x000000110d0cd224 */ /* 0x001fca00078e02ff */
[----:B------:R0:W-:Y:S01]  /*5d4e0*/  @!P5 STG.E.U8 desc[UR50][R2.64+0x101], R12 ;  /* 0x0001010c0200d986 */ /* 0x0001e2000c101132 */
[----:B------:R-:W-:-:S13]  /*5d4f0*/  ISETP.LT.OR P5, PT, R0, 0x101, !P4 ;  /* 0x000001010000780c */ /* 0x000fda00067a1670 */
[----:B0-----:R-:W-:Y:S01]  /*5d500*/  @!P5 IADD3 R12, P6, R2, UR44, RZ ;  /* 0x0000002c020cdc10 */ /* 0x001fe2000ffde0ff */
[----:B---3--:R-:W-:-:S03]  /*5d510*/  @!P5 IMAD R14, R14, R17, RZ ;  /* 0x000000110e0ed224 */ /* 0x008fc600078e02ff */
[----:B------:R-:W-:-:S05]  /*5d520*/  @!P5 IADD3.X R13, R3, UR43, RZ, P6, !PT ;  /* 0x0000002b030ddc10 */ /* 0x000fca000b7fe4ff */
[----:B------:R0:W-:Y:S04]  /*5d530*/  @!P5 STG.E.U8 desc[UR50][R12.64+0x100], R14 ;  /* 0x0001000e0c00d986 */ /* 0x0001e8000c101132 */
[----:B0-----:R-:W2:Y:S01]  /*5d540*/  LDL.LU R14, [R1+0x20c] ;  /* 0x00020c00010e7983 */ /* 0x001ea20000300800 */
[----:B------:R-:W-:-:S13]  /*5d550*/  ISETP.LT.OR P5, PT, R0, 0x102, !P4 ;  /* 0x000001020000780c */ /* 0x000fda00067a1670 */
[----:B------:R-:W-:-:S04]  /*5d560*/  @!P5 IADD3 R12, P6, R2, UR44, RZ ;  /* 0x0000002c020cdc10 */ /* 0x000fc8000ffde0ff */
[----:B------:R-:W-:Y:S01]  /*5d570*/  @!P5 IADD3.X R13, R3, UR43, RZ, P6, !PT ;  /* 0x0000002b030ddc10 */ /* 0x000fe2000b7fe4ff */
[----:B--2---:R-:W-:-:S05]  /*5d580*/  @!P5 IMAD R14, R14, R17, RZ ;  /* 0x000000110e0ed224 */ /* 0x004fca00078e02ff */
[----:B------:R0:W-:Y:S04]  /*5d590*/  @!P5 STG.E.U8 desc[UR50][R12.64+0x101], R14 ;  /* 0x0001010e0c00d986 */ /* 0x0001e8000c101132 */
[----:B0-----:R-:W2:Y:S04]  /*5d5a0*/  LDL.LU R12, [R1+0x210] ;  /* 0x00021000010c7983 */ /* 0x001ea80000300800 */
[----:B------:R-:W3:Y:S04]  /*5d5b0*/  LDL.LU R13, [R1+0x214] ;  /* 0x00021400010d7983 */ /* 0x000ee80000300800 */
[----:B------:R-:W5:Y:S01]  /*5d5c0*/  LDL.LU R14, [R1+0x218] ;  /* 0x00021800010e7983 */ /* 0x000f620000300800 */
[----:B------:R-:W-:-:S13]  /*5d5d0*/  ISETP.LT.OR P5, PT, R0, 0x109, !P1 ;  /* 0x000001090000780c */ /* 0x000fda0004fa1670 */
[----:B--2---:R-:W-:-:S05]  /*5d5e0*/  @!P5 IMAD R12, R12, R17, RZ ;  /* 0x000000110c0cd224 */ /* 0x004fca00078e02ff */
[----:B------:R3:W-:Y:S01]  /*5d5f0*/  @!P5 STG.E.U8 desc[UR50][R2.64+0x108], R12 ;  /* 0x0001080c0200d986 */ /* 0x0007e2000c101132 */
[----:B------:R-:W-:-:S13]  /*5d600*/  ISETP.LT.OR P5, PT, R0, 0x10a, !P1 ;  /* 0x0000010a0000780c */ /* 0x000fda0004fa1670 */
[----:B---3--:R-:W-:-:S05]  /*5d610*/  @!P5 IMAD R12, R13, R17, RZ ;  /* 0x000000110d0cd224 */ /* 0x008fca00078e02ff */
[----:B------:R0:W-:Y:S01]  /*5d620*/  @!P5 STG.E.U8 desc[UR50][R2.64+0x109], R12 ;  /* 0x0001090c0200d986 */ /* 0x0001e2000c101132 */
[----:B------:R-:W-:-:S13]  /*5d630*/  ISETP.LT.OR P5, PT, R0, 0x109, !P4 ;  /* 0x000001090000780c */ /* 0x000fda00067a1670 */
[----:B0-----:R-:W-:Y:S01]  /*5d640*/  @!P5 IADD3 R12, P6, R2, UR44, RZ ;  /* 0x0000002c020cdc10 */ /* 0x001fe2000ffde0ff */
[----:B-----5:R-:W-:-:S03]  /*5d650*/  @!P5 IMAD R14, R14, R17, RZ ;  /* 0x000000110e0ed224 */ /* 0x020fc600078e02ff */
        /* <DEDUP_REMOVED lines=327> */
[----:B------:R4:W-:Y:S01]  /*5ead0*/  @!P5 STG.E.U8 desc[UR50][R12.64+0x189], R14 ;  /* 0x0001890e0c00d986 */ /* 0x0009e2000c101132 */
[----:B------:R-:W-:-:S13]  /*5eae0*/  ISETP.LT.OR P5, PT, R0, 0x191, !P1 ;  /* 0x000001910000780c */ /* 0x000fda0004fa1670 */
[----:B----4-:R-:W-:-:S05]  /*5eaf0*/  @!P5 IMAD R12, R15, R17, RZ ;  /* 0x000000110f0cd224 */ /* 0x010fca00078e02ff */
[----:B------:R0:W-:Y:S01]  /*5eb00*/  @!P5 STG.E.U8 desc[UR50][R2.64+0x190], R12 ;  /* 0x0001900c0200d986 */ /* 0x0001e2000c101132 */
[----:B------:R-:W-:-:S13]  /*5eb10*/  ISETP.LT.OR P5, PT, R0, 0x192, !P1 ;  /* 0x000001920000780c */ /* 0x000fda0004fa1670 */
[----:B0-----:R-:W-:-:S05]  /*5eb20*/  @!P5 IMAD R12, R20, R17, RZ ;  /* 0x00000011140cd224 */ /* 0x001fca00078e02ff */
[----:B------:R0:W-:Y:S01]  /*5eb30*/  @!P5 STG.E.U8 desc[UR50][R2.64+0x191], R12 ;  /* 0x0001910c0200d986 */ /* 0x0001e2000c101132 */
[----:B------:R-:W-:-:S13]  /*5eb40*/  ISETP.LT.OR P5, PT, R0, 0x191, !P4 ;  /* 0x000001910000780c */ /* 0x000fda00067a1670 */
[----:B0-----:R-:W-:Y:S01]  /*5eb50*/  @!P5 IADD3 R12, P6, R2, UR44, RZ ;  /* 0x0000002c020cdc10 */ /* 0x001fe2000ffde0ff */
[----:B------:R-:W-:-:S03]  /*5eb60*/  @!P5 IMAD R14, R21, R17, RZ ;  /* 0x00000011150ed224 */ /* 0x000fc600078e02ff */
[----:B------:R-:W-:-:S05]  /*5eb70*/  @!P5 IADD3.X R13, R3, UR43, RZ, P6, !PT ;  /* 0x0000002b030ddc10 */ /* 0x000fca000b7fe4ff */
[----:B------:R0:W-:Y:S01]  /*5eb80*/  @!P5 STG.E.U8 desc[UR50][R12.64+0x190], R14 ;  /* 0x0001900e0c00d986 */ /* 0x0001e2000c101132 */
[----:B------:R-:W-:-:S13]  /*5eb90*/  ISETP.LT.OR P5, PT, R0, 0x192, !P4 ;  /* 0x000001920000780c */ /* 0x000fda00067a1670 */
[----:B0-----:R-:W-:Y:S01]  /*5eba0*/  @!P5 IADD3 R12, P6, R2, UR44, RZ ;  /* 0x0000002c020cdc10 */ /* 0x001fe2000ffde0ff */
[----:B------:R-:W-:-:S03]  /*5ebb0*/  @!P5 IMAD R14, R152, R17, RZ ;  /* 0x00000011980ed224 */ /* 0x000fc600078e02ff */
[----:B------:R-:W-:-:S05]  /*5ebc0*/  @!P5 IADD3.X R13, R3, UR43, RZ, P6, !PT ;  /* 0x0000002b030ddc10 */ /* 0x000fca000b7fe4ff */
[----:B------:R0:W-:Y:S01]  /*5ebd0*/  @!P5 STG.E.U8 desc[UR50][R12.64+0x191], R14 ;  /* 0x0001910e0c00d986 */ /* 0x0001e2000c101132 */
[----:B------:R-:W-:-:S13]  /*5ebe0*/  ISETP.LT.OR P5, PT, R0, 0x199, !P1 ;  /* 0x000001990000780c */ /* 0x000fda0004fa1670 */
[----:B0-----:R-:W-:-:S05]  /*5ebf0*/  @!P5 IMAD R12, R153, R17, RZ ;  /* 0x00000011990cd224 */ /* 0x001fca00078e02ff */
        /* <DEDUP_REMOVED lines=190> */
[C---:B------:R-:W-:Y:S02]  /*5f7e0*/  ISETP.LT.OR P5, PT, R0.reuse, 0x1f9, !P1 ;  /* 0x000001f90000780c */ /* 0x040fe40004fa1670 */
[----:B------:R-:W-:-:S11]  /*5f7f0*/  ISETP.LT.OR P1, PT, R0, 0x1fa, !P1 ;  /* 0x000001fa0000780c */ /* 0x000fd60004f21670 */
[-C--:B0-----:R-:W-:Y:S02]  /*5f800*/  @!P5 IMAD R12, R210, R17.reuse, RZ ;  /* 0x00000011d20cd224 */ /* 0x081fe400078e02ff */
[----:B------:R-:W2:Y:S04]  /*5f810*/  LDL.LU R210, [R1+0x18] ;  /* 0x0000180001d27983 */ /* 0x000ea80000300800 */
[----:B------:R0:W-:Y:S04]  /*5f820*/  @!P5 STG.E.U8 desc[UR50][R2.64+0x1f8], R12 ;  /* 0x0001f80c0200d986 */ /* 0x0001e8000c101132 */
[----:B------:R-:W3:Y:S01]  /*5f830*/  LDL.LU.64 R204, [R1+0x938] ;  /* 0x0009380001cc7983 */ /* 0x000ee20000300a00 */
[----:B0-----:R-:W-:-:S03]  /*5f840*/  @!P1 IMAD R12, R211, R17, RZ ;  /* 0x00000011d30c9224 */ /* 0x001fc600078e02ff */
[----:B------:R-:W4:Y:S04]  /*5f850*/  LDL.LU R211, [R1+0x1c] ;  /* 0x00001c0001d37983 */ /* 0x000f280000300800 */
[----:B------:R0:W-:Y:S01]  /*5f860*/  @!P1 STG.E.U8 desc[UR50][R2.64+0x1f9], R12 ;  /* 0x0001f90c02009986 */ /* 0x0001e2000c101132 */
[C---:B------:R-:W-:Y:S02]  /*5f870*/  ISETP.LT.OR P1, PT, R0.reuse, 0x1f9, !P4 ;  /* 0x000001f90000780c */ /* 0x040fe40006721670 */
[----:B------:R-:W-:-:S11]  /*5f880*/  ISETP.LT.OR P4, PT, R0, 0x1fa, !P4 ;  /* 0x000001fa0000780c */ /* 0x000fd60006781670 */
[----:B0-----:R-:W-:Y:S01]  /*5f890*/  @!P1 IADD3 R12, P5, R2, UR44, RZ ;  /* 0x0000002c020c9c10 */ /* 0x001fe2000ffbe0ff */
[----:B------:R-:W-:-:S03]  /*5f8a0*/  @!P1 IMAD R14, R212, R17, RZ ;  /* 0x00000011d40e9224 */ /* 0x000fc600078e02ff */
[----:B------:R-:W-:-:S05]  /*5f8b0*/  @!P1 IADD3.X R13, R3, UR43, RZ, P5, !PT ;  /* 0x0000002b030d9c10 */ /* 0x000fca000affe4ff */
[----:B------:R0:W-:Y:S01]  /*5f8c0*/  @!P1 STG.E.U8 desc[UR50][R12.64+0x1f8], R14 ;  /* 0x0001f80e0c009986 */ /* 0x0001e2000c101132 */
[----:B------:R-:W-:-:S04]  /*5f8d0*/  @!P4 IADD3 R2, P1, R2, UR44, RZ ;  /* 0x0000002c0202cc10 */ /* 0x000fc8000ff3e0ff */
[----:B------:R-:W-:Y:S02]  /*5f8e0*/  @!P4 IADD3.X R3, R3, UR43, RZ, P1, !PT ;  /* 0x0000002b0303cc10 */ /* 0x000fe40008ffe4ff */
[----:B------:R-:W-:Y:S01]  /*5f8f0*/  ISETP.LT.OR P1, PT, R0, 0x101, !P3 ;  /* 0x000001010000780c */ /* 0x000fe20005f21670 */
[-C--:B0-----:R-:W-:Y:S02]  /*5f900*/  @!P4 IMAD R12, R213, R17.reuse, RZ ;  /* 0x00000011d50cc224 */ /* 0x081fe400078e02ff */
[----:B------:R-:W5:Y:S04]  /*5f910*/  LDL.LU.64 R212, [R1+0x930] ;  /* 0x0009300001d47983 */ /* 0x000f680000300a00 */
[----:B------:R0:W-:Y:S04]  /*5f920*/  @!P4 STG.E.U8 desc[UR50][R2.64+0x1f9], R12 ;  /* 0x0001f90c0200c986 */ /* 0x0001e8000c101132 */
[----:B------:R-:W5:Y:S02]  /*5f930*/  LDL.LU R200, [R1+0x20] ;  /* 0x0000200001c87983 */ /* 0x000f640000300800 */
[----:B0-----:R-:W-:-:S05]  /*5f940*/  @!P1 IMAD R2, R198, R17, RZ ;  /* 0x00000011c6029224 */ /* 0x001fca00078e02ff */
[----:B------:R0:W-:Y:S01]  /*5f950*/  @!P1 STG.E.U8 desc[UR50][R6.64+0x100], R2 ;  /* 0x0001000206009986 */ /* 0x0001e2000c101132 */
[----:B------:R-:W-:-:S13]  /*5f960*/  ISETP.LT.OR P1, PT, R0, 0x102, !P3 ;  /* 0x000001020000780c */ /* 0x000fda0005f21670 */
[----:B0-----:R-:W-:Y:S02]  /*5f970*/  @!P1 IMAD R2, R201, R17, RZ ;  /* 0x00000011c9029224 */ /* 0x001fe400078e02ff */
[----:B------:R-:W5:Y:S04]  /*5f980*/  LDL.LU R201, [R1+0x24] ;  /* 0x0000240001c97983 */ /* 0x000f680000300800 */
[----:B------:R0:W-:Y:S01]  /*5f990*/  @!P1 STG.E.U8 desc[UR50][R6.64+0x101], R2 ;  /* 0x0001010206009986 */ /* 0x0001e2000c101132 */
[----:B------:R-:W-:-:S13]  /*5f9a0*/  LOP3.LUT P1, RZ, R19, 0x400000, RZ, 0xc0, !PT ;  /* 0x0040000013ff7812 */ /* 0x000fda000782c0ff */
[----:B0-----:R-:W-:Y:S02]  /*5f9b0*/  @!P1 IMAD R2, R207, R17, RZ ;  /* 0x00000011cf029224 */ /* 0x001fe400078e02ff */
[----:B------:R-:W5:Y:S04]  /*5f9c0*/  LDL.LU R207, [R1+0x28] ;  /* 0x0000280001cf7983 */ /* 0x000f680000300800 */
[----:B------:R0:W-:Y:S01]  /*5f9d0*/  @!P1 STG.E.U8 desc[UR50][R202.64+0x100], R2 ;  /* 0x00010002ca009986 */ /* 0x0001e2000c101132 */
[----:B------:R-:W-:-:S03]  /*5f9e0*/  LOP3.LUT P0, RZ, R19, 0x200000, RZ, 0xc0, !PT ;  /* 0x0020000013ff7812 */ /* 0x000fc6000780c0ff */
[----:B0-----:R-:W5:Y:S10]  /*5f9f0*/  LDL.LU.64 R202, [R1+0x928] ;  /* 0x0009280001ca7983 */ /* 0x001f740000300a00 */
[----:B------:R-:W-:-:S02]  /*5fa00*/  @!P0 IMAD R2, R23, R17, RZ ;  /* 0x0000001117028224 */ /* 0x000fc400078e02ff */
[----:B------:R-:W5:Y:S01]  /*5fa10*/  LDL.LU R23, [R1+0x2c] ;  /* 0x00002c0001177983 */ /* 0x000f620000300800 */
[----:B------:R-:W-:-:S03]  /*5fa20*/  ISETP.LT.OR P1, PT, R0, 0x109, !P3 ;  /* 0x000001090000780c */ /* 0x000fc60005f21670 */
[----:B------:R0:W-:Y:S04]  /*5fa30*/  @!P0 STG.E.U8 desc[UR50][R208.64+0x101], R2 ;  /* 0x00010102d0008986 */ /* 0x0001e8000c101132 */
[----:B0-----:R-:W5:Y:S06]  /*5fa40*/  LDL.LU.64 R208, [R1+0x920] ;  /* 0x0009200001d07983 */ /* 0x001f6c0000300a00 */
[----:B------:R-:W-:Y:S01]  /*5fa50*/  @!P1 IMAD R2, R199, R17, RZ ;  /* 0x00000011c7029224 */ /* 0x000fe200078e02ff */
[----:B------:R-:W5:Y:S04]  /*5fa60*/  LDL.LU R198, [R1+0x30] ;  /* 0x0000300001c67983 */ /* 0x000f680000300800 */
[----:B------:R0:W-:Y:S01]  /*5fa70*/  @!P1 STG.E.U8 desc[UR50][R6.64+0x108], R2 ;  /* 0x0001080206009986 */ /* 0x0001e2000c101132 */
[----:B------:R-:W-:-:S13]  /*5fa80*/  ISETP.LT.OR P1, PT, R0, 0x10a, !P3 ;  /* 0x0000010a0000780c */ /* 0x000fda0005f21670 */
[----:B0-----:R-:W-:Y:S02]  /*5fa90*/  @!P1 IMAD R2, R206, R17, RZ ;  /* 0x00000011ce029224 */ /* 0x001fe400078e02ff */
[----:B------:R-:W5:Y:S04]  /*5faa0*/  LDL.LU R206, [R1+0x34] ;  /* 0x0000340001ce7983 */ /* 0x000f680000300800 */
[----:B------:R2:W-:Y:S01]  /*5fab0*/  @!P1 STG.E.U8 desc[UR50][R6.64+0x109], R2 ;  /* 0x0001090206009986 */ /* 0x0005e2000c101132 */
[C---:B------:R-:W-:Y:S02]  /*5fac0*/  LOP3.LUT P1, RZ, R19.reuse, 0x100000, RZ, 0xc0, !PT ;  /* 0x0010000013ff7812 */ /* 0x040fe4000782c0ff */
[C---:B------:R-:W-:Y:S02]  /*5fad0*/  LOP3.LUT P4, RZ, R19.reuse, 0x80000, RZ, 0xc0, !PT ;  /* 0x0008000013ff7812 */ /* 0x040fe4000788c0ff */
[----:B------:R-:W-:-:S02]  /*5fae0*/  LOP3.LUT P5, RZ, R19, 0x40000, RZ, 0xc0, !PT ;  /* 0x0004000013ff7812 */ /* 0x000fc400078ac0ff */
[----:B------:R-:W-:-:S07]  /*5faf0*/  LOP3.LUT P6, RZ, R19, 0x20000, RZ, 0xc0, !PT ;  /* 0x0002000013ff7812 */ /* 0x000fce00078cc0ff */
[-C--:B--2---:R-:W-:Y:S02]  /*5fb00*/  @!P1 IMAD R2, R210, R17.reuse, RZ ;  /* 0x00000011d2029224 */ /* 0x084fe400078e02ff */
[----:B------:R-:W2:Y:S04]  /*5fb10*/  LDL.LU R210, [R1+0x38] ;  /* 0x0000380001d27983 */ /* 0x000ea80000300800 */
[----:B---3--:R0:W-:Y:S04]  /*5fb20*/  @!P1 STG.E.U8 desc[UR50][R204.64+0x108], R2 ;  /* 0x00010802cc009986 */ /* 0x0081e8000c101132 */
[----:B0-----:R-:W3:Y:S01]  /*5fb30*/  LDL.LU.64 R204, [R1+0x918] ;  /* 0x0009180001cc7983 */ /* 0x001ee20000300a00 */
[----:B----4-:R-:W-:Y:S01]  /*5fb40*/  @!P4 IMAD R2, R211, R17, RZ ;  /* 0x00000011d302c224 */ /* 0x010fe200078e02ff */
[----:B------:R-:W-:-:S02]  /*5fb50*/  ISETP.LT.OR P1, PT, R0, 0x111, !P3 ;  /* 0x000001110000780c */ /* 0x000fc40005f21670 */
[----:B------:R-:W4:Y:S04]  /*5fb60*/  LDL.LU R211, [R1+0x3c] ;  /* 0x00003c0001d37983 */ /* 0x000f280000300800 */
[----:B-----5:R0:W-:Y:S04]  /*5fb70*/  @!P4 STG.E.U8 desc[UR50][R212.64+0x109], R2 ;  /* 0x00010902d400c986 */ /* 0x0201e8000c101132 */
[----:B0-----:R-:W5:Y:S03]  /*5fb80*/  LDL.LU.64 R212, [R1+0x700] ;  /* 0x0007000001d47983 */ /* 0x001f660000300a00 */
[----:B------:R-:W-:Y:S01]  /*5fb90*/  @!P1 IMAD R2, R200, R17, RZ ;  /* 0x00000011c8029224 */ /* 0x000fe200078e02ff */
[----:B------:R-:W5:Y:S04]  /*5fba0*/  LDL.LU R199, [R1+0x40] ;  /* 0x0000400001c77983 */ /* 0x000f680000300800 */
[----:B------:R0:W-:Y:S01]  /*5fbb0*/  @!P1 STG.E.U8 desc[UR50][R6.64+0x110], R2 ;  /* 0x0001100206009986 */ /* 0x0001e2000c101132 */
[----:B------:R-:W-:-:S13]  /*5fbc0*/  ISETP.LT.OR P1, PT, R0, 0x112, !P3 ;  /* 0x000001120000780c */ /* 0x000fda0005f21670 */
[-C--:B0-----:R-:W-:Y:S02]  /*5fbd0*/  @!P1 IMAD R2, R201, R17.reuse, RZ ;  /* 0x00000011c9029224 */ /* 0x081fe400078e02ff */
[----:B------:R-:W5:Y:S04]  /*5fbe0*/  LDL.LU R201, [R1+0x44] ;  /* 0x0000440001c97983 */ /* 0x000f680000300800 */
[----:B------:R0:W-:Y:S02]  /*5fbf0*/  @!P1 STG.E.U8 desc[UR50][R6.64+0x111], R2 ;  /* 0x0001110206009986 */ /* 0x0001e4000c101132 */
[-C--:B0-----:R-:W-:Y:S02]  /*5fc00*/  @!P5 IMAD R2, R207, R17.reuse, RZ ;  /* 0x00000011cf02d224 */ /* 0x081fe400078e02ff */
[----:B------:R-:W5:Y:S04]  /*5fc10*/  LDL.LU R207, [R1+0x48] ;  /* 0x0000480001cf7983 */ /* 0x000f680000300800 */
[----:B------:R0:W-:Y:S04]  /*5fc20*/  @!P5 STG.E.U8 desc[UR50][R202.64+0x110], R2 ;  /* 0x00011002ca00d986 */ /* 0x0001e8000c101132 */
[----:B0-----:R-:W5:Y:S01]  /*5fc30*/  LDL.LU.64 R202, [R1+0x6e0] ;  /* 0x0006e00001ca7983 */ /* 0x001f620000300a00 */
[----:B------:R-:W-:-:S03]  /*5fc40*/  @!P6 IMAD R2, R23, R17, RZ ;  /* 0x000000111702e224 */ /* 0x000fc600078e02ff */
        /* <DEDUP_REMOVED lines=13> */
[----:B------:R-:W-:-:S09]  /*5fd20*/  LOP3.LUT P4, RZ, R19, 0x2000, RZ, 0xc0, !PT ;  /* 0x0000200013ff7812 */ /* 0x000fd2000788c0ff */
        /* <DEDUP_REMOVED lines=13> */
[----:B0-----:R-:W-:Y:S02]  /*5fe00*/  @!P1 IMAD R2, R201, R17, RZ ;  /* 0x00000011c9029224 */ /* 0x001fe400078e02ff */
[----:B------:R-:W5:Y:S04]  /*5fe10*/  LDL.LU R201, [R1+0x64] ;  /* 0x0000640001c97983 */ /* 0x000f680000300800 */
[----:B------:R0:W-:Y:S01]  /*5fe20*/  @!P1 STG.E.U8 desc[UR50][R6.64+0x121], R2 ;  /* 0x0001210206009986 */ /* 0x0001e2000c101132 */
[----:B------:R-:W-:-:S13]  /*5fe30*/  LOP3.LUT P1, RZ, R19, 0x4000, RZ, 0xc0, !PT ;  /* 0x0000400013ff7812 */ /* 0x000fda000782c0ff */
        /* <DEDUP_REMOVED lines=12> */
[----:B------:R-:W-:-:S02]  /*5ff00*/  ISETP.LT.OR P1, PT, R0, 0x12a, !P3 ;  /* 0x0000012a0000780c */ /* 0x000fc40005f21670 */
[----:B------:R-:W-:-:S11]  /*5ff10*/  LOP3.LUT P5, RZ, R19, 0x1000, RZ, 0xc0, !PT ;  /* 0x0000100013ff7812 */ /* 0x000fd600078ac0ff */
[-C--:B0-----:R-:W-:Y:S02]  /*5ff20*/  @!P1 IMAD R2, R206, R17.reuse, RZ ;  /* 0x00000011ce029224 */ /* 0x081fe400078e02ff */
[----:B------:R-:W5:Y:S04]  /*5ff30*/  LDL.LU R206, [R1+0x74] ;  /* 0x0000740001ce7983 */ /* 0x000f680000300800 */
[----:B------:R2:W-:Y:S01]  /*5ff40*/  @!P1 STG.E.U8 desc[UR50][R6.64+0x129], R2 ;  /* 0x0001290206009986 */ /* 0x0005e2000c101132 */
[C---:B------:R-:W-:Y:S02]  /*5ff50*/  LOP3.LUT P6, RZ, R19.reuse, 0x800, RZ, 0xc0, !PT ;  /* 0x0000080013ff7812 */ /* 0x040fe400078cc0ff */
[----:B------:R-:W-:Y:S02]  /*5ff60*/  ISETP.LT.OR P1, PT, R0, 0x131, !P3 ;  /* 0x000001310000780c */ /* 0x000fe40005f21670 */
[----:B------:R-:W-:Y:S01]  /*5ff70*/  LOP3.LUT P0, RZ, R19, 0x200, RZ, 0xc0, !PT ;  /* 0x0000020013ff7812 */ /* 0x000fe2000780c0ff */
[----:B--2---:R-:W-:-:S02]  /*5ff80*/  @!P5 IMAD R2, R210, R17, RZ ;  /* 0x00000011d202d224 */ /* 0x004fc400078e02ff */
[----:B------:R-:W2:Y:S04]  /*5ff90*/  LDL.LU R210, [R1+0x78] ;  /* 0x0000780001d27983 */ /* 0x000ea80000300800 */
[----:B---3--:R0:W-:Y:S04]  /*5ffa0*/  @!P5 STG.E.U8 desc[UR50][R204.64+0x128], R2 ;  /* 0x00012802cc00d986 */ /* 0x0081e8000c101132 */
[----:B0-----:R-:W3:Y:S01]  /*5ffb0*/  LDL.LU.64 R204, [R1+0x670] ;  /* 0x0006700001cc7983 */ /* 0x001ee20000300a00 */
[----:B----4-:R-:W-:-:S03]  /*5ffc0*/  @!P6 IMAD R2, R211, R17, RZ ;  /* 0x00000011d302e224 */ /* 0x010fc600078e02ff */
[----:B------:R-:W4:Y:S04]  /*5ffd0*/  LDL.LU R211, [R1+0x7c] ;  /* 0x00007c0001d37983 */ /* 0x000f280000300800 */
[----:B-----5:R0:W-:Y:S04]  /*5ffe0*/  @!P6 STG.E.U8 desc[UR50][R212.64+0x129], R2 ;  /* 0x00012902d400e986 */ /* 0x0201e8000c101132 */
[----:B0-----:R-:W5:Y:S01]  /*5fff0*/  LDL.LU.64 R212, [R1+0x668] ;  /* 0x0006680001d47983 */ /* 0x001f620000300a00 */
[----:B------:R-:W-:-:S03]  /*60000*/  @!P1 IMAD R2, R198, R17, RZ ;  /* 0x00000011c6029224 */ /* 0x000fc600078e02ff */
        /* <DEDUP_REMOVED lines=42> */
[----:B0-----:R-:W-:Y:S02]  /*602b0*/  @!P5 IMAD R2, R207, R17, RZ ;  /* 0x00000011cf02d224 */ /* 0x001fe400078e02ff */
[----:B------:R-:W5:Y:S01]  /*602c0*/  LDL.LU R207, [R1+0xa8] ;  /* 0x0000a80001cf7983 */ /* 0x000f620000300800 */
[----:B------:R-:W-:-:S03]  /*602d0*/  LOP3.LUT P6, RZ, R19, 0x20, RZ, 0xc0, !PT ;  /* 0x0000002013ff7812 */ /* 0x000fc600078cc0ff */
[----:B------:R0:W-:Y:S04]  /*602e0*/  @!P5 STG.E.U8 desc[UR50][R202.64+0x140], R2 ;  /* 0x00014002ca00d986 */ /* 0x0001e8000c101132 */
[----:B0-----:R-:W5:Y:S06]  /*602f0*/  LDL.LU.64 R202, [R1+0x6c8] ;  /* 0x0006c80001ca7983 */ /* 0x001f6c0000300a00 */
        /* <DEDUP_REMOVED lines=13> */
[----:B------:R-:W-:-:S11]  /*603d0*/  LOP3.LUT P0, RZ, R19, 0x8, RZ, 0xc0, !PT ;  /* 0x0000000813ff7812 */ /* 0x000fd6000780c0ff */
        /* <DEDUP_REMOVED lines=35> */
[----:B------:R-:W-:Y:S02]  /*60610*/  LOP3.LUT P6, RZ, R8, 0x80000000, RZ, 0xc0, !PT ;  /* 0x8000000008ff7812 */ /* 0x000fe400078cc0ff */
[----:B------:R-:W-:Y:S01]  /*60620*/  ISETP.LT.OR P1, PT, R0, 0x161, !P3 ;  /* 0x000001610000780c */ /* 0x000fe20005f21670 */
        /* <DEDUP_REMOVED lines=35> */
[----:B--2---:R-:W-:Y:S02]  /*60860*/  @!P1 IMAD R2, R210, R17, RZ ;  /* 0x00000011d2029224 */ /* 0x004fe400078e02ff */
[----:B------:R-:W2:Y:S01]  /*60870*/  LDL.LU R210, [R1+0xf8] ;  /* 0x0000f80001d27983 */ /* 0x000ea20000300800 */
[----:B------:R-:W-:-:S03]  /*60880*/  LOP3.LUT P5, RZ, R8, 0x4000000, RZ, 0xc0, !PT ;  /* 0x0400000008ff7812 */ /* 0x000fc600078ac0ff */
[----:B---3--:R0:W-:Y:S04]  /*60890*/  @!P1 STG.E.U8 desc[UR50][R204.64+0x168], R2 ;  /* 0x00016802cc009986 */ /* 0x0081e8000c101132 */
[----:B0-----:R-:W3:Y:S01]  /*608a0*/  LDL.LU.64 R204, [R1+0x748] ;  /* 0x0007480001cc7983 */ /* 0x001ee20000300a00 */
[-C--:B----4-:R-:W-:Y:S01]  /*608b0*/  @!P4 IMAD R2, R211, R17.reuse, RZ ;  /* 0x00000011d302c224 */ /* 0x090fe200078e02ff */
[----:B------:R-:W-:Y:S02]  /*608c0*/  ISETP.LT.OR P1, PT, R0, 0x171, !P3 ;  /* 0x000001710000780c */ /* 0x000fe40005f21670 */
        /* <DEDUP_REMOVED lines=67> */
[----:B------:R-:W2:Y:S01]  /*60d00*/  LDL.LU R210, [R1+0x138] ;  /* 0x0001380001d27983 */ /* 0x000ea20000300800 */
[----:B------:R-:W-:-:S03]  /*60d10*/  LOP3.LUT P0, RZ, R8, 0x20000, RZ, 0xc0, !PT ;  /* 0x0002000008ff7812 */ /* 0x000fc6000780c0ff */
[----:B---3--:R0:W-:Y:S04]  /*60d20*/  @!P5 STG.E.U8 desc[UR50][R204.64+0x188], R2 ;  /* 0x00018802cc00d986 */ /* 0x0081e8000c101132 */
[----:B0-----:R-:W3:Y:S01]  /*60d30*/  LDL.LU.64 R204, [R1+0x8c8] ;  /* 0x0008c80001cc7983 */ /* 0x001ee20000300a00 */
[----:B----4-:R-:W-:-:S03]  /*60d40*/  @!P6 IMAD R2, R211, R17, RZ ;  /* 0x00000011d302e224 */ /* 0x010fc600078e02ff */
[----:B------:R-:W4:Y:S04]  /*60d50*/  LDL.LU R211, [R1+0x13c] ;  /* 0x00013c0001d37983 */ /* 0x000f280000300800 */
[----:B-----5:R0:W-:Y:S02]  /*60d60*/  @!P6 STG.E.U8 desc[UR50][R212.64+0x189], R2 ;  /* 0x00018902d400e986 */ /* 0x0201e4000c101132 */
[----:B0-----:R-:W-:Y:S02]  /*60d70*/  @!P1 IMAD R2, R198, R17, RZ ;  /* 0x00000011c6029224 */ /* 0x001fe400078e02ff */
[----:B------:R-:W5:Y:S04]  /*60d80*/  LDL.LU.64 R212, [R1+0x8e8] ;  /* 0x0008e80001d47983 */ /* 0x000f680000300a00 */
[----:B------:R0:W-:Y:S01]  /*60d90*/  @!P1 STG.E.U8 desc[UR50][R6.64+0x190], R2 ;  /* 0x0001900206009986 */ /* 0x0001e2000c101132 */
[----:B------:R-:W-:-:S03]  /*60da0*/  ISETP.LT.OR P1, PT, R0, 0x192, !P3 ;  /* 0x000001920000780c */ /* 0x000fc60005f21670 */
[----:B------:R-:W5:Y:S10]  /*60db0*/  LDL.LU R200, [R1+0x140] ;  /* 0x0001400001c87983 */ /* 0x000f740000300800 */
[----:B0-----:R-:W-:-:S02]  /*60dc0*/  @!P1 IMAD R2, R201, R17, RZ ;  /* 0x00000011c9029224 */ /* 0x001fc400078e02ff */
        /* <DEDUP_REMOVED lines=22> */
[----:B------:R-:W2:Y:S01]  /*60f30*/  LDL.LU R210, [R1+0x158] ;  /* 0x0001580001d27983 */ /* 0x000ea20000300800 */
[C---:B------:R-:W-:Y:S02]  /*60f40*/  LOP3.LUT P5, RZ, R8.reuse, 0x4000, RZ, 0xc0, !PT ;  /* 0x0000400008ff7812 */ /* 0x040fe400078ac0ff */
[----:B------:R-:W-:Y:S01]  /*60f50*/  LOP3.LUT P6, RZ, R8, 0x2000, RZ, 0xc0, !PT ;  /* 0x0000200008ff7812 */ /* 0x000fe200078cc0ff */
[----:B---3--:R0:W-:Y:S04]  /*60f60*/  @!P1 STG.E.U8 desc[UR50][R204.64+0x198], R2 ;  /* 0x00019802cc009986 */ /* 0x0081e8000c101132 */
[----:B0-----:R-:W3:Y:S01]  /*60f70*/  LDL.LU.64 R204, [R1+0x8b8] ;  /* 0x0008b80001cc7983 */ /* 0x001ee20000300a00 */
[----:B----4-:R-:W-:-:S03]  /*60f80*/  @!P4 IMAD R2, R211, R17, RZ ;  /* 0x00000011d302c224 */ /* 0x010fc600078e02ff */
[----:B------:R-:W4:Y:S01]  /*60f90*/  LDL.LU R211, [R1+0x15c] ;  /* 0x00015c0001d37983 */ /* 0x000f220000300800 */
[----:B------:R-:W-:-:S03]  /*60fa0*/  ISETP.LT.OR P1, PT, R0, 0x1a1, !P3 ;  /* 0x000001a10000780c */ /* 0x000fc60005f21670 */
[----:B-----5:R0:W-:Y:S10]  /*60fb0*/  @!P4 STG.E.U8 desc[UR50][R212.64+0x199], R2 ;  /* 0x00019902d400c986 */ /* 0x0201f4000c101132 */
[----:B0-----:R-:W-:Y:S01]  /*60fc0*/  @!P1 IMAD R2, R200, R17, RZ ;  /* 0x00000011c8029224 */ /* 0x001fe200078e02ff */
[----:B------:R-:W5:Y:S04]  /*60fd0*/  LDL.LU.64 R212, [R1+0x8f8] ;  /* 0x0008f80001d47983 */ /* 0x000f680000300a00 */
[----:B------:R0:W-:Y:S01]  /*60fe0*/  @!P1 STG.E.U8 desc[UR50][R6.64+0x1a0], R2 ;  /* 0x0001a00206009986 */ /* 0x0001e2000c101132 */
[----:B------:R-:W-:-:S03]  /*60ff0*/  ISETP.LT.OR P1, PT, R0, 0x1a2, !P3 ;  /* 0x000001a20000780c */ /* 0x000fc60005f21670 */
[----:B------:R-:W5:Y:S10]  /*61000*/  LDL.LU R199, [R1+0x160] ;  /* 0x0001600001c77983 */ /* 0x000f740000300800 */
[----:B0-----:R-:W-:-:S05]  /*61010*/  @!P1 IMAD R2, R201, R17, RZ ;  /* 0x00000011c9029224 */ /* 0x001fca00078e02ff */
[----:B------:R0:W-:Y:S02]  /*61020*/  @!P1 STG.E.U8 desc[UR50][R6.64+0x1a1], R2 ;  /* 0x0001a10206009986 */ /* 0x0001e4000c101132 */
[----:B0-----:R-:W-:-:S05]  /*61030*/  @!P5 IMAD R2, R207, R17, RZ ;  /* 0x00000011cf02d224 */ /* 0x001fca00078e02ff */
[----:B------:R0:W-:Y:S04]  /*61040*/  @!P5 STG.E.U8 desc[UR50][R202.64+0x1a0], R2 ;  /* 0x0001a002ca00d986 */ /* 0x0001e8000c101132 */
[----:B0-----:R-:W5:Y:S04]  /*61050*/  LDL.LU R202, [R1+0x164] ;  /* 0x0001640001ca7983 */ /* 0x001f680000300800 */
[----:B------:R-:W5:Y:S01]  /*61060*/  LDL.LU R207, [R1+0x168] ;  /* 0x0001680001cf7983 */ /* 0x000f620000300800 */
[----:B------:R-:W-:-:S03]  /*61070*/  @!P6 IMAD R2, R23, R17, RZ ;  /* 0x000000111702e224 */ /* 0x000fc600078e02ff */
[----:B------:R-:W5:Y:S04]  /*61080*/  LDL.LU.64 R200, [R1+0x798] ;  /* 0x0007980001c87983 */ /* 0x000f680000300a00 */
[----:B------:R-:W5:Y:S01]  /*61090*/  LDL.LU R23, [R1+0x16c] ;  /* 0x00016c0001177983 */ /* 0x000f620000300800 */
[----:B------:R-:W-:-:S03]  /*610a0*/  ISETP.LT.OR P1, PT, R0, 0x1a9, !P3 ;  /* 0x000001a90000780c */ /* 0x000fc60005f21670 */
[----:B------:R0:W-:Y:S10]  /*610b0*/  @!P6 STG.E.U8 desc[UR50][R208.64+0x1a1], R2 ;  /* 0x0001a102d000e986 */ /* 0x0001f4000c101132 */
[----:B0-----:R-:W-:Y:S01]  /*610c0*/  @!P1 IMAD R2, R198, R17, RZ ;  /* 0x00000011c6029224 */ /* 0x001fe200078e02ff */
[----:B------:R-:W5:Y:S04]  /*610d0*/  LDL.LU.64 R208, [R1+0x8b0] ;  /* 0x0008b00001d07983 */ /* 0x000f680000300a00 */
[----:B------:R0:W-:Y:S01]  /*610e0*/  @!P1 STG.E.U8 desc[UR50][R6.64+0x1a8], R2 ;  /* 0x0001a80206009986 */ /* 0x0001e2000c101132 */
[----:B------:R-:W-:-:S03]  /*610f0*/  ISETP.LT.OR P1, PT, R0, 0x1aa, !P3 ;  /* 0x000001aa0000780c */ /* 0x000fc60005f21670 */
[----:B------:R-:W5:Y:S10]  /*61100*/  LDL.LU R203, [R1+0x170] ;  /* 0x0001700001cb7983 */ /* 0x000f740000300800 */
[----:B0-----:R-:W-:-:S02]  /*61110*/  @!P1 IMAD R2, R206, R17, RZ ;  /* 0x00000011ce029224 */ /* 0x001fc400078e02ff */
        /* <DEDUP_REMOVED lines=17> */
[----:B------:R-:W5:Y:S04]  /*61230*/  LDL.LU R196, [R1+0x180] ;  /* 0x0001800001c47983 */ /* 0x000f680000300800 */
[----:B------:R-:W5:Y:S06]  /*61240*/  LDL.LU R197, [R1+0x184] ;  /* 0x0001840001c57983 */ /* 0x000f6c0000300800 */
[----:B0-----:R-:W-:-:S05]  /*61250*/  @!P1 IMAD R2, R202, R17, RZ ;  /* 0x00000011ca029224 */ /* 0x001fca00078e02ff */
[----:B------:R0:W-:Y:S01]  /*61260*/  @!P1 STG.E.U8 desc[UR50][R6.64+0x1b1], R2 ;  /* 0x0001b10206009986 */ /* 0x0001e2000c101132 */
[----:B------:R-:W-:-:S13]  /*61270*/  LOP3.LUT P1, RZ, R8, 0x400, RZ, 0xc0, !PT ;  /* 0x0000040008ff7812 */ /* 0x000fda000782c0ff */
[----:B0-----:R-:W-:-:S05]  /*61280*/  @!P1 IMAD R2, R207, R17, RZ ;  /* 0x00000011cf029224 */ /* 0x001fca00078e02ff */
[----:B------:R0:W-:Y:S02]  /*61290*/  @!P1 STG.E.U8 desc[UR50][R200.64+0x1b0], R2 ;  /* 0x0001b002c8009986 */ /* 0x0001e4000c101132 */
[----:B0-----:R-:W-:Y:S02]  /*612a0*/  @!P4 IMAD R2, R23, R17, RZ ;  /* 0x000000111702c224 */ /* 0x001fe400078e02ff */
[----:B------:R-:W5:Y:S04]  /*612b0*/  LDL.LU R23, [R1+0x188] ;  /* 0x0001880001177983 */ /* 0x000f680000300800 */
[----:B------:R-:W5:Y:S01]  /*612c0*/  LDL.LU.64 R198, [R1+0x8a0] ;  /* 0x0008a00001c67983 */ /* 0x000f620000300a00 */
[----:B------:R-:W-:-:S03]  /*612d0*/  ISETP.LT.OR P1, PT, R0, 0x1b9, !P3 ;  /* 0x000001b90000780c */ /* 0x000fc60005f21670 */
[----:B------:R-:W5:Y:S04]  /*612e0*/  LDL.LU R207, [R1+0x18c] ;  /* 0x00018c0001cf7983 */ /* 0x000f680000300800 */
[----:B------:R0:W-:Y:S04]  /*612f0*/  @!P4 STG.E.U8 desc[UR50][R208.64+0x1b1], R2 ;  /* 0x0001b102d000c986 */ /* 0x0001e8000c101132 */
[----:B0-----:R-:W5:Y:S04]  /*61300*/  LDL.LU.64 R208, [R1+0x908] ;  /* 0x0009080001d07983 */ /* 0x001f680000300a00 */
[----:B------:R-:W5:Y:S01]  /*61310*/  LDL.LU R200, [R1+0x190] ;  /* 0x0001900001c87983 */ /* 0x000f620000300800 */
[----:B------:R-:W-:Y:S01]  /*61320*/  @!P1 IMAD R2, R203, R17, RZ ;  /* 0x00000011cb029224 */ /* 0x000fe200078e02ff */
[----:B------:R-:W-:-:S02]  /*61330*/  LOP3.LUT P5, RZ, R8, 0x100, RZ, 0xc0, !PT ;  /* 0x0000010008ff7812 */ /* 0x000fc400078ac0ff */
[----:B------:R-:W5:Y:S04]  /*61340*/  LDL.LU R201, [R1+0x194] ;  /* 0x0001940001c97983 */ /* 0x000f680000300800 */
[----:B------:R0:W-:Y:S01]  /*61350*/  @!P1 STG.E.U8 desc[UR50][R6.64+0x1b8], R2 ;  /* 0x0001b80206009986 */ /* 0x0001e2000c101132 */
[----:B------:R-:W-:Y:S02]  /*61360*/  ISETP.LT.OR P1, PT, R0, 0x1ba, !P3 ;  /* 0x000001ba0000780c */ /* 0x000fe40005f21670 */
[----:B------:R-:W-:-:S11]  /*61370*/  LOP3.LUT P6, RZ, R8, 0x80, RZ, 0xc0, !PT ;  /* 0x0000008008ff7812 */ /* 0x000fd600078cc0ff */
[----:B0-----:R-:W-:-:S05]  /*61380*/  @!P1 IMAD R2, R206, R17, RZ ;  /* 0x00000011ce029224 */ /* 0x001fca00078e02ff */
[----:B------:R2:W-:Y:S02]  /*61390*/  @!P1 STG.E.U8 desc[UR50][R6.64+0x1b9], R2 ;  /* 0x0001b90206009986 */ /* 0x0005e4000c101132 */
[----:B--2---:R-:W-:Y:S01]  /*613a0*/  @!P5 IMAD R2, R210, R17, RZ ;  /* 0x00000011d202d224 */ /* 0x004fe200078e02ff */
[----:B------:R-:W-:-:S04]  /*613b0*/  ISETP.LT.OR P1, PT, R0, 0x1c1, !P3 ;  /* 0x000001c10000780c */ /* 0x000fc80005f21670 */
[----:B---3--:R0:W-:Y:S04]  /*613c0*/  @!P5 STG.E.U8 desc[UR50][R204.64+0x1b8], R2 ;  /* 0x0001b802cc00d986 */ /* 0x0081e8000c101132 */
[----:B0-----:R-:W2:Y:S04]  /*613d0*/  LDL.LU R204, [R1+0x198] ;  /* 0x0001980001cc7983 */ /* 0x001ea80000300800 */
[----:B------:R-:W3:Y:S04]  /*613e0*/  LDL.LU.64 R202, [R1+0x898] ;  /* 0x0008980001ca7983 */ /* 0x000ee80000300a00 */
[----:B------:R-:W3:Y:S01]  /*613f0*/  LDL.LU R205, [R1+0x19c] ;  /* 0x00019c0001cd7983 */ /* 0x000ee20000300800 */
[----:B----4-:R-:W-:-:S03]  /*61400*/  @!P6 IMAD R2, R211, R17, RZ ;  /* 0x00000011d302e224 */ /* 0x010fc600078e02ff */
[----:B------:R-:W4:Y:S04]  /*61410*/  LDL.LU.64 R210, [R1+0x910] ;  /* 0x0009100001d27983 */ /* 0x000f280000300a00 */
[----:B------:R-:W4:Y:S04]  /*61420*/  LDL.LU R206, [R1+0x1a0] ;  /* 0x0001a00001ce7983 */ /* 0x000f280000300800 */
[----:B-----5:R0:W-:Y:S02]  /*61430*/  @!P6 STG.E.U8 desc[UR50][R212.64+0x1b9], R2 ;  /* 0x0001b902d400e986 */ /* 0x0201e4000c101132 */
[----:B0-----:R-:W-:-:S02]  /*61440*/  @!P1 IMAD R2, R196, R17, RZ ;  /* 0x00000011c4029224 */ /* 0x001fc400078e02ff */
[----:B------:R-:W5:Y:S04]  /*61450*/  LDL.LU R212, [R1+0x1a4] ;  /* 0x0001a40001d47983 */ /* 0x000f680000300800 */
[----:B------:R0:W-:Y:S01]  /*61460*/  @!P1 STG.E.U8 desc[UR50][R6.64+0x1c0], R2 ;  /* 0x0001c00206009986 */ /* 0x0001e2000c101132 */
[----:B------:R-:W-:-:S03]  /*61470*/  ISETP.LT.OR P1, PT, R0, 0x1c2, !P3 ;  /* 0x000001c20000780c */ /* 0x000fc60005f21670 */
[----:B------:R-:W5:Y:S10]  /*61480*/  LDL.LU R213, [R1+0x1a8] ;  /* 0x0001a80001d57983 */ /* 0x000f740000300800 */
[----:B0-----:R-:W-:-:S05]  /*61490*/  @!P1 IMAD R2, R197, R17, RZ ;  /* 0x00000011c5029224 */ /* 0x001fca00078e02ff */
[----:B------:R0:W-:Y:S01]  /*614a0*/  @!P1 STG.E.U8 desc[UR50][R6.64+0x1c1], R2 ;  /* 0x0001c10206009986 */ /* 0x0001e2000c101132 */
[----:B------:R-:W-:-:S13]  /*614b0*/  LOP3.LUT P1, RZ, R8, 0x40, RZ, 0xc0, !PT ;  /* 0x0000004008ff7812 */ /* 0x000fda000782c0ff */
[----:B0-----:R-:W-:Y:S02]  /*614c0*/  @!P1 IMAD R2, R23, R17, RZ ;  /* 0x0000001117029224 */ /* 0x001fe400078e02ff */
[----:B------:R-:W5:Y:S01]  /*614d0*/  LDL.LU R23, [R1+0x1ac] ;  /* 0x0001ac0001177983 */ /* 0x000f620000300800 */
[----:B------:R-:W-:-:S03]  /*614e0*/  LOP3.LUT P0, RZ, R8, 0x20, RZ, 0xc0, !PT ;  /* 0x0000002008ff7812 */ /* 0x000fc6000780c0ff */
[----:B------:R0:W-:Y:S01]  /*614f0*/  @!P1 STG.E.U8 desc[UR50][R198.64+0x1c0], R2 ;  /* 0x0001c002c6009986 */ /* 0x0001e2000c101132 */
[----:B------:R-:W-:-:S09]  /*61500*/  ISETP.LT.OR P1, PT, R0, 0x1c9, !P3 ;  /* 0x000001c90000780c */ /* 0x000fd20005f21670 */
[-C--:B0-----:R-:W-:Y:S02]  /*61510*/  @!P0 IMAD R2, R207, R17.reuse, RZ ;  /* 0x00000011cf028224 */ /* 0x081fe400078e02ff */
[----:B------:R-:W5:Y:S04]  /*61520*/  LDL.LU R207, [R1+0x1b0] ;  /* 0x0001b00001cf7983 */ /* 0x000f680000300800 */
[----:B------:R0:W-:Y:S02]  /*61530*/  @!P0 STG.E.U8 desc[UR50][R208.64+0x1c1], R2 ;  /* 0x0001c102d0008986 */ /* 0x0001e4000c101132 */
[----:B0-----:R-:W-:Y:S02]  /*61540*/  @!P1 IMAD R2, R200, R17, RZ ;  /* 0x00000011c8029224 */ /* 0x001fe400078e02ff */
[----:B------:R-:W5:Y:S04]  /*61550*/  LDL.LU R208, [R1+0x1b4] ;  /* 0x0001b40001d07983 */ /* 0x000f680000300800 */
[----:B------:R0:W-:Y:S01]  /*61560*/  @!P1 STG.E.U8 desc[UR50][R6.64+0x1c8], R2 ;  /* 0x0001c80206009986 */ /* 0x0001e2000c101132 */
[----:B------:R-:W-:-:S02]  /*61570*/  ISETP.LT.OR P1, PT, R0, 0x1ca, !P3 ;  /* 0x000001ca0000780c */ /* 0x000fc40005f21670 */
[----:B------:R-:W-:Y:S01]  /*61580*/  LOP3.LUT P4, RZ, R8, 0x8, RZ, 0xc0, !PT ;  /* 0x0000000808ff7812 */ /* 0x000fe2000788c0ff */
[----:B------:R-:W5:Y:S10]  /*61590*/  LDL.LU R209, [R1+0x1b8] ;  /* 0x0001b80001d17983 */ /* 0x000f740000300800 */
[----:B0-----:R-:W-:-:S05]  /*615a0*/  @!P1 IMAD R2, R201, R17, RZ ;  /* 0x00000011c9029224 */ /* 0x001fca00078e02ff */
[----:B------:R2:W-:Y:S01]  /*615b0*/  @!P1 STG.E.U8 desc[UR50][R6.64+0x1c9], R2 ;  /* 0x0001c90206009986 */ /* 0x0005e2000c101132 */
[C---:B------:R-:W-:Y:S02]  /*615c0*/  LOP3.LUT P1, RZ, R8.reuse, 0x10, RZ, 0xc0, !PT ;  /* 0x0000001008ff7812 */ /* 0x040fe4000782c0ff */
[C---:B------:R-:W-:Y:S02]  /*615d0*/  LOP3.LUT P5, RZ, R8.reuse, 0x4, RZ, 0xc0, !PT ;  /* 0x0000000408ff7812 */ /* 0x040fe400078ac0ff */
[----:B------:R-:W-:-:S09]  /*615e0*/  LOP3.LUT P6, RZ, R8, 0x2, RZ, 0xc0, !PT ;  /* 0x0000000208ff7812 */ /* 0x000fd200078cc0ff */
[----:B--2---:R-:W-:-:S05]  /*615f0*/  @!P1 IMAD R2, R204, R17, RZ ;  /* 0x00000011cc029224 */ /* 0x004fca00078e02ff */
[----:B---3--:R0:W-:Y:S02]  /*61600*/  @!P1 STG.E.U8 desc[UR50][R202.64+0x1c8], R2 ;  /* 0x0001c802ca009986 */ /* 0x0081e4000c101132 */
[----:B0-----:R-:W-:-:S05]  /*61610*/  @!P4 IMAD R2, R205, R17, RZ ;  /* 0x00000011cd02c224 */ /* 0x001fca00078e02ff */
[----:B----4-:R0:W-:Y:S04]  /*61620*/  @!P4 STG.E.U8 desc[UR50][R210.64+0x1c9], R2 ;  /* 0x0001c902d200c986 */ /* 0x0101e8000c101132 */
[----:B0-----:R-:W2:Y:S01]  /*61630*/  LDL.LU R210, [R1+0x1bc] ;  /* 0x0001bc0001d27983 */ /* 0x001ea20000300800 */
[----:B------:R-:W-:-:S03]  /*61640*/  ISETP.LT.OR P1, PT, R0, 0x1d1, !P3 ;  /* 0x000001d10000780c */ /* 0x000fc60005f21670 */
[----:B------:R-:W3:Y:S10]  /*61650*/  LDL.LU R211, [R1+0x1c0] ;  /* 0x0001c00001d37983 */ /* 0x000ef40000300800 */
[----:B------:R-:W-:-:S05]  /*61660*/  @!P1 IMAD R2, R206, R17, RZ ;  /* 0x00000011ce029224 */ /* 0x000fca00078e02ff */
[----:B------:R5:W-:Y:S01]  /*61670*/  @!P1 STG.E.U8 desc[UR50][R6.64+0x1d0], R2 ;  /* 0x0001d00206009986 */ /* 0x000be2000c101132 */
[----:B------:R-:W-:-:S13]  /*61680*/  ISETP.LT.OR P1, PT, R0, 0x1d2, !P3 ;  /* 0x000001d20000780c */ /* 0x000fda0005f21670 */
[----:B-----5:R-:W-:-:S05]  /*61690*/  @!P1 IMAD R2, R212, R17, RZ ;  /* 0x00000011d4029224 */ /* 0x020fca00078e02ff */
[----:B------:R0:W-:Y:S02]  /*616a0*/  @!P1 STG.E.U8 desc[UR50][R6.64+0x1d1], R2 ;  /* 0x0001d10206009986 */ /* 0x0001e4000c101132 */
[----:B0-----:R-:W-:-:S05]  /*616b0*/  @!P5 IMAD R2, R213, R17, RZ ;  /* 0x00000011d502d224 */ /* 0x001fca00078e02ff */
[----:B------:R0:W-:Y:S04]  /*616c0*/  @!P5 STG.E.U8 desc[UR50][R24.64+0x1d0], R2 ;  /* 0x0001d0021800d986 */ /* 0x0001e8000c101132 */
[----:B0-----:R-:W4:Y:S04]  /*616d0*/  LDL.LU.64 R24, [R1+0xc58] ;  /* 0x000c580001187983 */ /* 0x001f280000300a00 */
[----:B------:R-:W5:Y:S04]  /*616e0*/  LDL.LU R212, [R1+0x1c4] ;  /* 0x0001c40001d47983 */ /* 0x000f680000300800 */
[----:B------:R-:W4:Y:S01]  /*616f0*/  LDL.LU R213, [R1+0x1c8] ;  /* 0x0001c80001d57983 */ /* 0x000f220000300800 */
[----:B------:R-:W-:-:S05]  /*61700*/  @!P6 IMAD R2, R23, R17, RZ ;  /* 0x000000111702e224 */ /* 0x000fca00078e02ff */
[----:B------:R0:W-:Y:S04]  /*61710*/  @!P6 STG.E.U8 desc[UR50][R26.64+0x1d1], R2 ;  /* 0x0001d1021a00e986 */ /* 0x0001e8000c101132 */
[----:B0-----:R-:W4:Y:S04]  /*61720*/  LDL.LU.64 R26, [R1+0xc50] ;  /* 0x000c5000011a7983 */ /* 0x001f280000300a00 */
[----:B------:R-:W4:Y:S01]  /*61730*/  LDL.LU R23, [R1+0x1cc] ;  /* 0x0001cc0001177983 */ /* 0x000f220000300800 */
[----:B------:R-:W-:-:S03]  /*61740*/  ISETP.LT.OR P1, PT, R0, 0x1d9, !P3 ;  /* 0x000001d90000780c */ /* 0x000fc60005f21670 */
[----:B------:R-:W4:Y:S01]  /*61750*/  LDL.LU R203, [R1+0x1d0] ;  /* 0x0001d00001cb7983 */ /* 0x000f220000300800 */
[----:B------:R-:W-:-:S03]  /*61760*/  LOP3.LUT P0, RZ, R10, 0x80000000, RZ, 0xc0, !PT ;  /* 0x800000000aff7812 */ /* 0x000fc6000780c0ff */
[----:B------:R-:W4:Y:S06]  /*61770*/  LDL.LU R204, [R1+0x1d4] ;  /* 0x0001d40001cc7983 */ /* 0x000f2c0000300800 */
[----:B------:R-:W-:-:S05]  /*61780*/  @!P1 IMAD R2, R207, R17, RZ ;  /* 0x00000011cf029224 */ /* 0x000fca00078e02ff */
[----:B------:R0:W-:Y:S01]  /*61790*/  @!P1 STG.E.U8 desc[UR50][R6.64+0x1d8], R2 ;  /* 0x0001d80206009986 */ /* 0x0001e2000c101132 */
[----:B------:R-:W-:-:S13]  /*617a0*/  ISETP.LT.OR P1, PT, R0, 0x1da, !P3 ;  /* 0x000001da0000780c */ /* 0x000fda0005f21670 */
[----:B0-----:R-:W-:-:S05]  /*617b0*/  @!P1 IMAD R2, R208, R17, RZ ;  /* 0x00000011d0029224 */ /* 0x001fca00078e02ff */
[----:B------:R0:W-:Y:S01]  /*617c0*/  @!P1 STG.E.U8 desc[UR50][R6.64+0x1d9], R2 ;  /* 0x0001d90206009986 */ /* 0x0001e2000c101132 */
[----:B------:R-:W-:-:S13]  /*617d0*/  LOP3.LUT P1, RZ, R8, 0x1, RZ, 0xc0, !PT ;  /* 0x0000000108ff7812 */ /* 0x000fda000782c0ff */
[----:B0-----:R-:W-:-:S05]  /*617e0*/  @!P1 IMAD R2, R209, R17, RZ ;  /* 0x00000011d1029224 */ /* 0x001fca00078e02ff */
[----:B------:R0:W-:Y:S04]  /*617f0*/  @!P1 STG.E.U8 desc[UR50][R28.64+0x1d8], R2 ;  /* 0x0001d8021c009986 */ /* 0x0001e8000c101132 */
[----:B0-----:R-:W4:Y:S04]  /*61800*/  LDL.LU.64 R28, [R1+0xc48] ;  /* 0x000c4800011c7983 */ /* 0x001f280000300a00 */
[----:B------:R-:W4:Y:S04]  /*61810*/  LDL.LU R205, [R1+0x1d8] ;  /* 0x0001d80001cd7983 */ /* 0x000f280000300800 */
[----:B------:R-:W4:Y:S01]  /*61820*/  LDL.LU R206, [R1+0x1dc] ;  /* 0x0001dc0001ce7983 */ /* 0x000f220000300800 */
[----:B------:R-:W-:-:S02]  /*61830*/  ISETP.LT.OR P1, PT, R0, 0x1e1, !P3 ;  /* 0x000001e10000780c */ /* 0x000fc40005f21670 */
[----:B------:R-:W-:Y:S01]  /*61840*/  LOP3.LUT P4, RZ, R10, 0x20000000, RZ, 0xc0, !PT ;  /* 0x200000000aff7812 */ /* 0x000fe2000788c0ff */
[----:B--2---:R-:W-:-:S05]  /*61850*/  @!P0 IMAD R2, R210, R17, RZ ;  /* 0x00000011d2028224 */ /* 0x004fca00078e02ff */
[----:B------:R0:W-:Y:S04]  /*61860*/  @!P0 STG.E.U8 desc[UR50][R30.64+0x1d9], R2 ;  /* 0x0001d9021e008986 */ /* 0x0001e8000c101132 */
[----:B0-----:R-:W2:Y:S04]  /*61870*/  LDL.LU.64 R30, [R1+0xc40] ;  /* 0x000c4000011e7983 */ /* 0x001ea80000300a00 */
[----:B------:R-:W2:Y:S04]  /*61880*/  LDL.LU R207, [R1+0x1e0] ;  /* 0x0001e00001cf7983 */ /* 0x000ea80000300800 */
[----:B------:R-:W2:Y:S01]  /*61890*/  LDL.LU R208, [R1+0x1e4] ;  /* 0x0001e40001d07983 */ /* 0x000ea20000300800 */
[----:B---3--:R-:W-:-:S03]  /*618a0*/  @!P1 IMAD R2, R211, R17, RZ ;  /* 0x00000011d3029224 */ /* 0x008fc600078e02ff */
[----:B------:R-:W3:Y:S04]  /*618b0*/  LDL.LU R209, [R1+0x1e8] ;  /* 0x0001e80001d17983 */ /* 0x000ee80000300800 */
[----:B------:R5:W-:Y:S01]  /*618c0*/  @!P1 STG.E.U8 desc[UR50][R6.64+0x1e0], R2 ;  /* 0x0001e00206009986 */ /* 0x000be2000c101132 */
[----:B------:R-:W-:-:S03]  /*618d0*/  ISETP.LT.OR P1, PT, R0, 0x1e2, !P3 ;  /* 0x000001e20000780c */ /* 0x000fc60005f21670 */
[----:B------:R-:W3:Y:S10]  /*618e0*/  LDL.LU R210, [R1+0x1ec] ;  /* 0x0001ec0001d27983 */ /* 0x000ef40000300800 */
[----:B-----5:R-:W-:-:S05]  /*618f0*/  @!P1 IMAD R2, R212, R17, RZ ;  /* 0x00000011d4029224 */ /* 0x020fca00078e02ff */
[----:B------:R4:W-:Y:S01]  /*61900*/  @!P1 STG.E.U8 desc[UR50][R6.64+0x1e1], R2 ;  /* 0x0001e10206009986 */ /* 0x0009e2000c101132 */
[----:B------:R-:W-:-:S13]  /*61910*/  LOP3.LUT P1, RZ, R10, 0x40000000, RZ, 0xc0, !PT ;  /* 0x400000000aff7812 */ /* 0x000fda000782c0ff */
[----:B----4-:R-:W-:-:S05]  /*61920*/  @!P1 IMAD R2, R213, R17, RZ ;  /* 0x00000011d5029224 */ /* 0x010fca00078e02ff */
[----:B------:R0:W-:Y:S04]  /*61930*/  @!P1 STG.E.U8 desc[UR50][R32.64+0x1e0], R2 ;  /* 0x0001e00220009986 */ /* 0x0001e8000c101132 */
[----:B0-----:R-:W4:Y:S04]  /*61940*/  LDL.LU.64 R32, [R1+0xc38] ;  /* 0x000c380001207983 */ /* 0x001f280000300a00 */
[----:B------:R-:W5:Y:S01]  /*61950*/  LDL.LU R211, [R1+0x1f0] ;  /* 0x0001f00001d37983 */ /* 0x000f620000300800 */
[----:B------:R-:W-:-:S05]  /*61960*/  @!P4 IMAD R2, R23, R17, RZ ;  /* 0x000000111702c224 */ /* 0x000fca00078e02ff */
[----:B------:R0:W-:Y:S04]  /*61970*/  @!P4 STG.E.U8 desc[UR50][R34.64+0x1e1], R2 ;  /* 0x0001e1022200c986 */ /* 0x0001e8000c101132 */
[----:B0-----:R-:W4:Y:S04]  /*61980*/  LDL.LU.64 R34, [R1+0xc30] ;  /* 0x000c300001227983 */ /* 0x001f280000300a00 */
[----:B------:R-:W4:Y:S04]  /*61990*/  LDL.LU R212, [R1+0x1f4] ;  /* 0x0001f40001d47983 */ /* 0x000f280000300800 */
[----:B------:R-:W4:Y:S04]  /*619a0*/  LDL.LU R213, [R1+0x1f8] ;  /* 0x0001f80001d57983 */ /* 0x000f280000300800 */
[----:B------:R-:W4:Y:S01]  /*619b0*/  LDL.LU R23, [R1+0x1fc] ;  /* 0x0001fc0001177983 */ /* 0x000f220000300800 */
[----:B------:R-:W-:-:S13]  /*619c0*/  ISETP.LT.OR P1, PT, R0, 0x1e9, !P3 ;  /* 0x000001e90000780c */ /* 0x000fda0005f21670 */
[----:B------:R-:W-:-:S05]  /*619d0*/  @!P1 IMAD R2, R203, R17, RZ ;  /* 0x00000011cb029224 */ /* 0x000fca00078e02ff */
[----:B------:R0:W-:Y:S01]  /*619e0*/  @!P1 STG.E.U8 desc[UR50][R6.64+0x1e8], R2 ;  /* 0x0001e80206009986 */ /* 0x0001e2000c101132 */
[----:B------:R-:W-:Y:S02]  /*619f0*/  ISETP.LT.OR P1, PT, R0, 0x1ea, !P3 ;  /* 0x000001ea0000780c */ /* 0x000fe40005f21670 */
[C---:B------:R-:W-:Y:S02]  /*61a00*/  LOP3.LUT P5, RZ, R10.reuse, 0x10000000, RZ, 0xc0, !PT ;  /* 0x100000000aff7812 */ /* 0x040fe400078ac0ff */
[----:B------:R-:W-:-:S09]  /*61a10*/  LOP3.LUT P6, RZ, R10, 0x8000000, RZ, 0xc0, !PT ;  /* 0x080000000aff7812 */ /* 0x000fd200078cc0ff */
[----:B0-----:R-:W-:-:S05]  /*61a20*/  @!P1 IMAD R2, R204, R17, RZ ;  /* 0x00000011cc029224 */ /* 0x001fca00078e02ff */
[----:B------:R0:W-:Y:S01]  /*61a30*/  @!P1 STG.E.U8 desc[UR50][R6.64+0x1e9], R2 ;  /* 0x0001e90206009986 */ /* 0x0001e2000c101132 */
[----:B------:R-:W-:Y:S01]  /*61a40*/  ISETP.LT.OR P1, PT, R0, 0x1f1, !P3 ;  /* 0x000001f10000780c */ /* 0x000fe20005f21670 */
[----:B0-----:R-:W-:-:S05]  /*61a50*/  @!P5 IMAD R2, R205, R17, RZ ;  /* 0x00000011cd02d224 */ /* 0x001fca00078e02ff */
[----:B------:R0:W-:Y:S02]  /*61a60*/  @!P5 STG.E.U8 desc[UR50][R36.64+0x1e8], R2 ;  /* 0x0001e8022400d986 */ /* 0x0001e4000c101132 */
[-C--:B0-----:R-:W-:Y:S02]  /*61a70*/  @!P6 IMAD R2, R206, R17.reuse, RZ ;  /* 0x00000011ce02e224 */ /* 0x081fe400078e02ff */
[----:B------:R-:W4:Y:S04]  /*61a80*/  LDL.LU.64 R36, [R1+0xc28] ;  /* 0x000c280001247983 */ /* 0x000f280000300a00 */
[----:B------:R0:W-:Y:S04]  /*61a90*/  @!P6 STG.E.U8 desc[UR50][R38.64+0x1e9], R2 ;  /* 0x0001e9022600e986 */ /* 0x0001e8000c101132 */
[----:B0-----:R-:W4:Y:S01]  /*61aa0*/  LDL.LU.64 R38, [R1+0xc20] ;  /* 0x000c200001267983 */ /* 0x001f220000300a00 */
[----:B------:R-:W-:Y:S01]  /*61ab0*/  LOP3.LUT P0, RZ, R10, 0x2000000, RZ, 0xc0, !PT ;  /* 0x020000000aff7812 */ /* 0x000fe2000780c0ff */
[----:B--2---:R-:W-:-:S05]  /*61ac0*/  @!P1 IMAD R2, R207, R17, RZ ;  /* 0x00000011cf029224 */ /* 0x004fca00078e02ff */
[----:B------:R0:W-:Y:S01]  /*61ad0*/  @!P1 STG.E.U8 desc[UR50][R6.64+0x1f0], R2 ;  /* 0x0001f00206009986 */ /* 0x0001e2000c101132 */
[----:B------:R-:W-:-:S13]  /*61ae0*/  ISETP.LT.OR P1, PT, R0, 0x1f2, !P3 ;  /* 0x000001f20000780c */ /* 0x000fda0005f21670 */
[----:B0-----:R-:W-:-:S05]  /*61af0*/  @!P1 IMAD R2, R208, R17, RZ ;  /* 0x00000011d0029224 */ /* 0x001fca00078e02ff */
[----:B------:R3:W-:Y:S01]  /*61b00*/  @!P1 STG.E.U8 desc[UR50][R6.64+0x1f1], R2 ;  /* 0x0001f10206009986 */ /* 0x0007e2000c101132 */
[----:B------:R-:W-:-:S13]  /*61b10*/  LOP3.LUT P1, RZ, R10, 0x4000000, RZ, 0xc0, !PT ;  /* 0x040000000aff7812 */ /* 0x000fda000782c0ff */
[----:B---3--:R-:W-:-:S05]  /*61b20*/  @!P1 IMAD R2, R209, R17, RZ ;  /* 0x00000011d1029224 */ /* 0x008fca00078e02ff */
[----:B------:R0:W-:Y:S04]  /*61b30*/  @!P1 STG.E.U8 desc[UR50][R40.64+0x1f0], R2 ;  /* 0x0001f00228009986 */ /* 0x0001e8000c101132 */
[----:B0-----:R-:W2:Y:S01]  /*61b40*/  LDL.LU.64 R40, [R1+0xc18] ;  /* 0x000c180001287983 */ /* 0x001ea20000300a00 */
[----:B------:R-:W-:Y:S01]  /*61b50*/  ISETP.LT.OR P1, PT, R0, 0x1f9, !P3 ;  /* 0x000001f90000780c */ /* 0x000fe20005f21670 */
[----:B------:R-:W-:Y:S01]  /*61b60*/  @!P0 IMAD R2, R210, R17, RZ ;  /* 0x00000011d2028224 */ /* 0x000fe200078e02ff */
[----:B------:R-:W-:-:S04]  /*61b70*/  ISETP.LT.OR P3, PT, R0, 0x1fa, !P3 ;  /* 0x000001fa0000780c */ /* 0x000fc80005f61670 */
[----:B------:R0:W-:Y:S04]  /*61b80*/  @!P0 STG.E.U8 desc[UR50][R42.64+0x1f1], R2 ;  /* 0x0001f1022a008986 */ /* 0x0001e8000c101132 */
[----:B0-----:R-:W3:Y:S03]  /*61b90*/  LDL.LU.64 R42, [R1+0xc10] ;  /* 0x000c1000012a7983 */ /* 0x001ee60000300a00 */
[----:B-----5:R-:W-:-:S05]  /*61ba0*/  @!P1 IMAD R2, R211, R17, RZ ;  /* 0x00000011d3029224 */ /* 0x020fca00078e02ff */
[----:B------:R4:W-:Y:S01]  /*61bb0*/  @!P1 STG.E.U8 desc[UR50][R6.64+0x1f8], R2 ;  /* 0x0001f80206009986 */ /* 0x0009e2000c101132 */
[C---:B------:R-:W-:Y:S02]  /*61bc0*/  LOP3.LUT P1, RZ, R10.reuse, 0x1000000, RZ, 0xc0, !PT ;  /* 0x010000000aff7812 */ /* 0x040fe4000782c0ff */
[----:B------:R-:W-:Y:S01]  /*61bd0*/  LOP3.LUT P4, RZ, R10, 0x100000, RZ, 0xc0, !PT ;  /* 0x001000000aff7812 */ /* 0x000fe2000788c0ff */
[----:B----4-:R-:W-:-:S05]  /*61be0*/  @!P3 IMAD R2, R212, R17, RZ ;  /* 0x00000011d402b224 */ /* 0x010fca00078e02ff */
[----:B------:R0:W-:Y:S05]  /*61bf0*/  @!P3 STG.E.U8 desc[UR50][R6.64+0x1f9], R2 ;  /* 0x0001f9020600b986 */ /* 0x0001ea000c101132 */
[----:B0-----:R-:W-:-:S05]  /*61c00*/  @!P1 IMAD R2, R213, R17, RZ ;  /* 0x00000011d5029224 */ /* 0x001fca00078e02ff */
[----:B------:R0:W-:Y:S01]  /*61c10*/  @!P1 STG.E.U8 desc[UR50][R44.64+0x1f8], R2 ;  /* 0x0001f8022c009986 */ /* 0x0001e2000c101132 */
[----:B------:R-:W-:Y:S01]  /*61c20*/  ISETP.LT.OR P1, PT, R0, 0x101, !P2 ;  /* 0x000001010000780c */ /* 0x000fe20005721670 */
[-C--:B0-----:R-:W-:Y:S02]  /*61c30*/  @!P4 IMAD R2, R23, R17.reuse, RZ ;  /* 0x000000111702c224 */ /* 0x081fe400078e02ff */
[----:B------:R-:W4:Y:S10]  /*61c40*/  LDL.LU.64 R44, [R1+0xc08] ;  /* 0x000c0800012c7983 */ /* 0x000f340000300a00 */
[----:B------:R-:W-:Y:S01]  /*61c50*/  @!P1 IMAD R24, R24, R17, RZ ;  /* 0x0000001118189224 */ /* 0x000fe200078e02ff */
[----:B------:R0:W-:Y:S04]  /*61c60*/  @!P4 STG.E.U8 desc[UR50][R46.64+0x1f9], R2 ;  /* 0x0001f9022e00c986 */ /* 0x0001e8000c101132 */
[----:B------:R-:W-:Y:S01]  /*61c70*/  @!P1 STG.E.U8 desc[UR50][R4.64+0x100], R24 ;  /* 0x0001001804009986 */ /* 0x000fe2000c101132 */
[----:B------:R-:W-:-:S02]  /*61c80*/  ISETP.LT.OR P1, PT, R0, 0x102, !P2 ;  /* 0x000001020000780c */ /* 0x000fc40005721670 */
[C---:B------:R-:W-:Y:S02]  /*61c90*/  LOP3.LUT P5, RZ, R10.reuse, 0x80000, RZ, 0xc0, !PT ;  /* 0x000800000aff7812 */ /* 0x040fe400078ac0ff */
[----:B------:R-:W-:Y:S01]  /*61ca0*/  LOP3.LUT P6, RZ, R10, 0x20000, RZ, 0xc0, !PT ;  /* 0x000200000aff7812 */ /* 0x000fe200078cc0ff */
[----:B0-----:R-:W5:Y:S08]  /*61cb0*/  LDL.LU.64 R46, [R1+0xc00] ;  /* 0x000c0000012e7983 */ /* 0x001f700000300a00 */
[----:B------:R-:W-:-:S05]  /*61cc0*/  @!P1 IMAD R25, R25, R17, RZ ;  /* 0x0000001119199224 */ /* 0x000fca00078e02ff */
[----:B------:R-:W-:Y:S01]  /*61cd0*/  @!P1 STG.E.U8 desc[UR50][R4.64+0x101], R25 ;  /* 0x0001011904009986 */ /* 0x000fe2000c101132 */
[----:B------:R-:W-:Y:S01]  /*61ce0*/  ISETP.LT.OR P1, PT, R0, 0x109, !P2 ;  /* 0x000001090000780c */ /* 0x000fe20005721670 */
[-C--:B------:R-:W-:Y:S02]  /*61cf0*/  @!P5 IMAD R26, R26, R17.reuse, RZ ;  /* 0x000000111a1ad224 */ /* 0x080fe400078e02ff */
[----:B------:R-:W-:-:S03]  /*61d00*/  @!P6 IMAD R27, R27, R17, RZ ;  /* 0x000000111b1be224 */ /* 0x000fc600078e02ff */
[----:B------:R0:W-:Y:S07]  /*61d10*/  @!P5 STG.E.U8 desc[UR50][R48.64+0x100], R26 ;  /* 0x0001001a3000d986 */ /* 0x0001ee000c101132 */
[----:B------:R-:W-:Y:S01]  /*61d20*/  @!P1 IMAD R28, R28, R17, RZ ;  /* 0x000000111c1c9224 */ /* 0x000fe200078e02ff */
[----:B------:R1:W-:Y:S04]  /*61d30*/  @!P6 STG.E.U8 desc[UR50][R50.64+0x101], R27 ;  /* 0x0001011b3200e986 */ /* 0x0003e8000c101132 */
[----:B------:R-:W-:Y:S01]  /*61d40*/  @!P1 STG.E.U8 desc[UR50][R4.64+0x108], R28 ;  /* 0x0001081c04009986 */ /* 0x000fe2000c101132 */
[----:B------:R-:W-:-:S03]  /*61d50*/  ISETP.LT.OR P1, PT, R0, 0x10a, !P2 ;  /* 0x0000010a0000780c */ /* 0x000fc60005721670 */
[----:B0-----:R-:W5:Y:S04]  /*61d60*/  LDL.LU.64 R48, [R1+0xbf8] ;  /* 0x000bf80001307983 */ /* 0x001f680000300a00 */
[----:B-1----:R-:W5:Y:S06]  /*61d70*/  LDL.LU.64 R50, [R1+0xbf0] ;  /* 0x000bf00001327983 */ /* 0x002f6c0000300a00 */
[----:B------:R-:W-:-:S05]  /*61d80*/  @!P1 IMAD R29, R29, R17, RZ ;  /* 0x000000111d1d9224 */ /* 0x000fca00078e02ff */
[----:B------:R-:W-:Y:S01]  /*61d90*/  @!P1 STG.E.U8 desc[UR50][R4.64+0x109], R29 ;  /* 0x0001091d04009986 */ /* 0x000fe2000c101132 */
[----:B------:R-:W-:-:S13]  /*61da0*/  LOP3.LUT P1, RZ, R10, 0x8000, RZ, 0xc0, !PT ;  /* 0x000080000aff7812 */ /* 0x000fda000782c0ff */
[----:B------:R-:W-:-:S05]  /*61db0*/  @!P1 IMAD R30, R30, R17, RZ ;  /* 0x000000111e1e9224 */ /* 0x000fca00078e02ff */
[----:B------:R0:W-:Y:S04]  /*61dc0*/  @!P1 STG.E.U8 desc[UR50][R52.64+0x108], R30 ;  /* 0x0001081e34009986 */ /* 0x0001e8000c101132 */
[----:B0-----:R-:W5:Y:S01]  /*61dd0*/  LDL.LU.64 R52, [R1+0xbe8] ;  /* 0x000be80001347983 */ /* 0x001f620000300a00 */
[----:B------:R-:W-:-:S13]  /*61de0*/  LOP3.LUT P0, RZ, R10, 0x400, RZ, 0xc0, !PT ;  /* 0x000004000aff7812 */ /* 0x000fda000780c0ff */
[----:B------:R-:W-:-:S05]  /*61df0*/  @!P0 IMAD R31, R31, R17, RZ ;  /* 0x000000111f1f8224 */ /* 0x000fca00078e02ff */
[----:B------:R0:W-:Y:S04]  /*61e00*/  @!P0 STG.E.U8 desc[UR50][R54.64+0x109], R31 ;  /* 0x0001091f36008986 */ /* 0x0001e8000c101132 */
[----:B0-----:R-:W5:Y:S01]  /*61e10*/  LDL.LU.64 R54, [R1+0xbe0] ;  /* 0x000be00001367983 */ /* 0x001f620000300a00 */
[----:B------:R-:W-:-:S13]  /*61e20*/  ISETP.LT.OR P1, PT, R0, 0x111, !P2 ;  /* 0x000001110000780c */ /* 0x000fda0005721670 */
[----:B------:R-:W-:-:S05]  /*61e30*/  @!P1 IMAD R32, R32, R17, RZ ;  /* 0x0000001120209224 */ /* 0x000fca00078e02ff */
[----:B------:R-:W-:Y:S01]  /*61e40*/  @!P1 STG.E.U8 desc[UR50][R4.64+0x110], R32 ;  /* 0x0001102004009986 */ /* 0x000fe2000c101132 */
[----:B------:R-:W-:Y:S02]  /*61e50*/  ISETP.LT.OR P1, PT, R0, 0x112, !P2 ;  /* 0x000001120000780c */ /* 0x000fe40005721670 */
[C---:B------:R-:W-:Y:S02]  /*61e60*/  LOP3.LUT P3, RZ, R10.reuse, 0x8, RZ, 0xc0, !PT ;  /* 0x000000080aff7812 */ /* 0x040fe4000786c0ff */
[----:B------:R-:W-:-:S09]  /*61e70*/  LOP3.LUT P4, RZ, R10, 0x4, RZ, 0xc0, !PT ;  /* 0x000000040aff7812 */ /* 0x000fd2000788c0ff */
        /* <DEDUP_REMOVED lines=10> */
[----:B0-----:R-:W5:Y:S01]  /*61f20*/  LDL.LU.64 R56, [R1+0xbd8] ;  /* 0x000bd80001387983 */ /* 0x001f620000300a00 */
[----:B------:R-:W-:Y:S02]  /*61f30*/  LOP3.LUT P5, RZ, R10, 0x1, RZ, 0xc0, !PT ;  /* 0x000000010aff7812 */ /* 0x000fe400078ac0ff */
[----:B------:R-:W-:Y:S01]  /*61f40*/  LOP3.LUT P6, RZ, R11, 0x4000000, RZ, 0xc0, !PT ;  /* 0x040000000bff7812 */ /* 0x000fe200078cc0ff */
[----:B-1----:R-:W5:Y:S06]  /*61f50*/  LDL.LU.64 R58, [R1+0xbd0] ;  /* 0x000bd000013a7983 */ /* 0x002f6c0000300a00 */
[----:B------:R-:W-:-:S05]  /*61f60*/  @!P1 IMAD R37, R37, R17, RZ ;  /* 0x0000001125259224 */ /* 0x000fca00078e02ff */
[----:B------:R-:W-:Y:S01]  /*61f70*/  @!P1 STG.E.U8 desc[UR50][R4.64+0x119], R37 ;  /* 0x0001192504009986 */ /* 0x000fe2000c101132 */
[----:B------:R-:W-:Y:S01]  /*61f80*/  ISETP.LT.OR P1, PT, R0, 0x121, !P2 ;  /* 0x000001210000780c */ /* 0x000fe20005721670 */
[-C--:B------:R-:W-:Y:S02]  /*61f90*/  @!P5 IMAD R38, R38, R17.reuse, RZ ;  /* 0x000000112626d224 */ /* 0x080fe400078e02ff */
[----:B------:R-:W-:-:S03]  /*61fa0*/  @!P6 IMAD R39, R39, R17, RZ ;  /* 0x000000112727e224 */ /* 0x000fc600078e02ff */
[----:B------:R0:W-:Y:S07]  /*61fb0*/  @!P5 STG.E.U8 desc[UR50][R60.64+0x118], R38 ;  /* 0x000118263c00d986 */ /* 0x0001ee000c101132 */
[----:B--2---:R-:W-:Y:S01]  /*61fc0*/  @!P1 IMAD R40, R40, R17, RZ ;  /* 0x0000001128289224 */ /* 0x004fe200078e02ff */
[----:B------:R1:W-:Y:S04]  /*61fd0*/  @!P6 STG.E.U8 desc[UR50][R62.64+0x119], R39 ;  /* 0x000119273e00e986 */ /* 0x0003e8000c101132 */
[----:B------:R-:W-:Y:S01]  /*61fe0*/  @!P1 STG.E.U8 desc[UR50][R4.64+0x120], R40 ;  /* 0x0001202804009986 */ /* 0x000fe2000c101132 */
[----:B------:R-:W-:-:S03]  /*61ff0*/  ISETP.LT.OR P1, PT, R0, 0x122, !P2 ;  /* 0x000001220000780c */ /* 0x000fc60005721670 */
[----:B0-----:R-:W2:Y:S04]  /*62000*/  LDL.LU.64 R60, [R1+0xbc8] ;  /* 0x000bc800013c7983 */ /* 0x001ea80000300a00 */
[----:B-1----:R-:W2:Y:S06]  /*62010*/  LDL.LU.64 R62, [R1+0xbc0] ;  /* 0x000bc000013e7983 */ /* 0x002eac0000300a00 */
[----:B------:R-:W-:-:S05]  /*62020*/  @!P1 IMAD R41, R41, R17, RZ ;  /* 0x0000001129299224 */ /* 0x000fca00078e02ff */
[----:B------:R-:W-:Y:S01]  /*62030*/  @!P1 STG.E.U8 desc[UR50][R4.64+0x121], R41 ;  /* 0x0001212904009986 */ /* 0x000fe2000c101132 */
[----:B------:R-:W-:-:S13]  /*62040*/  LOP3.LUT P1, RZ, R11, 0x2000000, RZ, 0xc0, !PT ;  /* 0x020000000bff7812 */ /* 0x000fda000782c0ff */
[----:B---3--:R-:W-:-:S05]  /*62050*/  @!P1 IMAD R42, R42, R17, RZ ;  /* 0x000000112a2a9224 */ /* 0x008fca00078e02ff */
[----:B------:R0:W-:Y:S04]  /*62060*/  @!P1 STG.E.U8 desc[UR50][R64.64+0x120], R42 ;  /* 0x0001202a40009986 */ /* 0x0001e8000c101132 */
[----:B0-----:R-:W3:Y:S01]  /*62070*/  LDL.LU.64 R64, [R1+0xbb8] ;  /* 0x000bb80001407983 */ /* 0x001ee20000300a00 */
[----:B------:R-:W-:Y:S02]  /*62080*/  LOP3.LUT P0, RZ, R11, 0x800000, RZ, 0xc0, !PT ;  /* 0x008000000bff7812 */ /* 0x000fe4000780c0ff */
[----:B------:R-:W-:-:S11]  /*62090*/  ISETP.LT.OR P1, PT, R0, 0x129, !P2 ;  /* 0x000001290000780c */ /* 0x000fd60005721670 */
[----:B------:R-:W-:-:S05]  /*620a0*/  @!P0 IMAD R43, R43, R17, RZ ;  /* 0x000000112b2b8224 */ /* 0x000fca00078e02ff */
[----:B------:R0:W-:Y:S01]  /*620b0*/  @!P0 STG.E.U8 desc[UR50][R66.64+0x121], R43 ;  /* 0x0001212b42008986 */ /* 0x0001e2000c101132 */
[----:B----4-:R-:W-:-:S03]  /*620c0*/  @!P1 IMAD R3, R44, R17, RZ ;  /* 0x000000112c039224 */ /* 0x010fc600078e02ff */
[----:B0-----:R-:W4:Y:S04]  /*620d0*/  LDL.LU.64 R66, [R1+0xbb0] ;  /* 0x000bb00001427983 */ /* 0x001f280000300a00 */
[----:B------:R-:W-:Y:S01]  /*620e0*/  @!P1 STG.E.U8 desc[UR50][R4.64+0x128], R3 ;  /* 0x0001280304009986 */ /* 0x000fe2000c101132 */
[----:B------:R-:W-:Y:S02]  /*620f0*/  ISETP.LT.OR P1, PT, R0, 0x12a, !P2 ;  /* 0x0000012a0000780c */ /* 0x000fe40005721670 */
[C---:B------:R-:W-:Y:S02]  /*62100*/  LOP3.LUT P3, RZ, R11.reuse, 0x200000, RZ, 0xc0, !PT ;  /* 0x002000000bff7812 */ /* 0x040fe4000786c0ff */
[----:B------:R-:W-:-:S09]  /*62110*/  LOP3.LUT P4, RZ, R11, 0x8, RZ, 0xc0, !PT ;  /* 0x000000080bff7812 */ /* 0x000fd2000788c0ff */
[----:B------:R-:W-:-:S05]  /*62120*/  @!P1 IMAD R45, R45, R17, RZ ;  /* 0x000000112d2d9224 */ /* 0x000fca00078e02ff */
[----:B------:R-:W-:Y:S01]  /*62130*/  @!P1 STG.E.U8 desc[UR50][R4.64+0x129], R45 ;  /* 0x0001292d04009986 */ /* 0x000fe2000c101132 */
[----:B------:R-:W-:Y:S01]  /*62140*/  ISETP.LT.OR P1, PT, R0, 0x131, !P2 ;  /* 0x000001310000780c */ /* 0x000fe20005721670 */
[-C--:B-----5:R-:W-:Y:S02]  /*62150*/  @!P3 IMAD R46, R46, R17.reuse, RZ ;  /* 0x000000112e2eb224 */ /* 0x0a0fe400078e02ff */
[----:B------:R-:W-:-:S03]  /*62160*/  @!P4 IMAD R47, R47, R17, RZ ;  /* 0x000000112f2fc224 */ /* 0x000fc600078e02ff */
[----:B------:R0:W-:Y:S04]  /*62170*/  @!P3 STG.E.U8 desc[UR50][R68.64+0x128], R46 ;  /* 0x0001282e4400b986 */ /* 0x0001e8000c101132 */
[----:B------:R1:W-:Y:S04]  /*62180*/  @!P4 STG.E.U8 desc[UR50][R70.64+0x129], R47 ;  /* 0x0001292f4600c986 */ /* 0x0003e8000c101132 */
[----:B0-----:R-:W5:Y:S01]  /*62190*/  LDL.LU.64 R68, [R1+0xba8] ;  /* 0x000ba80001447983 */ /* 0x001f620000300a00 */
[----:B------:R-:W-:Y:S02]  /*621a0*/  LOP3.LUT P5, RZ, R11, 0x4, RZ, 0xc0, !PT ;  /* 0x000000040bff7812 */ /* 0x000fe400078ac0ff */
[----:B------:R-:W-:Y:S01]  /*621b0*/  LOP3.LUT P6, RZ, R9, 0x20000, RZ, 0xc0, !PT ;  /* 0x0002000009ff7812 */ /* 0x000fe200078cc0ff */
[----:B-1----:R-:W5:Y:S01]  /*621c0*/  LDL.LU.64 R70, [R1+0xba0] ;  /* 0x000ba00001467983 */ /* 0x002f620000300a00 */
[----:B------:R-:W-:-:S05]  /*621d0*/  @!P1 IMAD R7, R48, R17, RZ ;  /* 0x0000001130079224 */ /* 0x000fca00078e02ff */
[----:B------:R-:W-:Y:S01]  /*621e0*/  @!P1 STG.E.U8 desc[UR50][R4.64+0x130], R7 ;  /* 0x0001300704009986 */ /* 0x000fe2000c101132 */
[----:B------:R-:W-:-:S13]  /*621f0*/  ISETP.LT.OR P1, PT, R0, 0x132, !P2 ;  /* 0x000001320000780c */ /* 0x000fda0005721670 */
[----:B------:R-:W-:-:S05]  /*62200*/  @!P1 IMAD R49, R49, R17, RZ ;  /* 0x0000001131319224 */ /* 0x000fca00078e02ff */
[----:B------:R-:W-:Y:S01]  /*62210*/  @!P1 STG.E.U8 desc[UR50][R4.64+0x131], R49 ;  /* 0x0001313104009986 */ /* 0x000fe2000c101132 */
[----:B------:R-:W-:Y:S01]  /*62220*/  ISETP.LT.OR P1, PT, R0, 0x139, !P2 ;  /* 0x000001390000780c */ /* 0x000fe20005721670 */
[-C--:B------:R-:W-:Y:S02]  /*62230*/  @!P5 IMAD R50, R50, R17.reuse, RZ ;  /* 0x000000113232d224 */ /* 0x080fe400078e02ff */
[----:B------:R-:W-:-:S03]  /*62240*/  @!P6 IMAD R51, R51, R17, RZ ;  /* 0x000000113333e224 */ /* 0x000fc600078e02ff */
[----:B------:R0:W-:Y:S04]  /*62250*/  @!P5 STG.E.U8 desc[UR50][R72.64+0x130], R50 ;  /* 0x000130324800d986 */ /* 0x0001e8000c101132 */
[----:B------:R1:W-:Y:S04]  /*62260*/  @!P6 STG.E.U8 desc[UR50][R74.64+0x131], R51 ;  /* 0x000131334a00e986 */ /* 0x0003e8000c101132 */
[----:B0-----:R-:W5:Y:S01]  /*62270*/  LDL.LU.64 R72, [R1+0xb98] ;  /* 0x000b980001487983 */ /* 0x001f620000300a00 */
[----:B------:R-:W-:-:S03]  /*62280*/  @!P1 IMAD R3, R52, R17, RZ ;  /* 0x0000001134039224 */ /* 0x000fc600078e02ff */
[----:B-1----:R-:W5:Y:S04]  /*62290*/  LDL.LU.64 R74, [R1+0xb90] ;  /* 0x000b9000014a7983 */ /* 0x002f680000300a00 */
[----:B------:R-:W-:Y:S01]  /*622a0*/  @!P1 STG.E.U8 desc[UR50][R4.64+0x138], R3 ;  /* 0x0001380304009986 */ /* 0x000fe2000c101132 */
[----:B------:R-:W-:-:S13]  /*622b0*/  ISETP.LT.OR P1, PT, R0, 0x13a, !P2 ;  /* 0x0000013a0000780c */ /* 0x000fda0005721670 */
        /* <DEDUP_REMOVED lines=26> */
[----:B0-----:R-:W2:Y:S01]  /*62460*/  LDL.LU.64 R80, [R1+0xb78] ;  /* 0x000b780001507983 */ /* 0x001ea20000300a00 */
[C---:B------:R-:W-:Y:S02]  /*62470*/  LOP3.LUT P5, RZ, R9.reuse, 0x1000, RZ, 0xc0, !PT ;  /* 0x0000100009ff7812 */ /* 0x040fe400078ac0ff */
[----:B------:R-:W-:Y:S01]  /*62480*/  LOP3.LUT P6, RZ, R9, 0x800, RZ, 0xc0, !PT ;  /* 0x0000080009ff7812 */ /* 0x000fe200078cc0ff */
[----:B-1----:R-:W2:Y:S06]  /*62490*/  LDL.LU.64 R82, [R1+0xb70] ;  /* 0x000b700001527983 */ /* 0x002eac0000300a00 */
[----:B------:R-:W-:-:S05]  /*624a0*/  @!P1 IMAD R61, R61, R17, RZ ;  /* 0x000000113d3d9224 */ /* 0x000fca00078e02ff */
[----:B------:R-:W-:Y:S01]  /*624b0*/  @!P1 STG.E.U8 desc[UR50][R4.64+0x149], R61 ;  /* 0x0001493d04009986 */ /* 0x000fe2000c101132 */
[----:B------:R-:W-:Y:S01]  /*624c0*/  ISETP.LT.OR P1, PT, R0, 0x151, !P2 ;  /* 0x000001510000780c */ /* 0x000fe20005721670 */
[-C--:B------:R-:W-:Y:S02]  /*624d0*/  @!P5 IMAD R62, R62, R17.reuse, RZ ;  /* 0x000000113e3ed224 */ /* 0x080fe400078e02ff */
[----:B------:R-:W-:-:S03]  /*624e0*/  @!P6 IMAD R63, R63, R17, RZ ;  /* 0x000000113f3fe224 */ /* 0x000fc600078e02ff */
[----:B------:R0:W-:Y:S07]  /*624f0*/  @!P5 STG.E.U8 desc[UR50][R84.64+0x148], R62 ;  /* 0x0001483e5400d986 */ /* 0x0001ee000c101132 */
[----:B---3--:R-:W-:Y:S01]  /*62500*/  @!P1 IMAD R7, R64, R17, RZ ;  /* 0x0000001140079224 */ /* 0x008fe200078e02ff */
[----:B------:R1:W-:Y:S04]  /*62510*/  @!P6 STG.E.U8 desc[UR50][R86.64+0x149], R63 ;  /* 0x0001493f5600e986 */ /* 0x0003e8000c101132 */
[----:B------:R-:W-:Y:S01]  /*62520*/  @!P1 STG.E.U8 desc[UR50][R4.64+0x150], R7 ;  /* 0x0001500704009986 */ /* 0x000fe2000c101132 */
[----:B------:R-:W-:-:S03]  /*62530*/  ISETP.LT.OR P1, PT, R0, 0x152, !P2 ;  /* 0x000001520000780c */ /* 0x000fc60005721670 */
[----:B0-----:R-:W3:Y:S04]  /*62540*/  LDL.LU.64 R84, [R1+0xb68] ;  /* 0x000b680001547983 */ /* 0x001ee80000300a00 */
[----:B-1----:R-:W3:Y:S06]  /*62550*/  LDL.LU.64 R86, [R1+0xb60] ;  /* 0x000b600001567983 */ /* 0x002eec0000300a00 */
[----:B------:R-:W-:-:S05]  /*62560*/  @!P1 IMAD R65, R65, R17, RZ ;  /* 0x0000001141419224 */ /* 0x000fca00078e02ff */
[----:B------:R-:W-:Y:S01]  /*62570*/  @!P1 STG.E.U8 desc[UR50][R4.64+0x151], R65 ;  /* 0x0001514104009986 */ /* 0x000fe2000c101132 */
[----:B------:R-:W-:-:S13]  /*62580*/  LOP3.LUT P1, RZ, R9, 0x400, RZ, 0xc0, !PT ;  /* 0x0000040009ff7812 */ /* 0x000fda000782c0ff */
[----:B----4-:R-:W-:-:S05]  /*62590*/  @!P1 IMAD R66, R66, R17, RZ ;  /* 0x0000001142429224 */ /* 0x010fca00078e02ff */
[----:B------:R0:W-:Y:S04]  /*625a0*/  @!P1 STG.E.U8 desc[UR50][R88.64+0x150], R66 ;  /* 0x0001504258009986 */ /* 0x0001e8000c101132 */
[----:B0-----:R-:W4:Y:S01]  /*625b0*/  LDL.LU.64 R88, [R1+0xb58] ;  /* 0x000b580001587983 */ /* 0x001f220000300a00 */
[----:B------:R-:W-:Y:S02]  /*625c0*/  LOP3.LUT P0, RZ, R9, 0x200, RZ, 0xc0, !PT ;  /* 0x0000020009ff7812 */ /* 0x000fe4000780c0ff */
[----:B------:R-:W-:-:S11]  /*625d0*/  ISETP.LT.OR P1, PT, R0, 0x159, !P2 ;  /* 0x000001590000780c */ /* 0x000fd60005721670 */
[-C--:B------:R-:W-:Y:S02]  /*625e0*/  @!P0 IMAD R67, R67, R17.reuse, RZ ;  /* 0x0000001143438224 */ /* 0x080fe400078e02ff */
[----:B-----5:R-:W-:-:S03]  /*625f0*/  @!P1 IMAD R3, R68, R17, RZ ;  /* 0x0000001144039224 */ /* 0x020fc600078e02ff */
[----:B------:R0:W-:Y:S04]  /*62600*/  @!P0 STG.E.U8 desc[UR50][R90.64+0x151], R67 ;  /* 0x000151435a008986 */ /* 0x0001e8000c101132 */
[----:B------:R-:W-:Y:S01]  /*62610*/  @!P1 STG.E.U8 desc[UR50][R4.64+0x158], R3 ;  /* 0x0001580304009986 */ /* 0x000fe2000c101132 */
[----:B------:R-:W-:-:S03]  /*62620*/  ISETP.LT.OR P1, PT, R0, 0x15a, !P2 ;  /* 0x0000015a0000780c */ /* 0x000fc60005721670 */
[----:B0-----:R-:W5:Y:S01]  /*62630*/  LDL.LU.64 R90, [R1+0xb50] ;  /* 0x000b5000015a7983 */ /* 0x001f620000300a00 */
[----:B------:R-:W-:-:S09]  /*62640*/  LOP3.LUT P3, RZ, R9, 0x100, RZ, 0xc0, !PT ;  /* 0x0000010009ff7812 */ /* 0x000fd2000786c0ff */
[----:B------:R-:W-:Y:S01]  /*62650*/  @!P1 IMAD R69, R69, R17, RZ ;  /* 0x0000001145459224 */ /* 0x000fe200078e02ff */
[----:B------:R-:W-:-:S04]  /*62660*/  LOP3.LUT P4, RZ, R9, 0x80, RZ, 0xc0, !PT ;  /* 0x0000008009ff7812 */ /* 0x000fc8000788c0ff */
[----:B------:R-:W-:Y:S01]  /*62670*/  @!P1 STG.E.U8 desc[UR50][R4.64+0x159], R69 ;  /* 0x0001594504009986 */ /* 0x000fe2000c101132 */
[----:B------:R-:W-:Y:S01]  /*62680*/  ISETP.LT.OR P1, PT, R0, 0x161, !P2 ;  /* 0x000001610000780c */ /* 0x000fe20005721670 */
[----:B------:R-:W-:-:S07]  /*62690*/  @!P3 IMAD R70, R70, R17, RZ ;  /* 0x000000114646b224 */ /* 0x000fce00078e02ff */
[-C--:B------:R-:W-:Y:S01]  /*626a0*/  @!P4 IMAD R71, R71, R17.reuse, RZ ;  /* 0x000000114747c224 */ /* 0x080fe200078e02ff */
[----:B------:R0:W-:Y:S04]  /*626b0*/  @!P3 STG.E.U8 desc[UR50][R92.64+0x158], R70 ;  /* 0x000158465c00b986 */ /* 0x0001e8000c101132 */
[----:B------:R1:W-:Y:S04]  /*626c0*/  @!P4 STG.E.U8 desc[UR50][R94.64+0x159], R71 ;  /* 0x000159475e00c986 */ /* 0x0003e8000c101132 */
[----:B0-----:R-:W5:Y:S01]  /*626d0*/  LDL.LU.64 R92, [R1+0xb48] ;  /* 0x000b4800015c7983 */ /* 0x001f620000300a00 */
[----:B------:R-:W-:Y:S01]  /*626e0*/  @!P1 IMAD R7, R72, R17, RZ ;  /* 0x0000001148079224 */ /* 0x000fe200078e02ff */
[----:B------:R-:W-:-:S02]  /*626f0*/  LOP3.LUT P5, RZ, R9, 0x40, RZ, 0xc0, !PT ;  /* 0x0000004009ff7812 */ /* 0x000fc400078ac0ff */
[----:B-1----:R-:W5:Y:S04]  /*62700*/  LDL.LU.64 R94, [R1+0xb40] ;  /* 0x000b4000015e7983 */ /* 0x002f680000300a00 */
[----:B------:R-:W-:Y:S01]  /*62710*/  @!P1 STG.E.U8 desc[UR50][R4.64+0x160], R7 ;  /* 0x0001600704009986 */ /* 0x000fe2000c101132 */
[----:B------:R-:W-:Y:S02]  /*62720*/  ISETP.LT.OR P1, PT, R0, 0x162, !P2 ;  /* 0x000001620000780c */ /* 0x000fe40005721670 */
[----:B------:R-:W-:-:S11]  /*62730*/  LOP3.LUT P6, RZ, R9, 0x20, RZ, 0xc0, !PT ;  /* 0x0000002009ff7812 */ /* 0x000fd600078cc0ff */
[----:B------:R-:W-:-:S05]  /*62740*/  @!P1 IMAD R73, R73, R17, RZ ;  /* 0x0000001149499224 */ /* 0x000fca00078e02ff */
[----:B------:R-:W-:Y:S01]  /*62750*/  @!P1 STG.E.U8 desc[UR50][R4.64+0x161], R73 ;  /* 0x0001614904009986 */ /* 0x000fe2000c101132 */
[----:B------:R-:W-:Y:S01]  /*62760*/  ISETP.LT.OR P1, PT, R0, 0x169, !P2 ;  /* 0x000001690000780c */ /* 0x000fe20005721670 */
[-C--:B------:R-:W-:Y:S02]  /*62770*/  @!P5 IMAD R74, R74, R17.reuse, RZ ;  /* 0x000000114a4ad224 */ /* 0x080fe400078e02ff */
[----:B------:R-:W-:-:S03]  /*62780*/  @!P6 IMAD R75, R75, R17, RZ ;  /* 0x000000114b4be224 */ /* 0x000fc600078e02ff */
[----:B------:R0:W-:Y:S04]  /*62790*/  @!P5 STG.E.U8 desc[UR50][R96.64+0x160], R74 ;  /* 0x0001604a6000d986 */ /* 0x0001e8000c101132 */
[----:B------:R1:W-:Y:S04]  /*627a0*/  @!P6 STG.E.U8 desc[UR50][R98.64+0x161], R75 ;  /* 0x0001614b6200e986 */ /* 0x0003e8000c101132 */
[----:B0-----:R-:W5:Y:S04]  /*627b0*/  LDL.LU.64 R96, [R1+0xb38] ;  /* 0x000b380001607983 */ /* 0x001f680000300a00 */
[----:B-1----:R-:W5:Y:S01]  /*627c0*/  LDL.LU.64 R98, [R1+0xb30] ;  /* 0x000b300001627983 */ /* 0x002f620000300a00 */
[----:B------:R-:W-:-:S05]  /*627d0*/  @!P1 IMAD R3, R76, R17, RZ ;  /* 0x000000114c039224 */ /* 0x000fca00078e02ff */
        /* <DEDUP_REMOVED lines=13> */
[----:B--2---:R-:W-:-:S05]  /*628b0*/  @!P1 IMAD R7, R80, R17, RZ ;  /* 0x0000001150079224 */ /* 0x004fca00078e02ff */
        /* <DEDUP_REMOVED lines=14> */
[----:B0-----:R-:W2:Y:S01]  /*629a0*/  LDL.LU.64 R104, [R1+0xb18] ;  /* 0x000b180001687983 */ /* 0x001ea20000300a00 */
[----:B------:R-:W-:Y:S02]  /*629b0*/  LOP3.LUT P5, RZ, R9, 0x1, RZ, 0xc0, !PT ;  /* 0x0000000109ff7812 */ /* 0x000fe400078ac0ff */
[----:B------:R-:W-:Y:S01]  /*629c0*/  LOP3.LUT P6, RZ, R22, 0x80000000, RZ, 0xc0, !PT ;  /* 0x8000000016ff7812 */ /* 0x000fe200078cc0ff */
[----:B-1----:R-:W3:Y:S06]  /*629d0*/  LDL.LU.64 R106, [R1+0xb10] ;  /* 0x000b1000016a7983 */ /* 0x002eec0000300a00 */
[----:B------:R-:W-:-:S05]  /*629e0*/  @!P1 IMAD R85, R85, R17, RZ ;  /* 0x0000001155559224 */ /* 0x000fca00078e02ff */
[----:B------:R-:W-:Y:S01]  /*629f0*/  @!P1 STG.E.U8 desc[UR50][R4.64+0x179], R85 ;  /* 0x0001795504009986 */ /* 0x000fe2000c101132 */
[----:B------:R-:W-:Y:S01]  /*62a00*/  ISETP.LT.OR P1, PT, R0, 0x181, !P2 ;  /* 0x000001810000780c */ /* 0x000fe20005721670 */
[-C--:B------:R-:W-:Y:S02]  /*62a10*/  @!P5 IMAD R86, R86, R17.reuse, RZ ;  /* 0x000000115656d224 */ /* 0x080fe400078e02ff */
[----:B------:R-:W-:-:S03]  /*62a20*/  @!P6 IMAD R87, R87, R17, RZ ;  /* 0x000000115757e224 */ /* 0x000fc600078e02ff */
[----:B------:R0:W-:Y:S07]  /*62a30*/  @!P5 STG.E.U8 desc[UR50][R108.64+0x178], R86 ;  /* 0x000178566c00d986 */ /* 0x0001ee000c101132 */
[----:B----4-:R-:W-:Y:S01]  /*62a40*/  @!P1 IMAD R7, R88, R17, RZ ;  /* 0x0000001158079224 */ /* 0x010fe200078e02ff */
[----:B------:R1:W-:Y:S04]  /*62a50*/  @!P6 STG.E.U8 desc[UR50][R110.64+0x179], R87 ;  /* 0x000179576e00e986 */ /* 0x0003e8000c101132 */
[----:B------:R-:W-:Y:S01]  /*62a60*/  @!P1 STG.E.U8 desc[UR50][R4.64+0x180], R7 ;  /* 0x0001800704009986 */ /* 0x000fe2000c101132 */
[----:B------:R-:W-:-:S03]  /*62a70*/  ISETP.LT.OR P1, PT, R0, 0x182, !P2 ;  /* 0x000001820000780c */ /* 0x000fc60005721670 */
[----:B0-----:R-:W4:Y:S04]  /*62a80*/  LDL.LU.64 R108, [R1+0xb08] ;  /* 0x000b0800016c7983 */ /* 0x001f280000300a00 */
[----:B-1----:R-:W4:Y:S06]  /*62a90*/  LDL.LU.64 R110, [R1+0xb00] ;  /* 0x000b0000016e7983 */ /* 0x002f2c0000300a00 */
[----:B------:R-:W-:-:S05]  /*62aa0*/  @!P1 IMAD R89, R89, R17, RZ ;  /* 0x0000001159599224 */ /* 0x000fca00078e02ff */
[----:B------:R-:W-:Y:S01]  /*62ab0*/  @!P1 STG.E.U8 desc[UR50][R4.64+0x181], R89 ;  /* 0x0001815904009986 */ /* 0x000fe2000c101132 */
[----:B------:R-:W-:-:S13]  /*62ac0*/  LOP3.LUT P1, RZ, R22, 0x40000000, RZ, 0xc0, !PT ;  /* 0x4000000016ff7812 */ /* 0x000fda000782c0ff */
[----:B-----5:R-:W-:-:S05]  /*62ad0*/  @!P1 IMAD R90, R90, R17, RZ ;  /* 0x000000115a5a9224 */ /* 0x020fca00078e02ff */
[----:B------:R0:W-:Y:S04]  /*62ae0*/  @!P1 STG.E.U8 desc[UR50][R112.64+0x180], R90 ;  /* 0x0001805a70009986 */ /* 0x0001e8000c101132 */
[----:B0-----:R-:W5:Y:S01]  /*62af0*/  LDL.LU.64 R112, [R1+0xaf8] ;  /* 0x000af80001707983 */ /* 0x001f620000300a00 */
[----:B------:R-:W-:Y:S02]  /*62b00*/  LOP3.LUT P0, RZ, R22, 0x20000000, RZ, 0xc0, !PT ;  /* 0x2000000016ff7812 */ /* 0x000fe4000780c0ff */
[----:B------:R-:W-:-:S11]  /*62b10*/  ISETP.LT.OR P1, PT, R0, 0x189, !P2 ;  /* 0x000001890000780c */ /* 0x000fd60005721670 */
[-C--:B------:R-:W-:Y:S02]  /*62b20*/  @!P0 IMAD R91, R91, R17.reuse, RZ ;  /* 0x000000115b5b8224 */ /* 0x080fe400078e02ff */
[----:B------:R-:W-:-:S03]  /*62b30*/  @!P1 IMAD R3, R92, R17, RZ ;  /* 0x000000115c039224 */ /* 0x000fc600078e02ff */
        /* <DEDUP_REMOVED lines=12> */
[----:B------:R-:W-:Y:S01]  /*62c00*/  @!P1 IMAD R7, R96, R17, RZ ;  /* 0x0000001160079224 */ /* 0x000fe200078e02ff */
[----:B------:R1:W-:Y:S04]  /*62c10*/  @!P4 STG.E.U8 desc[UR50][R118.64+0x189], R95 ;  /* 0x0001895f7600c986 */ /* 0x0003e8000c101132 */
[----:B------:R-:W-:Y:S01]  /*62c20*/  @!P1 STG.E.U8 desc[UR50][R4.64+0x190], R7 ;  /* 0x0001900704009986 */ /* 0x000fe2000c101132 */
[----:B------:R-:W-:-:S03]  /*62c30*/  ISETP.LT.OR P1, PT, R0, 0x192, !P2 ;  /* 0x000001920000780c */ /* 0x000fc60005721670 */
[----:B0-----:R-:W5:Y:S01]  /*62c40*/  LDL.LU.64 R116, [R1+0xae8] ;  /* 0x000ae80001747983 */ /* 0x001f620000300a00 */
[C---:B------:R-:W-:Y:S02]  /*62c50*/  LOP3.LUT P5, RZ, R22.reuse, 0x4000000, RZ, 0xc0, !PT ;  /* 0x0400000016ff7812 */ /* 0x040fe400078ac0ff */
[----:B------:R-:W-:Y:S01]  /*62c60*/  LOP3.LUT P6, RZ, R22, 0x2000000, RZ, 0xc0, !PT ;  /* 0x0200000016ff7812 */ /* 0x000fe200078cc0ff */
[----:B-1----:R-:W5:Y:S06]  /*62c70*/  LDL.LU.64 R118, [R1+0xae0] ;  /* 0x000ae00001767983 */ /* 0x002f6c0000300a00 */
        /* <DEDUP_REMOVED lines=31> */
[-C--:B---3--:R-:W-:Y:S02]  /*62e70*/  @!P3 IMAD R106, R106, R17.reuse, RZ ;  /* 0x000000116a6ab224 */ /* 0x088fe400078e02ff */
[----:B------:R-:W-:-:S03]  /*62e80*/  @!P4 IMAD R107, R107, R17, RZ ;  /* 0x000000116b6bc224 */ /* 0x000fc600078e02ff */
[----:B------:R0:W-:Y:S07]  /*62e90*/  @!P3 STG.E.U8 desc[UR50][R128.64+0x1a0], R106 ;  /* 0x0001a06a8000b986 */ /* 0x0001ee000c101132 */
[----:B----4-:R-:W-:Y:S01]  /*62ea0*/  @!P1 IMAD R3, R108, R17, RZ ;  /* 0x000000116c039224 */ /* 0x010fe200078e02ff */
[----:B------:R1:W-:Y:S04]  /*62eb0*/  @!P4 STG.E.U8 desc[UR50][R130.64+0x1a1], R107 ;  /* 0x0001a16b8200c986 */ /* 0x0003e8000c101132 */
[----:B------:R-:W-:Y:S01]  /*62ec0*/  @!P1 STG.E.U8 desc[UR50][R4.64+0x1a8], R3 ;  /* 0x0001a80304009986 */ /* 0x000fe2000c101132 */
[----:B------:R-:W-:-:S03]  /*62ed0*/  ISETP.LT.OR P1, PT, R0, 0x1aa, !P2 ;  /* 0x000001aa0000780c */ /* 0x000fc60005721670 */
[----:B0-----:R-:W2:Y:S01]  /*62ee0*/  LDL.LU.64 R128, [R1+0xab8] ;  /* 0x000ab80001807983 */ /* 0x001ea20000300a00 */
[C---:B------:R-:W-:Y:S02]  /*62ef0*/  LOP3.LUT P5, RZ, R22.reuse, 0x100000, RZ, 0xc0, !PT ;  /* 0x0010000016ff7812 */ /* 0x040fe400078ac0ff */
        /* <DEDUP_REMOVED lines=8> */
[----:B-----5:R-:W-:Y:S01]  /*62f80*/  @!P1 IMAD R7, R112, R17, RZ ;  /* 0x0000001170079224 */ /* 0x020fe200078e02ff */
[----:B------:R1:W-:Y:S04]  /*62f90*/  @!P6 STG.E.U8 desc[UR50][R134.64+0x1a9], R111 ;  /* 0x0001a96f8600e986 */ /* 0x0003e8000c101132 */
[----:B------:R-:W-:Y:S01]  /*62fa0*/  @!P1 STG.E.U8 desc[UR50][R4.64+0x1b0], R7 ;  /* 0x0001b00704009986 */ /* 0x000fe2000c101132 */
[----:B------:R-:W-:-:S03]  /*62fb0*/  ISETP.LT.OR P1, PT, R0, 0x1b2, !P2 ;  /* 0x000001b20000780c */ /* 0x000fc60005721670 */
[----:B0-----:R-:W4:Y:S04]  /*62fc0*/  LDL.LU.64 R132, [R1+0xaa8] ;  /* 0x000aa80001847983 */ /* 0x001f280000300a00 */
[----:B-1----:R-:W5:Y:S06]  /*62fd0*/  LDL.LU.64 R134, [R1+0xaa0] ;  /* 0x000aa00001867983 */ /* 0x002f6c0000300a00 */
[----:B------:R-:W-:-:S05]  /*62fe0*/  @!P1 IMAD R113, R113, R17, RZ ;  /* 0x0000001171719224 */ /* 0x000fca00078e02ff */
[----:B------:R-:W-:Y:S01]  /*62ff0*/  @!P1 STG.E.U8 desc[UR50][R4.64+0x1b1], R113 ;  /* 0x0001b17104009986 */ /* 0x000fe2000c101132 */
[----:B------:R-:W-:-:S13]  /*63000*/  LOP3.LUT P1, RZ, R22, 0x40000, RZ, 0xc0, !PT ;  /* 0x0004000016ff7812 */ /* 0x000fda000782c0ff */
[----:B------:R-:W-:-:S05]  /*63010*/  @!P1 IMAD R114, R114, R17, RZ ;  /* 0x0000001172729224 */ /* 0x000fca00078e02ff */
[----:B------:R0:W-:Y:S04]  /*63020*/  @!P1 STG.E.U8 desc[UR50][R136.64+0x1b0], R114 ;  /* 0x0001b07288009986 */ /* 0x0001e8000c101132 */
[----:B0-----:R-:W5:Y:S01]  /*63030*/  LDL.LU.64 R136, [R1+0xa98] ;  /* 0x000a980001887983 */ /* 0x001f620000300a00 */
[----:B------:R-:W-:Y:S02]  /*63040*/  LOP3.LUT P0, RZ, R22, 0x20000, RZ, 0xc0, !PT ;  /* 0x0002000016ff7812 */ /* 0x000fe4000780c0ff */
[----:B------:R-:W-:Y:S02]  /*63050*/  ISETP.LT.OR P1, PT, R0, 0x1b9, !P2 ;  /* 0x000001b90000780c */ /* 0x000fe40005721670 */
[----:B------:R-:W-:-:S09]  /*63060*/  LOP3.LUT P3, RZ, R22, 0x10000, RZ, 0xc0, !PT ;  /* 0x0001000016ff7812 */ /* 0x000fd2000786c0ff */
[-C--:B------:R-:W-:Y:S02]  /*63070*/  @!P0 IMAD R115, R115, R17.reuse, RZ ;  /* 0x0000001173738224 */ /* 0x080fe400078e02ff */
[----:B------:R-:W-:-:S03]  /*63080*/  @!P1 IMAD R3, R116, R17, RZ ;  /* 0x0000001174039224 */ /* 0x000fc600078e02ff */
[----:B------:R0:W-:Y:S04]  /*63090*/  @!P0 STG.E.U8 desc[UR50][R138.64+0x1b1], R115 ;  /* 0x0001b1738a008986 */ /* 0x0001e8000c101132 */
[----:B------:R-:W-:Y:S01]  /*630a0*/  @!P1 STG.E.U8 desc[UR50][R4.64+0x1b8], R3 ;  /* 0x0001b80304009986 */ /* 0x000fe2000c101132 */
[----:B------:R-:W-:-:S03]  /*630b0*/  ISETP.LT.OR P1, PT, R0, 0x1ba, !P2 ;  /* 0x000001ba0000780c */ /* 0x000fc60005721670 */
[----:B0-----:R-:W5:Y:S01]  /*630c0*/  LDL.LU.64 R138, [R1+0xa90] ;  /* 0x000a9000018a7983 */ /* 0x001f620000300a00 */
[----:B------:R-:W-:-:S09]  /*630d0*/  @!P3 IMAD R118, R118, R17, RZ ;  /* 0x000000117676b224 */ /* 0x000fd200078e02ff */
[----:B------:R-:W-:Y:S01]  /*630e0*/  @!P1 IMAD R117, R117, R17, RZ ;  /* 0x0000001175759224 */ /* 0x000fe200078e02ff */
[----:B------:R-:W-:-:S04]  /*630f0*/  LOP3.LUT P4, RZ, R22, 0x8000, RZ, 0xc0, !PT ;  /* 0x0000800016ff7812 */ /* 0x000fc8000788c0ff */
[----:B------:R-:W-:Y:S01]  /*63100*/  @!P1 STG.E.U8 desc[UR50][R4.64+0x1b9], R117 ;  /* 0x0001b97504009986 */ /* 0x000fe2000c101132 */
[----:B------:R-:W-:-:S03]  /*63110*/  ISETP.LT.OR P1, PT, R0, 0x1c1, !P2 ;  /* 0x000001c10000780c */ /* 0x000fc60005721670 */
[----:B------:R0:W-:Y:S04]  /*63120*/  @!P3 STG.E.U8 desc[UR50][R140.64+0x1b8], R118 ;  /* 0x0001b8768c00b986 */ /* 0x0001e8000c101132 */
[----:B0-----:R-:W5:Y:S01]  /*63130*/  LDL.LU.64 R140, [R1+0xa88] ;  /* 0x000a8800018c7983 */ /* 0x001f620000300a00 */
[----:B------:R-:W-:-:S05]  /*63140*/  @!P4 IMAD R119, R119, R17, RZ ;  /* 0x000000117777c224 */ /* 0x000fca00078e02ff */
[-C--:B------:R-:W-:Y:S01]  /*63150*/  @!P1 IMAD R7, R120, R17.reuse, RZ ;  /* 0x0000001178079224 */ /* 0x080fe200078e02ff */
[----:B------:R0:W-:Y:S04]  /*63160*/  @!P4 STG.E.U8 desc[UR50][R142.64+0x1b9], R119 ;  /* 0x0001b9778e00c986 */ /* 0x0001e8000c101132 */
[----:B------:R-:W-:Y:S01]  /*63170*/  @!P1 STG.E.U8 desc[UR50][R4.64+0x1c0], R7 ;  /* 0x0001c00704009986 */ /* 0x000fe2000c101132 */
[----:B------:R-:W-:Y:S02]  /*63180*/  ISETP.LT.OR P1, PT, R0, 0x1c2, !P2 ;  /* 0x000001c20000780c */ /* 0x000fe40005721670 */
        /* <DEDUP_REMOVED lines=11> */
[----:B------:R-:W-:-:S03]  /*63240*/  LOP3.LUT P0, RZ, R22, 0x800, RZ, 0xc0, !PT ;  /* 0x0000080016ff7812 */ /* 0x000fc6000780c0ff */
[----:B-1----:R-:W5:Y:S01]  /*63250*/  LDL.LU.64 R146, [R1+0xa70] ;  /* 0x000a700001927983 */ /* 0x002f620000300a00 */
[----:B------:R-:W-:-:S05]  /*63260*/  @!P1 IMAD R3, R124, R17, RZ ;  /* 0x000000117c039224 */ /* 0x000fca00078e02ff */
[----:B------:R-:W-:Y:S01]  /*63270*/  @!P1 STG.E.U8 desc[UR50][R4.64+0x1c8], R3 ;  /* 0x0001c80304009986 */ /* 0x000fe2000c101132 */
[----:B------:R-:W-:-:S13]  /*63280*/  ISETP.LT.OR P1, PT, R0, 0x1ca, !P2 ;  /* 0x000001ca0000780c */ /* 0x000fda0005721670 */
[----:B------:R-:W-:-:S05]  /*63290*/  @!P1 IMAD R125, R125, R17, RZ ;  /* 0x000000117d7d9224 */ /* 0x000fca00078e02ff */
[----:B------:R-:W-:Y:S01]  /*632a0*/  @!P1 STG.E.U8 desc[UR50][R4.64+0x1c9], R125 ;  /* 0x0001c97d04009986 */ /* 0x000fe2000c101132 */
[----:B------:R-:W-:Y:S01]  /*632b0*/  LOP3.LUT P1, RZ, R22, 0x1000, RZ, 0xc0, !PT ;  /* 0x0000100016ff7812 */ /* 0x000fe2000782c0ff */
[----:B------:R-:W-:-:S12]  /*632c0*/  @!P0 IMAD R127, R127, R17, RZ ;  /* 0x000000117f7f8224 */ /* 0x000fd800078e02ff */
[----:B------:R-:W-:-:S05]  /*632d0*/  @!P1 IMAD R126, R126, R17, RZ ;  /* 0x000000117e7e9224 */ /* 0x000fca00078e02ff */
[----:B------:R0:W-:Y:S04]  /*632e0*/  @!P1 STG.E.U8 desc[UR50][R148.64+0x1c8], R126 ;  /* 0x0001c87e94009986 */ /* 0x0001e8000c101132 */
[----:B------:R1:W-:Y:S04]  /*632f0*/  @!P0 STG.E.U8 desc[UR50][R150.64+0x1c9], R127 ;  /* 0x0001c97f96008986 */ /* 0x0003e8000c101132 */
[----:B0-----:R-:W5:Y:S04]  /*63300*/  LDL.LU.64 R148, [R1+0xa68] ;  /* 0x000a680001947983 */ /* 0x001f680000300a00 */
[----:B-1----:R-:W5:Y:S01]  /*63310*/  LDL.LU.64 R150, [R1+0xa60] ;  /* 0x000a600001967983 */ /* 0x002f620000300a00 */
[----:B------:R-:W-:-:S02]  /*63320*/  ISETP.LT.OR P1, PT, R0, 0x1d1, !P2 ;  /* 0x000001d10000780c */ /* 0x000fc40005721670 */
[C---:B------:R-:W-:Y:S02]  /*63330*/  LOP3.LUT P3, RZ, R22.reuse, 0x400, RZ, 0xc0, !PT ;  /* 0x0000040016ff7812 */ /* 0x040fe4000786c0ff */
[----:B------:R-:W-:-:S09]  /*63340*/  LOP3.LUT P4, RZ, R22, 0x200, RZ, 0xc0, !PT ;  /* 0x0000020016ff7812 */ /* 0x000fd2000788c0ff */
[----:B--2---:R-:W-:-:S05]  /*63350*/  @!P1 IMAD R7, R128, R17, RZ ;  /* 0x0000001180079224 */ /* 0x004fca00078e02ff */
[----:B------:R5:W-:Y:S01]  /*63360*/  @!P1 STG.E.U8 desc[UR50][R4.64+0x1d0], R7 ;  /* 0x0001d00704009986 */ /* 0x000be2000c101132 */
[----:B------:R-:W-:-:S13]  /*63370*/  ISETP.LT.OR P1, PT, R0, 0x1d2, !P2 ;  /* 0x000001d20000780c */ /* 0x000fda0005721670 */
[----:B------:R-:W-:-:S05]  /*63380*/  @!P1 IMAD R129, R129, R17, RZ ;  /* 0x0000001181819224 */ /* 0x000fca00078e02ff */
[----:B------:R-:W-:Y:S01]  /*63390*/  @!P1 STG.E.U8 desc[UR50][R4.64+0x1d1], R129 ;  /* 0x0001d18104009986 */ /* 0x000fe2000c101132 */
[----:B------:R-:W-:Y:S01]  /*633a0*/  ISETP.LT.OR P1, PT, R0, 0x1d9, !P2 ;  /* 0x000001d90000780c */ /* 0x000fe20005721670 */
[-C--:B---3--:R-:W-:Y:S02]  /*633b0*/  @!P3 IMAD R3, R130, R17.reuse, RZ ;  /* 0x000000118203b224 */ /* 0x088fe400078e02ff */
[----:B------:R-:W-:-:S03]  /*633c0*/  @!P4 IMAD R131, R131, R17, RZ ;  /* 0x000000118383c224 */ /* 0x000fc600078e02ff */
[----:B------:R0:W-:Y:S07]  /*633d0*/  @!P3 STG.E.U8 desc[UR50][R236.64+0x1d0], R3 ;  /* 0x0001d003ec00b986 */ /* 0x0001ee000c101132 */
[----:B----4-:R-:W-:Y:S01]  /*633e0*/  @!P1 IMAD R9, R132, R17, RZ ;  /* 0x0000001184099224 */ /* 0x010fe200078e02ff */
[----:B------:R-:W-:Y:S04]  /*633f0*/  @!P4 STG.E.U8 desc[UR50][R234.64+0x1d1], R131 ;  /* 0x0001d183ea00c986 */ /* 0x000fe8000c101132 */
[----:B------:R1:W-:Y:S01]  /*63400*/  @!P1 STG.E.U8 desc[UR50][R4.64+0x1d8], R9 ;  /* 0x0001d80904009986 */ /* 0x0003e2000c101132 */
[----:B------:R-:W-:-:S02]  /*63410*/  ISETP.LT.OR P1, PT, R0, 0x1da, !P2 ;  /* 0x000001da0000780c */ /* 0x000fc40005721670 */
        /* <DEDUP_REMOVED lines=8> */
[----:B------:R-:W-:Y:S03]  /*634a0*/  @!P6 STG.E.U8 desc[UR50][R230.64+0x1d9], R135 ;  /* 0x0001d987e600e986 */ /* 0x000fe6000c101132 */
[----:B0-----:R-:W-:-:S05]  /*634b0*/  @!P1 IMAD R3, R136, R17, RZ ;  /* 0x0000001188039224 */ /* 0x001fca00078e02ff */
[----:B------:R0:W-:Y:S01]  /*634c0*/  @!P1 STG.E.U8 desc[UR50][R4.64+0x1e0], R3 ;  /* 0x0001e00304009986 */ /* 0x0001e2000c101132 */
[----:B------:R-:W-:Y:S02]  /*634d0*/  ISETP.LT.OR P1, PT, R0, 0x1e2, !P2 ;  /* 0x000001e20000780c */ /* 0x000fe40005721670 */
[----:B------:R-:W-:-:S11]  /*634e0*/  LOP3.LUT P0, RZ, R22, 0x40, RZ, 0xc0, !PT ;  /* 0x0000004016ff7812 */ /* 0x000fd6000780c0ff */
[----:B------:R-:W-:-:S05]  /*634f0*/  @!P1 IMAD R137, R137, R17, RZ ;  /* 0x0000001189899224 */ /* 0x000fca00078e02ff */
[----:B------:R-:W-:Y:S01]  /*63500*/  @!P1 STG.E.U8 desc[UR50][R4.64+0x1e1], R137 ;  /* 0x0001e18904009986 */ /* 0x000fe2000c101132 */
[----:B------:R-:W-:Y:S01]  /*63510*/  LOP3.LUT P1, RZ, R22, 0x20, RZ, 0xc0, !PT ;  /* 0x0000002016ff7812 */ /* 0x000fe2000782c0ff */
[----:B-1----:R-:W-:-:S12]  /*63520*/  @!P0 IMAD R9, R138, R17, RZ ;  /* 0x000000118a098224 */ /* 0x002fd800078e02ff */
[----:B------:R-:W-:Y:S01]  /*63530*/  @!P1 IMAD R139, R139, R17, RZ ;  /* 0x000000118b8b9224 */ /* 0x000fe200078e02ff */
[----:B------:R1:W-:Y:S04]  /*63540*/  @!P0 STG.E.U8 desc[UR50][R228.64+0x1e0], R9 ;  /* 0x0001e009e4008986 */ /* 0x0003e8000c101132 */
[----:B------:R-:W-:Y:S01]  /*63550*/  @!P1 STG.E.U8 desc[UR50][R226.64+0x1e1], R139 ;  /* 0x0001e18be2009986 */ /* 0x000fe2000c101132 */
[----:B------:R-:W-:-:S13]  /*63560*/  ISETP.LT.OR P1, PT, R0, 0x1e9, !P2 ;  /* 0x000001e90000780c */ /* 0x000fda0005721670 */
[----:B--2---:R-:W-:-:S05]  /*63570*/  @!P1 IMAD R7, R140, R17, RZ ;  /* 0x000000118c079224 */ /* 0x004fca00078e02ff */
[----:B------:R-:W-:Y:S01]  /*63580*/  @!P1 STG.E.U8 desc[UR50][R4.64+0x1e8], R7 ;  /* 0x0001e80704009986 */ /* 0x000fe2000c101132 */
[----:B------:R-:W-:-:S13]  /*63590*/  ISETP.LT.OR P1, PT, R0, 0x1ea, !P2 ;  /* 0x000001ea0000780c */ /* 0x000fda0005721670 */
[----:B------:R-:W-:-:S05]  /*635a0*/  @!P1 IMAD R141, R141, R17, RZ ;  /* 0x000000118d8d9224 */ /* 0x000fca00078e02ff */
[----:B------:R-:W-:Y:S01]  /*635b0*/  @!P1 STG.E.U8 desc[UR50][R4.64+0x1e9], R141 ;  /* 0x0001e98d04009986 */ /* 0x000fe2000c101132 */
[C---:B------:R-:W-:Y:S02]  /*635c0*/  LOP3.LUT P1, RZ, R22.reuse, 0x10, RZ, 0xc0, !PT ;  /* 0x0000001016ff7812 */ /* 0x040fe4000782c0ff */
[----:B------:R-:W-:-:S11]  /*635d0*/  LOP3.LUT P3, RZ, R22, 0x8, RZ, 0xc0, !PT ;  /* 0x0000000816ff7812 */ /* 0x000fd6000786c0ff */
[----:B0-----:R-:W-:-:S05]  /*635e0*/  @!P1 IMAD R3, R142, R17, RZ ;  /* 0x000000118e039224 */ /* 0x001fca00078e02ff */
[----:B------:R0:W-:Y:S01]  /*635f0*/  @!P1 STG.E.U8 desc[UR50][R224.64+0x1e8], R3 ;  /* 0x0001e803e0009986 */ /* 0x0001e2000c101132 */
[----:B------:R-:W-:Y:S01]  /*63600*/  ISETP.LT.OR P1, PT, R0, 0x1f1, !P2 ;  /* 0x000001f10000780c */ /* 0x000fe20005721670 */
[----:B------:R-:W-:-:S05]  /*63610*/  @!P3 IMAD R143, R143, R17, RZ ;  /* 0x000000118f8fb224 */ /* 0x000fca00078e02ff */
[----:B------:R4:W-:Y:S07]  /*63620*/  @!P3 STG.E.U8 desc[UR50][R222.64+0x1e9], R143 ;  /* 0x0001e98fde00b986 */ /* 0x0009ee000c101132 */
[----:B-1----:R-:W-:-:S05]  /*63630*/  @!P1 IMAD R9, R144, R17, RZ ;  /* 0x0000001190099224 */ /* 0x002fca00078e02ff */
[----:B------:R4:W-:Y:S01]  /*63640*/  @!P1 STG.E.U8 desc[UR50][R4.64+0x1f0], R9 ;  /* 0x0001f00904009986 */ /* 0x0009e2000c101132 */
[----:B------:R-:W-:Y:S02]  /*63650*/  ISETP.LT.OR P1, PT, R0, 0x1f2, !P2 ;  /* 0x000001f20000780c */ /* 0x000fe40005721670 */
[C---:B------:R-:W-:Y:S02]  /*63660*/  LOP3.LUT P4, RZ, R22.reuse, 0x4, RZ, 0xc0, !PT ;  /* 0x0000000416ff7812 */ /* 0x040fe4000788c0ff */
[----:B------:R-:W-:-:S09]  /*63670*/  LOP3.LUT P5, RZ, R22, 0x2, RZ, 0xc0, !PT ;  /* 0x0000000216ff7812 */ /* 0x000fd200078ac0ff */
[----:B------:R-:W-:Y:S01]  /*63680*/  @!P1 IMAD R145, R145, R17, RZ ;  /* 0x0000001191919224 */ /* 0x000fe200078e02ff */
[----:B------:R-:W-:-:S04]  /*63690*/  LOP3.LUT P6, RZ, R22, 0x1, RZ, 0xc0, !PT ;  /* 0x0000000116ff7812 */ /* 0x000fc800078cc0ff */
[----:B------:R4:W-:Y:S01]  /*636a0*/  @!P1 STG.E.U8 desc[UR50][R4.64+0x1f1], R145 ;  /* 0x0001f19104009986 */ /* 0x0009e2000c101132 */
[C---:B------:R-:W-:Y:S02]  /*636b0*/  ISETP.LT.OR P1, PT, R0.reuse, 0x1f9, !P2 ;  /* 0x000001f90000780c */ /* 0x040fe40005721670 */
[----:B------:R-:W-:Y:S02]  /*636c0*/  ISETP.LT.OR P2, PT, R0, 0x1fa, !P2 ;  /* 0x000001fa0000780c */ /* 0x000fe40005741670 */
[----:B------:R-:W-:Y:S01]  /*636d0*/  LOP3.LUT P0, RZ, R19, 0x1000000, RZ, 0xc0, !PT ;  /* 0x0100000013ff7812 */ /* 0x000fe2000780c0ff */
[-C--:B0-----:R-:W-:Y:S02]  /*636e0*/  @!P4 IMAD R3, R146, R17.reuse, RZ ;  /* 0x000000119203c224 */ /* 0x081fe400078e02ff */
[----:B------:R-:W-:-:S03]  /*636f0*/  @!P5 IMAD R147, R147, R17, RZ ;  /* 0x000000119393d224 */ /* 0x000fc600078e02ff */
[----:B------:R4:W-:Y:S04]  /*63700*/  @!P4 STG.E.U8 desc[UR50][R220.64+0x1f0], R3 ;  /* 0x0001f003dc00c986 */ /* 0x0009e8000c101132 */
[----:B------:R4:W-:Y:S01]  /*63710*/  @!P5 STG.E.U8 desc[UR50][R218.64+0x1f1], R147 ;  /* 0x0001f193da00d986 */ /* 0x0009e2000c101132 */
[-C--:B------:R-:W-:Y:S02]  /*63720*/  @!P1 IMAD R7, R148, R17.reuse, RZ ;  /* 0x0000001194079224 */ /* 0x080fe400078e02ff */
[-C--:B------:R-:W-:Y:S02]  /*63730*/  @!P2 IMAD R149, R149, R17.reuse, RZ ;  /* 0x000000119595a224 */ /* 0x080fe400078e02ff */
[-C--:B------:R-:W-:Y:S02]  /*63740*/  @!P6 IMAD R11, R150, R17.reuse, RZ ;  /* 0x00000011960be224 */ /* 0x080fe400078e02ff */
[----:B------:R-:W-:Y:S01]  /*63750*/  @!P0 IMAD R151, R151, R17, RZ ;  /* 0x0000001197978224 */ /* 0x000fe200078e02ff */
[----:B------:R4:W-:Y:S04]  /*63760*/  @!P1 STG.E.U8 desc[UR50][R4.64+0x1f8], R7 ;  /* 0x0001f80704009986 */ /* 0x0009e8000c101132 */
[----:B------:R4:W-:Y:S04]  /*63770*/  @!P2 STG.E.U8 desc[UR50][R4.64+0x1f9], R149 ;  /* 0x0001f9950400a986 */ /* 0x0009e8000c101132 */
[----:B------:R4:W-:Y:S04]  /*63780*/  @!P6 STG.E.U8 desc[UR50][R216.64+0x1f8], R11 ;  /* 0x0001f80bd800e986 */ /* 0x0009e8000c101132 */
[----:B------:R4:W-:Y:S02]  /*63790*/  @!P0 STG.E.U8 desc[UR50][R214.64+0x1f9], R151 ;  /* 0x0001f997d6008986 */ /* 0x0009e4000c101132 */
.L_x_1566:
[----:B------:R-:W-:Y:S05]  /*637a0*/  BSYNC B0 ;  /* 0x0000000000007941 */ /* 0x000fea0003800000 */
.L_x_28:
[----:B---34-:R-:W3:Y:S04]  /*637b0*/  LDL.LU R3, [R1+0xa58] ;  /* 0x000a580001037983 */ /* 0x018ee80000300800 */
[----:B------:R-:W3:Y:S01]  /*637c0*/  LDL.LU R2, [R1+0xa5c] ;  /* 0x000a5c0001027983 */ /* 0x000ee20000300800 */
[----:B------:R-:W-:Y:S01]  /*637d0*/  ULDC UR4, c[0x0][0xc] ;  /* 0x0000030000047ab9 */ /* 0x000fe20000000800 */
[----:B------:R-:W-:Y:S01]  /*637e0*/  ULDC UR5, c[0x0][0x10] ;  /* 0x0000040000057ab9 */ /* 0x000fe20000000800 */
[----:B-1----:R-:W3:Y:S01]  /*637f0*/  LDC R5, c[0x0][0x14] ;  /* 0x00000500ff057b82 */ /* 0x002ee20000000800 */
[----:B------:R-:W-:Y:S01]  /*63800*/  UIMAD.WIDE.U32 UR4, UR4, UR5, URZ ;  /* 0x00000005040472a5 */ /* 0x000fe2000f8e003f */
[----:B------:R-:W-:Y:S01]  /*63810*/  PRMT R0, RZ, 0x7610, R0 ;  /* 0x00007610ff007816 */ /* 0x000fe20000000000 */
[----:B------:R-:W-:Y:S01]  /*63820*/  UMOV UR39, 0xffffffff ;  /* 0xffffffff00277882 */ /* 0x000fe20000000000 */
[----:B------:R-:W-:-:S03]  /*63830*/  UMOV UR40, 0xffffffff ;  /* 0xffffffff00287882 */ /* 0x000fc60000000000 */
[----:B---3--:R-:W-:-:S04]  /*63840*/  IMAD.WIDE.U32 R2, R5, UR4, R2 ;  /* 0x0000000405027c25 */ /* 0x008fc8000f8e0002 */
[----:B------:R-:W-:Y:S01]  /*63850*/  IMAD R5, R5, UR5, RZ ;  /* 0x0000000505057c24 */ /* 0x000fe2000f8e02ff */
[----:B------:R-:W-:Y:S01]  /*63860*/  ULDC.64 UR4, c[0x0][0x650] ;  /* 0x0001940000047ab9 */ /* 0x000fe20000000a00 */
[----:B------:R-:W-:Y:S01]  /*63870*/  IMAD.MOV.U32 R23, RZ, RZ, R2 ;  /* 0x000000ffff177224 */ /* 0x000fe200078e0002 */
[----:B------:R-:W-:Y:S01]  /*63880*/  ISETP.GE.U32.AND P0, PT, R2, UR4, PT ;  /* 0x0000000402007c0c */ /* 0x000fe2000bf06070 */
[----:B------:R-:W-:-:S05]  /*63890*/  IMAD.IADD R25, R3, 0x1, R5 ;  /* 0x0000000103197824 */ /* 0x000fca00078e0205 */
[----:B------:R1:W-:Y:S01]  /*638a0*/  STL [R1+0xa58], R25 ;  /* 0x000a581901007387 */ /* 0x0003e20000100800 */
[----:B------:R-:W-:-:S03]  /*638b0*/  ISETP.GE.U32.AND.EX P0, PT, R25, UR5, PT, P0 ;  /* 0x0000000519007c0c */ /* 0x000fc6000bf06100 */
[----:B------:R1:W-:Y:S10]  /*638c0*/  STL [R1+0xa5c], R23 ;  /* 0x000a5c1701007387 */ /* 0x0003f40000100800 */
[----:B-1----:R-:W-:Y:S05]  /*638d0*/  @P0 BRA `(.L_x_1567) ;  /* 0x0000000400780947 */ /* 0x002fea0003800000 */
[----:B------:R-:W1:Y:S01]  /*638e0*/  S2R R14, SR_CTAID.X ;  /* 0x00000000000e7919 */ /* 0x000e620000002500 */
[----:B0-2---:R-:W0:Y:S01]  /*638f0*/  LDC.64 R8, c[0x0][0x628] ;  /* 0x00018a00ff087b82 */ /* 0x005e220000000a00 */
[----:B------:R-:W-:Y:S01]  /*63900*/  ULDC UR4, c[0x0][0x150] ;  /* 0x0000540000047ab9 */ /* 0x000fe20000000800 */
[----:B------:R-:W-:Y:S01]  /*63910*/  IMAD.MOV.U32 R6, RZ, RZ, R23 ;  /* 0x000000ffff067224 */ /* 0x000fe200078e0017 */
[----:B------:R-:W2:Y:S01]  /*63920*/  S2R R20, SR_CTAID.Y ;  /* 0x0000000000147919 */ /* 0x000ea20000002600 */
[----:B------:R-:W-:-:S04]  /*63930*/  IMAD.MOV.U32 R7, RZ, RZ, R25 ;  /* 0x000000ffff077224 */ /* 0x000fc800078e0019 */
[----:B------:R-:W3:Y:S08]  /*63940*/  LDC R21, c[0x0][0x144] ;  /* 0x00005100ff157b82 */ /* 0x000ef00000000800 */
[----:B------:R-:W4:Y:S08]  /*63950*/  LDC R10, c[0x0][0x630] ;  /* 0x00018c00ff0a7b82 */ /* 0x000f300000000800 */
[----:B------:R-:W2:Y:S01]  /*63960*/  LDC.64 R12, c[0x0][0x620] ;  /* 0x00018800ff0c7b82 */ /* 0x000ea20000000a00 */
[----:B0-----:R-:W-:-:S04]  /*63970*/  ISETP.NE.U32.AND P0, PT, R8, RZ, PT ;  /* 0x000000ff0800720c */ /* 0x001fc80003f05070 */
[----:B------:R-:W-:Y:S02]  /*63980*/  ISETP.NE.AND.EX P0, PT, R9, RZ, PT, P0 ;  /* 0x000000ff0900720c */ /* 0x000fe40003f05300 */
[----:B-1----:R-:W-:-:S05]  /*63990*/  I2FP.F32.U32 R0, R14 ;  /* 0x0000000e00007245 */ /* 0x002fca0000201000 */
[----:B------:R-:W-:-:S04]  /*639a0*/  FMUL R0, R0, UR4 ;  /* 0x0000000400007c20 */ /* 0x000fc80008400000 */
[----:B------:R0:W1:Y:S02]  /*639b0*/  F2I.U32.TRUNC.NTZ R15, R0 ;  /* 0x00000000000f7305 */ /* 0x000064000020f000 */
[----:B---34-:R-:W-:Y:S05]  /*639c0*/  @!P0 BRA `(.L_x_1568) ;  /* 0x0000000000288947 */ /* 0x018fea0003800000 */
[----:B0-----:R-:W0:Y:S02]  /*639d0*/  LDC R0, c[0x0][0x634] ;  /* 0x00018d00ff007b82 */ /* 0x001e240000000800 */
        /* <DEDUP_REMOVED lines=9> */
.L_x_1568:
[-CC-:B------:R-:W-:Y:S01]  /*63a70*/  SHF.R.U64 R29, R6, R10.reuse, R7.reuse ;  /* 0x0000000a061d7219 */ /* 0x180fe20000001207 */
[----:B------:R-:W3:Y:S01]  /*63a80*/  LDC.64 R26, c[0x0][0x640] ;  /* 0x00019000ff1a7b82 */ /* 0x000ee20000000a00 */
[----:B0-----:R-:W-:Y:S01]  /*63a90*/  SHF.R.U32.HI R0, RZ, R10, R7 ;  /* 0x0000000aff007219 */ /* 0x001fe20000011607 */
[----:B------:R-:W-:Y:S01]  /*63aa0*/  IMAD.MOV.U32 R2, RZ, RZ, R23 ;  /* 0x000000ffff027224 */ /* 0x000fe200078e0017 */
[----:B------:R-:W-:Y:S01]  /*63ab0*/  IADD3 R5, P0, RZ, -R29, RZ ;  /* 0x8000001dff057210 */ /* 0x000fe20007f1e0ff */
[----:B-1----:R-:W-:Y:S01]  /*63ac0*/  IMAD.MOV R15, RZ, RZ, -R15 ;  /* 0x000000ffff0f7224 */ /* 0x002fe200078e0a0f */
[----:B------:R-:W-:Y:S01]  /*63ad0*/  ULDC UR4, c[0x0][0x154] ;  /* 0x0000550000047ab9 */ /* 0x000fe20000000800 */
[----:B------:R-:W-:Y:S02]  /*63ae0*/  IMAD.MOV.U32 R7, RZ, RZ, 0x1 ;  /* 0x00000001ff077424 */ /* 0x000fe400078e00ff */
[----:B------:R-:W0:Y:S01]  /*63af0*/  LDC R4, c[0x0][0x618] ;  /* 0x00018600ff047b82 */ /* 0x000e220000000800 */
[----:B------:R-:W-:-:S02]  /*63b00*/  IMAD.X R3, RZ, RZ, ~R0, P0 ;  /* 0x000000ffff037224 */ /* 0x000fc400000e0e00 */
[----:B------:R-:W-:Y:S02]  /*63b10*/  IMAD R15, R21, R15, R14 ;  /* 0x0000000f150f7224 */ /* 0x000fe400078e020e */
[-C--:B--2---:R-:W-:Y:S02]  /*63b20*/  IMAD R0, R3, R12.reuse, RZ ;  /* 0x0000000c03007224 */ /* 0x084fe400078e02ff */
[----:B------:R-:W-:Y:S01]  /*63b30*/  IMAD.MOV.U32 R3, RZ, RZ, R25 ;  /* 0x000000ffff037224 */ /* 0x000fe200078e0019 */
[----:B------:R-:W1:Y:S01]  /*63b40*/  LDC R6, c[0x0][0x608] ;  /* 0x00018200ff067b82 */ /* 0x000e620000000800 */
[----:B------:R-:W-:-:S04]  /*63b50*/  IMAD.WIDE.U32 R2, R5, R12, R2 ;  /* 0x0000000c05027225 */ /* 0x000fc800078e0002 */
[----:B------:R-:W-:-:S03]  /*63b60*/  IMAD R5, R5, R13, R0 ;  /* 0x0000000d05057224 */ /* 0x000fc600078e0200 */
[----:B------:R-:W2:Y:S01]  /*63b70*/  LDC R24, c[0x0][0x658] ;  /* 0x00019600ff187b82 */ /* 0x000ea20000000800 */
[----:B------:R-:W-:Y:S01]  /*63b80*/  I2FP.F32.U32 R0, R20 ;  /* 0x0000001400007245 */ /* 0x000fe20000201000 */
[----:B------:R-:W-:Y:S01]  /*63b90*/  IMAD.IADD R3, R3, 0x1, R5 ;  /* 0x0000000103037824 */ /* 0x000fe200078e0205 */
[----:B---3--:R-:W-:Y:S01]  /*63ba0*/  ISETP.NE.U32.AND P0, PT, R26, RZ, PT ;  /* 0x000000ff1a00720c */ /* 0x008fe20003f05070 */
[----:B------:R-:W-:Y:S02]  /*63bb0*/  IMAD.MOV.U32 R5, RZ, RZ, -0x1 ;  /* 0xffffffffff057424 */ /* 0x000fe400078e00ff */
[----:B------:R-:W-:Y:S02]  /*63bc0*/  FMUL R0, R0, UR4 ;  /* 0x0000000400007c20 */ /* 0x000fe40008400000 */
[----:B------:R-:W3:Y:S01]  /*63bd0*/  LDC R13, c[0x0][0x148] ;  /* 0x00005200ff0d7b82 */ /* 0x000ee20000000800 */
[----:B0-----:R-:W-:Y:S01]  /*63be0*/  SHF.R.U64 R10, R2, R4, R3 ;  /* 0x00000004020a7219 */ /* 0x001fe20000001203 */
[----:B------:R0:W4:Y:S01]  /*63bf0*/  F2I.U32.TRUNC.NTZ R12, R0 ;  /* 0x00000000000c7305 */ /* 0x000122000020f000 */
[----:B------:R-:W-:-:S02]  /*63c00*/  ISETP.NE.AND.EX P0, PT, R27, RZ, PT, P0 ;  /* 0x000000ff1b00720c */ /* 0x000fc40003f05300 */
[----:B------:R-:W-:-:S03]  /*63c10*/  SHF.R.U32.HI R3, RZ, R4, R3 ;  /* 0x00000004ff037219 */ /* 0x000fc60000011603 */
[----:B------:R-:W0:Y:S01]  /*63c20*/  LDC R14, c[0x0][0x600] ;  /* 0x00018000ff0e7b82 */ /* 0x000e220000000800 */
[-CC-:B-1----:R-:W-:Y:S02]  /*63c30*/  SHF.R.U64 R8, R10, R6.reuse, R3.reuse ;  /* 0x000000060a087219 */ /* 0x182fe40000001203 */
[----:B------:R-:W-:-:S05]  /*63c40*/  SHF.R.U32.HI R3, RZ, R6, R3 ;  /* 0x00000006ff037219 */ /* 0x000fca0000011603 */
[----:B------:R-:W1:Y:S01]  /*63c50*/  LDC R23, c[0x0][0x648] ;  /* 0x00019200ff177b82 */ /* 0x000e620000000800 */
[-CC-:B--2---:R-:W-:Y:S02]  /*63c60*/  SHF.R.U64 R11, R8, R24.reuse, R3.reuse ;  /* 0x00000018080b7219 */ /* 0x184fe40000001203 */
[-C--:B------:R-:W-:Y:S02]  /*63c70*/  SHF.L.U32 R5, R5, R24.reuse, RZ ;  /* 0x0000001805057219 */ /* 0x080fe400000006ff */
[-C--:B------:R-:W-:Y:S01]  /*63c80*/  SHF.R.U32.HI R3, RZ, R24.reuse, R3 ;  /* 0x00000018ff037219 */ /* 0x080fe20000011603 */
[----:B------:R-:W-:Y:S01]  /*63c90*/  IMAD.MOV.U32 R2, RZ, RZ, R11 ;  /* 0x000000ffff027224 */ /* 0x000fe200078e000b */
[----:B------:R-:W-:Y:S01]  /*63ca0*/  SHF.L.U32 R24, R7, R24, RZ ;  /* 0x0000001807187219 */ /* 0x000fe200000006ff */
[----:B------:R-:W2:Y:S01]  /*63cb0*/  LDC R25, c[0x0][0x638] ;  /* 0x00018e00ff197b82 */ /* 0x000ea20000000800 */
[----:B------:R-:W-:-:S07]  /*63cc0*/  LOP3.LUT R21, RZ, R5, RZ, 0x33, !PT ;  /* 0x00000005ff157212 */ /* 0x000fce00078e33ff */
[----:B------:R-:W0:Y:S01]  /*63cd0*/  LDC R28, c[0x0][0x610] ;  /* 0x00018400ff1c7b82 */ /* 0x000e220000000800 */
[----:B----4-:R-:W-:Y:S05]  /*63ce0*/  @!P0 BRA `(.L_x_1569) ;  /* 0x0000000000288947 */ /* 0x010fea0003800000 */
        /* <DEDUP_REMOVED lines=10> */
.L_x_1569:
[----:B------:R-:W4:Y:S01]  /*63d90*/  LDC R4, c[0x0][0x65c] ;  /* 0x00019700ff047b82 */ /* 0x000f220000000800 */
[----:B01----:R-:W-:Y:S01]  /*63da0*/  SHF.R.U64 R0, R2, R23, R3 ;  /* 0x0000001702007219 */ /* 0x003fe20000001203 */
[----:B------:R-:W-:Y:S01]  /*63db0*/  VIADD R3, R14, 0xffffffff ;  /* 0xffffffff0e037836 */ /* 0x000fe20000000000 */
[----:B------:R-:W-:Y:S01]  /*63dc0*/  LOP3.LUT R5, R8, R21, RZ, 0xc0, !PT ;  /* 0x0000001508057212 */ /* 0x000fe200078ec0ff */
[----:B------:R-:W-:Y:S01]  /*63dd0*/  IMAD.MOV R12, RZ, RZ, -R12 ;  /* 0x000000ffff0c7224 */ /* 0x000fe200078e0a0c */
[----:B------:R-:W-:Y:S01]  /*63de0*/  R2UR UR40, R29 ;  /* 0x000000001d2872ca */ /* 0x000fe200000e0000 */
[----:B------:R-:W-:Y:S01]  /*63df0*/  IMAD.MOV R2, RZ, RZ, -R0 ;  /* 0x000000ffff027224 */ /* 0x000fe200078e0a00 */
[----:B------:R-:W-:Y:S01]  /*63e00*/  LOP3.LUT R3, R10, R3, RZ, 0xc0, !PT ;  /* 0x000000030a037212 */ /* 0x000fe200078ec0ff */
[----:B------:R-:W-:Y:S02]  /*63e10*/  IMAD R0, R24, R0, R5 ;  /* 0x0000000018007224 */ /* 0x000fe400078e0205 */
[----:B--2---:R-:W-:-:S04]  /*63e20*/  IMAD R2, R2, R25, R11 ;  /* 0x0000001902027224 */ /* 0x004fc800078e020b */
[----:B------:R-:W-:Y:S01]  /*63e30*/  IMAD R3, R2, R14, R3 ;  /* 0x0000000e02037224 */ /* 0x000fe200078e0203 */
[----:B----4-:R-:W-:-:S13]  /*63e40*/  ISETP.NE.AND P0, PT, R4, 0x1, PT ;  /* 0x000000010400780c */ /* 0x010fda0003f05270 */
[----:B---3--:R-:W-:-:S04]  /*63e50*/  @P0 IMAD R15, R13, R12, R20 ;  /* 0x0000000c0d0f0224 */ /* 0x008fc800078e0214 */
[----:B------:R-:W-:-:S05]  /*63e60*/  IMAD R0, R0, R28, R15 ;  /* 0x0000001c00007224 */ /* 0x000fca00078e020f */
[----:B------:R-:W-:Y:S02]  /*63e70*/  SEL R2, R3, R0, !P0 ;  /* 0x0000000003027207 */ /* 0x000fe40004000000 */
[----:B------:R-:W-:Y:S02]  /*63e80*/  SEL R0, R0, R3, !P0 ;  /* 0x0000000300007207 */ /* 0x000fe40004000000 */
[----:B------:R-:W-:Y:S02]  /*63e90*/  R2UR UR39, R2 ;  /* 0x00000000022772ca */ /* 0x000fe400000e0000 */
[----:B------:R-:W-:Y:S01]  /*63ea0*/  R2UR UR48, R0 ;  /* 0x00000000003072ca */ /* 0x000fe200000e0000 */
[----:B------:R-:W-:-:S14]  /*63eb0*/  IMAD.MOV.U32 R0, RZ, RZ, 0x1 ;  /* 0x00000001ff007424 */ /* 0x000fdc00078e00ff */
.L_x_1567:
[----:B------:R-:W-:-:S13]  /*63ec0*/  LOP3.LUT P0, RZ, R0, 0xff, RZ, 0xc0, !PT ;  /* 0x000000ff00ff7812 */ /* 0x000fda000780c0ff */
[----:B------:R-:W-:Y:S05]  /*63ed0*/  @P0 BRA `(.L_x_1570) ;  /* 0xfffff9d000540947 */ /* 0x000fea000383ffff */
[----:B------:R-:W-:Y:S05]  /*63ee0*/  EXIT ;  /* 0x000000000000794d */ /* 0x000fea0003800000 */
.L_x_3:
[----:B------:R-:W2:Y:S01]  /*63ef0*/  LDL R17, [R1+0xa5c] ;  /* 0x000a5c0001117983 */ /* 0x000ea20000100800 */
[----:B------:R-:W-:-:S03]  /*63f00*/  ULDC.64 UR4, c[0x0][0x650] ;  /* 0x0001940000047ab9 */ /* 0x000fc60000000a00 */
[----:B------:R-:W3:Y:S01]  /*63f10*/  LDL R18, [R1+0xa58] ;  /* 0x000a580001127983 */ /* 0x000ee20000100800 */
[----:B------:R-:W-:Y:S01]  /*63f20*/  PRMT R6, RZ, 0x7610, R6 ;  /* 0x00007610ff067816 */ /* 0x000fe20000000006 */
[----:B------:R-:W-:Y:S02]  /*63f30*/  IMAD.MOV.U32 R3, RZ, RZ, -0x1 ;  /* 0xffffffffff037424 */ /* 0x000fe400078e00ff */
[----:B------:R-:W-:Y:S02]  /*63f40*/  IMAD.MOV.U32 R2, RZ, RZ, -0x1 ;  /* 0xffffffffff027424 */ /* 0x000fe400078e00ff */
[----:B------:R-:W-:Y:S01]  /*63f50*/  IMAD.MOV.U32 R10, RZ, RZ, -0x1 ;  /* 0xffffffffff0a7424 */ /* 0x000fe200078e00ff */
[----:B--2---:R-:W-:-:S04]  /*63f60*/  ISETP.GE.U32.AND P0, PT, R17, UR4, PT ;  /* 0x0000000411007c0c */ /* 0x004fc8000bf06070 */
[----:B---3--:R-:W-:-:S13]  /*63f70*/  ISETP.GE.U32.AND.EX P0, PT, R18, UR5, PT, P0 ;  /* 0x0000000512007c0c */ /* 0x008fda000bf06100 */
        /* <DEDUP_REMOVED lines=19> */
.L_x_1572:
[--C-:B------:R-:W-:Y:S01]  /*640b0*/  SHF.R.U64 R10, R8, R12, R9.reuse ;  /* 0x0000000c080a7219 */ /* 0x100fe20000001209 */
[----:B------:R-:W-:Y:S01]  /*640c0*/  IMAD.MOV.U32 R3, RZ, RZ, R18 ;  /* 0x000000ffff037224 */ /* 0x000fe200078e0012 */
[----:B------:R-:W-:Y:S01]  /*640d0*/  I2FP.F32.U32 R6, R4 ;  /* 0x0000000400067245 */ /* 0x000fe20000201000 */
[----:B------:R-:W0:Y:S01]  /*640e0*/  LDC R16, c[0x0][0x618] ;  /* 0x00018600ff107b82 */ /* 0x000e220000000800 */
[----:B------:R-:W-:Y:S01]  /*640f0*/  SHF.R.U32.HI R2, RZ, R12, R9 ;  /* 0x0000000cff027219 */ /* 0x000fe20000011609 */
[----:B------:R-:W-:Y:S01]  /*64100*/  ULDC UR4, c[0x0][0x150] ;  /* 0x0000540000047ab9 */ /* 0x000fe20000000800 */
[----:B------:R-:W-:Y:S01]  /*64110*/  IADD3 R5, P0, RZ, -R10, RZ ;  /* 0x8000000aff057210 */ /* 0x000fe20007f1e0ff */
[----:B------:R-:W-:Y:S01]  /*64120*/  FMUL R9, R6, UR4 ;  /* 0x0000000406097c20 */ /* 0x000fe20008400000 */
[----:B------:R-:W-:-:S03]  /*64130*/  ULDC UR4, c[0x0][0x154] ;  /* 0x0000550000047ab9 */ /* 0x000fc60000000800 */
[----:B------:R-:W1:Y:S01]  /*64140*/  LDC.64 R18, c[0x0][0x640] ;  /* 0x00019000ff127b82 */ /* 0x000e620000000a00 */
[----:B------:R-:W-:Y:S01]  /*64150*/  IMAD.X R7, RZ, RZ, ~R2, P0 ;  /* 0x000000ffff077224 */ /* 0x000fe200000e0e02 */
[----:B------:R-:W2:Y:S01]  /*64160*/  F2I.U32.TRUNC.NTZ R9, R9 ;  /* 0x0000000900097305 */ /* 0x000ea2000020f000 */
[----:B------:R-:W-:Y:S02]  /*64170*/  IMAD.MOV.U32 R2, RZ, RZ, R17 ;  /* 0x000000ffff027224 */ /* 0x000fe400078e0011 */
[-C--:B------:R-:W-:Y:S02]  /*64180*/  IMAD R6, R7, R14.reuse, RZ ;  /* 0x0000000e07067224 */ /* 0x080fe400078e02ff */
[C---:B------:R-:W-:Y:S01]  /*64190*/  IMAD.WIDE.U32 R2, R5.reuse, R14, R2 ;  /* 0x0000000e05027225 */ /* 0x040fe200078e0002 */
[----:B------:R-:W3:Y:S03]  /*641a0*/  LDC R11, c[0x0][0x144] ;  /* 0x00005100ff0b7b82 */ /* 0x000ee60000000800 */
[----:B------:R-:W-:-:S02]  /*641b0*/  IMAD R5, R5, R15, R6 ;  /* 0x0000000f05057224 */ /* 0x000fc400078e0206 */
[----:B------:R-:W-:Y:S02]  /*641c0*/  IMAD.MOV.U32 R6, RZ, RZ, -0x1 ;  /* 0xffffffffff067424 */ /* 0x000fe400078e00ff */
[----:B------:R-:W-:Y:S01]  /*641d0*/  IMAD.IADD R3, R3, 0x1, R5 ;  /* 0x0000000103037824 */ /* 0x000fe200078e0205 */
[----:B------:R-:W4:Y:S01]  /*641e0*/  LDC R12, c[0x0][0x608] ;  /* 0x00018200ff0c7b82 */ /* 0x000f220000000800 */
[----:B------:R-:W-:-:S03]  /*641f0*/  I2FP.F32.U32 R5, R0 ;  /* 0x0000000000057245 */ /* 0x000fc60000201000 */
[-C--:B0-----:R-:W-:Y:S01]  /*64200*/  SHF.R.U64 R8, R2, R16.reuse, R3 ;  /* 0x0000001002087219 */ /* 0x081fe20000001203 */
[----:B--2---:R-:W-:Y:S01]  /*64210*/  IMAD.MOV R2, RZ, RZ, -R9 ;  /* 0x000000ffff027224 */ /* 0x004fe200078e0a09 */
[----:B------:R-:W-:Y:S01]  /*64220*/  SHF.R.U32.HI R3, RZ, R16, R3 ;  /* 0x00000010ff037219 */ /* 0x000fe20000011603 */
[----:B------:R-:W-:Y:S01]  /*64230*/  FMUL R5, R5, UR4 ;  /* 0x0000000405057c20 */ /* 0x000fe20008400000 */
[----:B------:R-:W0:Y:S01]  /*64240*/  LDC R7, c[0x0][0x658] ;  /* 0x00019600ff077b82 */ /* 0x000e220000000800 */
[----:B-1----:R-:W-:-:S04]  /*64250*/  ISETP.NE.U32.AND P0, PT, R18, RZ, PT ;  /* 0x000000ff1200720c */ /* 0x002fc80003f05070 */
[----:B------:R-:W-:-:S03]  /*64260*/  ISETP.NE.AND.EX P0, PT, R19, RZ, PT, P0 ;  /* 0x000000ff1300720c */ /* 0x000fc60003f05300 */
[----:B------:R-:W1:Y:S01]  /*64270*/  LDC R15, c[0x0][0x148] ;  /* 0x00005200ff0f7b82 */ /* 0x000e620000000800 */
[----:B---3--:R-:W-:Y:S02]  /*64280*/  IMAD R16, R11, R2, R4 ;  /* 0x000000020b107224 */ /* 0x008fe400078e0204 */
[----:B------:R-:W-:-:S05]  /*64290*/  IMAD.MOV.U32 R4, RZ, RZ, 0x1 ;  /* 0x00000001ff047424 */ /* 0x000fca00078e00ff */
[----:B------:R-:W2:Y:S01]  /*642a0*/  LDC R14, c[0x0][0x600] ;  /* 0x00018000ff0e7b82 */ /* 0x000ea20000000800 */
[-CC-:B----4-:R-:W-:Y:S02]  /*642b0*/  SHF.R.U64 R11, R8, R12.reuse, R3.reuse ;  /* 0x0000000c080b7219 */ /* 0x190fe40000001203 */
[----:B------:R-:W-:Y:S02]  /*642c0*/  SHF.R.U32.HI R2, RZ, R12, R3 ;  /* 0x0000000cff027219 */ /* 0x000fe40000011603 */
[----:B------:R3:W4:Y:S03]  /*642d0*/  F2I.U32.TRUNC.NTZ R12, R5 ;  /* 0x00000005000c7305 */ /* 0x000726000020f000 */
[----:B------:R-:W1:Y:S01]  /*642e0*/  LDC R17, c[0x0][0x648] ;  /* 0x00019200ff117b82 */ /* 0x000e620000000800 */
[-C--:B0-----:R-:W-:Y:S02]  /*642f0*/  SHF.R.U64 R13, R11, R7.reuse, R2 ;  /* 0x000000070b0d7219 */ /* 0x081fe40000001202 */
[----:B------:R-:W-:-:S02]  /*64300*/  SHF.L.U32 R6, R6, R7, RZ ;  /* 0x0000000706067219 */ /* 0x000fc400000006ff */
[-C--:B------:R-:W-:Y:S01]  /*64310*/  SHF.R.U32.HI R3, RZ, R7.reuse, R2 ;  /* 0x00000007ff037219 */ /* 0x080fe20000011602 */
[----:B------:R-:W-:Y:S01]  /*64320*/  IMAD.MOV.U32 R2, RZ, RZ, R13 ;  /* 0x000000ffff027224 */ /* 0x000fe200078e000d */
[----:B------:R-:W-:Y:S01]  /*64330*/  SHF.L.U32 R21, R4, R7, RZ ;  /* 0x0000000704157219 */ /* 0x000fe200000006ff */
[----:B------:R-:W0:Y:S01]  /*64340*/  LDC R20, c[0x0][0x638] ;  /* 0x00018e00ff147b82 */ /* 0x000e220000000800 */
[----:B------:R-:W-:-:S07]  /*64350*/  LOP3.LUT R22, RZ, R6, RZ, 0x33, !PT ;  /* 0x00000006ff167212 */ /* 0x000fce00078e33ff */
[----:B------:R-:W0:Y:S01]  /*64360*/  LDC R23, c[0x0][0x610] ;  /* 0x00018400ff177b82 */ /* 0x000e220000000800 */
[----:B---34-:R-:W-:Y:S05]  /*64370*/  @!P0 BRA `(.L_x_1573) ;  /* 0x0000000000288947 */ /* 0x018fea0003800000 */
        /* <DEDUP_REMOVED lines=10> */
.L_x_1573:
[----:B------:R-:W3:Y:S01]  /*64420*/  LDC R4, c[0x0][0x65c] ;  /* 0x00019700ff047b82 */ /* 0x000ee20000000800 */
[----:B-1----:R-:W-:Y:S01]  /*64430*/  SHF.R.U64 R3, R2, R17, R3 ;  /* 0x0000001102037219 */ /* 0x002fe20000001203 */
[----:B--2---:R-:W-:Y:S01]  /*64440*/  VIADD R5, R14, 0xffffffff ;  /* 0xffffffff0e057836 */ /* 0x004fe20000000000 */
[----:B------:R-:W-:Y:S01]  /*64450*/  LOP3.LUT R2, R11, R22, RZ, 0xc0, !PT ;  /* 0x000000160b027212 */ /* 0x000fe200078ec0ff */
[----:B------:R-:W-:Y:S02]  /*64460*/  IMAD.MOV R12, RZ, RZ, -R12 ;  /* 0x000000ffff0c7224 */ /* 0x000fe400078e0a0c */
[----:B------:R-:W-:Y:S01]  /*64470*/  IMAD.MOV.U32 R6, RZ, RZ, 0x1 ;  /* 0x00000001ff067424 */ /* 0x000fe200078e00ff */
[----:B------:R-:W-:Y:S02]  /*64480*/  LOP3.LUT R5, R8, R5, RZ, 0xc0, !PT ;  /* 0x0000000508057212 */ /* 0x000fe400078ec0ff */
[----:B---3--:R-:W-:Y:S01]  /*64490*/  ISETP.NE.AND P0, PT, R4, 0x1, PT ;  /* 0x000000010400780c */ /* 0x008fe20003f05270 */
[----:B------:R-:W-:-:S02]  /*644a0*/  IMAD.MOV R4, RZ, RZ, -R3 ;  /* 0x000000ffff047224 */ /* 0x000fc400078e0a03 */
[----:B------:R-:W-:-:S10]  /*644b0*/  IMAD R3, R21, R3, R2 ;  /* 0x0000000315037224 */ /* 0x000fd400078e0202 */
[----:B------:R-:W-:Y:S02]  /*644c0*/  @P0 IMAD R16, R15, R12, R0 ;  /* 0x0000000c0f100224 */ /* 0x000fe400078e0200 */
[----:B0-----:R-:W-:Y:S02]  /*644d0*/  IMAD R0, R4, R20, R13 ;  /* 0x0000001404007224 */ /* 0x001fe400078e020d */
[----:B------:R-:W-:Y:S02]  /*644e0*/  IMAD R3, R3, R23, R16 ;  /* 0x0000001703037224 */ /* 0x000fe400078e0210 */
[----:B------:R-:W-:-:S05]  /*644f0*/  IMAD R0, R0, R14, R5 ;  /* 0x0000000e00007224 */ /* 0x000fca00078e0205 */
[----:B------:R-:W-:Y:S02]  /*64500*/  SEL R2, R0, R3, !P0 ;  /* 0x0000000300027207 */ /* 0x000fe40004000000 */
[----:B------:R-:W-:-:S07]  /*64510*/  SEL R3, R3, R0, !P0 ;  /* 0x0000000003037207 */ /* 0x000fce0004000000 */
.L_x_1571:
[----:B------:R-:W-:-:S08]  /*64520*/  NOP ;  /* 0x0000000000007918 */ /* 0x000fd00000000000 */
[----:B------:R-:W0:-:S00]  /*64530*/  USETMAXREG.DEALLOC.CTAPOOL 0x18 ;  /* 0x00000018000079c8 */ /* 0x000e0000080e0500 */
[----:B------:R-:W-:-:S13]  /*64540*/  ISETP.NE.AND P0, PT, RZ, UR8, PT ;  /* 0x00000008ff007c0c */ /* 0x000fda000bf05270 */
[----:B------:R-:W-:Y:S05]  /*64550*/  @P0 EXIT ;  /* 0x000000000000094d */ /* 0x000fea0003800000 */
[----:B0-----:R-:W-:Y:S01]  /*64560*/  LOP3.LUT P0, RZ, R6, 0xff, RZ, 0xc0, !PT ;  /* 0x000000ff06ff7812 */ /* 0x001fe2000780c0ff */
[----:B------:R-:W-:Y:S02]  /*64570*/  IMAD.MOV.U32 R7, RZ, RZ, 0x1 ;  /* 0x00000001ff077424 */ /* 0x000fe400078e00ff */
[----:B------:R-:W-:-:S10]  /*64580*/  IMAD.MOV.U32 R6, RZ, RZ, RZ ;  /* 0x000000ffff067224 */ /* 0x000fd400078e00ff */
[----:B------:R-:W-:Y:S05]  /*64590*/  @!P0 BRA `(.L_x_1574) ;  /* 0x0000000c00588947 */ /* 0x000fea0003800000 */
[----:B------:R-:W0:Y:S01]  /*645a0*/  LDC R0, c[0x0][0x28c] ;  /* 0x0000a300ff007b82 */ /* 0x000e220000000800 */
[----:B------:R-:W1:Y:S01]  /*645b0*/  S2R R4, SR_TID.X ;  /* 0x0000000000047919 */ /* 0x000e620000002100 */
[----:B------:R-:W-:Y:S01]  /*645c0*/  ULDC UR5, c[0x0][0x658] ;  /* 0x0001960000057ab9 */ /* 0x000fe20000000800 */
[----:B------:R-:W-:Y:S01]  /*645d0*/  UMOV UR7, 0xffffffff ;  /* 0xffffffff00077882 */ /* 0x000fe20000000000 */
[----:B------:R-:W-:Y:S01]  /*645e0*/  ULDC UR6, c[0x0][0xc] ;  /* 0x0000030000067ab9 */ /* 0x000fe20000000800 */
[----:B------:R-:W-:Y:S01]  /*645f0*/  USHF.L.U32 UR8, UR7, UR5, URZ ;  /* 0x0000000507087299 */ /* 0x000fe2000800063f */
[----:B------:R-:W-:Y:S01]  /*64600*/  BSSY B0, `(.L_x_1574) ;  /* 0x00000cf000007945 */ /* 0x000fe20003800000 */
[----:B------:R-:W-:Y:S01]  /*64610*/  UMOV UR9, 0x1 ;  /* 0x0000000100097882 */ /* 0x000fe20000000000 */
[----:B------:R-:W-:Y:S01]  /*64620*/  ULDC UR7, c[0x0][0x10] ;  /* 0x0000040000077ab9 */ /* 0x000fe20000000800 */
[----:B------:R-:W-:Y:S01]  /*64630*/  USHF.L.U32 UR18, UR9, UR5, URZ ;  /* 0x0000000509127299 */ /* 0x000fe2000800063f */
[----:B------:R-:W-:Y:S01]  /*64640*/  IMAD.MOV.U32 R9, RZ, RZ, 0x1 ;  /* 0x00000001ff097424 */ /* 0x000fe200078e00ff */
[----:B------:R-:W-:Y:S01]  /*64650*/  UIMAD.WIDE.U32 UR6, UR6, UR7, URZ ;  /* 0x00000007060672a5 */ /* 0x000fe2000f8e003f */
[----:B------:R-:W-:Y:S01]  /*64660*/  IMAD.MOV.U32 R7, RZ, RZ, 0x1 ;  /* 0x00000001ff077424 */ /* 0x000fe200078e00ff */
[----:B------:R-:W-:Y:S01]  /*64670*/  ULDC UR5, c[0x0][0x14] ;  /* 0x0000050000057ab9 */ /* 0x000fe20000000800 */
[----:B------:R-:W-:Y:S01]  /*64680*/  IMAD.MOV.U32 R6, RZ, RZ, RZ ;  /* 0x000000ffff067224 */ /* 0x000fe200078e00ff */
[----:B------:R-:W-:-:S02]  /*64690*/  UIMAD.WIDE.U32 UR20, UR6, UR5, URZ ;  /* 0x00000005061472a5 */ /* 0x000fc4000f8e003f */
[----:B------:R-:W-:Y:S01]  /*646a0*/  UIMAD UR13, UR7, UR5, URZ ;  /* 0x00000005070d72a4 */ /* 0x000fe2000f8e023f */
[----:B------:R-:W-:Y:S01]  /*646b0*/  ULDC UR4, c[0x0][0x600] ;  /* 0x0001800000047ab9 */ /* 0x000fe20000000800 */
[----:B------:R-:W-:Y:S02]  /*646c0*/  ULOP3.LUT UR24, UR38, 0x2, URZ, 0xfc, !UPT ;  /* 0x0000000226187892 */ /* 0x000fe4000f8efc3f */
[----:B------:R-:W-:Y:S01]  /*646d0*/  UIADD3 UR4, UR4, -0x1, URZ ;  /* 0xffffffff04047890 */ /* 0x000fe2000fffe03f */
[----:B0-----:R-:W-:Y:S01]  /*646e0*/  VIADD R0, R0, 0x7f ;  /* 0x0000007f00007836 */ /* 0x001fe20000000000 */
[----:B------:R-:W-:Y:S02]  /*646f0*/  ULOP3.LUT UR17, URZ, UR8, URZ, 0x33, !UPT ;  /* 0x000000083f117292 */ /* 0x000fe4000f8e333f */
[----:B------:R-:W-:Y:S02]  /*64700*/  UIADD3 UR13, UR21, UR13, URZ ;  /* 0x0000000d150d7290 */ /* 0x000fe4000fffe03f */
[----:B------:R-:W-:Y:S01]  /*64710*/  SHF.R.S32.HI R5, RZ, 0x1f, R0 ;  /* 0x0000001fff057819 */ /* 0x000fe20000011400 */
[----:B------:R-:W-:-:S03]  /*64720*/  ULDC.64 UR22, c[0x0][0x198] ;  /* 0x0000660000167ab9 */ /* 0x000fc60000000a00 */
[----:B------:R-:W-:Y:S02]  /*64730*/  LEA.HI R0, R5, R0, RZ, 0x7 ;  /* 0x0000000005007211 */ /* 0x000fe400078f38ff */
[C---:B-1----:R-:W-:Y:S02]  /*64740*/  LOP3.LUT P2, RZ, R4.reuse, 0x7f, RZ, 0xc0, !PT ;  /* 0x0000007f04ff7812 */ /* 0x042fe4000784c0ff */
[----:B------:R-:W-:Y:S02]  /*64750*/  SHF.R.S32.HI R0, RZ, 0x7, R0 ;  /* 0x00000007ff007819 */ /* 0x000fe40000011400 */
[----:B------:R-:W-:-:S03]  /*64760*/  LOP3.LUT P0, RZ, R4, 0x1f, RZ, 0xc0, !PT ;  /* 0x0000001f04ff7812 */ /* 0x000fc6000780c0ff */
[----:B------:R-:W-:Y:S01]  /*64770*/  VIADD R16, R0, 0x1 ;  /* 0x0000000100107836 */ /* 0x000fe20000000000 */
[----:B------:R-:W-:-:S13]  /*64780*/  PLOP3.LUT P0, PT, P0, P2, PT, 0x8a, 0x0 ;  /* 0x000000000000781c */ /* 0x000fda0000705172 */
.L_x_1586:
[----:B------:R-:W-:-:S03]  /*64790*/  UMOV UR5, 0xffffffff ;  /* 0xffffffff00057882 */ /* 0x000fc60000000000 */
[----:B------:R-:W-:Y:S05]  /*647a0*/  BRA.DIV UR5, `(.L_x_1575) ;  /* 0x0000000e05787947 */ /* 0x000fea000b800000 */
[----:B------:R-:W-:-:S13]  /*647b0*/  ELECT P6, URZ, PT ;  /* 0x00000000003f782f */ /* 0x000fda00038c0000 */
.L_x_1595:
[----:B------:R-:W0:Y:S01]  /*647c0*/  LDC R4, c[0x0][0x28c] ;  /* 0x0000a300ff047b82 */ /* 0x000e220000000800 */
[----:B------:R-:W-:Y:S01]  /*647d0*/  BSSY B1, `(.L_x_1576) ;  /* 0x0000038000017945 */ /* 0x000fe20003800000 */
[----:B0-----:R-:W-:-:S13]  /*647e0*/  ISETP.LT.OR P6, PT, R4, 0x1, !P6 ;  /* 0x000000010400780c */ /* 0x001fda00077c1670 */
[----:B------:R-:W-:Y:S05]  /*647f0*/  @P6 BRA `(.L_x_1577) ;  /* 0x0000000000d46947 */ /* 0x000fea0003800000 */
[----:B------:R-:W-:Y:S02]  /*64800*/  IMAD.SHL.U32 R2, R2, 0x200, RZ ;  /* 0x0000020002027824 */ /* 0x000fe400078e00ff */
[----:B------:R-:W-:Y:S02]  /*64810*/  IMAD R3, R3, 0x180, RZ ;  /* 0x0000018003037824 */ /* 0x000fe400078e02ff */
[----:B------:R-:W-:Y:S02]  /*64820*/  IMAD.MOV.U32 R13, RZ, RZ, RZ ;  /* 0x000000ffff0d7224 */ /* 0x000fe400078e00ff */
[----:B------:R-:W-:Y:S02]  /*64830*/  IMAD.MOV.U32 R4, RZ, RZ, R16 ;  /* 0x000000ffff047224 */ /* 0x000fe400078e0010 */
[----:B------:R-:W-:Y:S02]  /*64840*/  IMAD.MOV.U32 R5, RZ, RZ, R7 ;  /* 0x000000ffff057224 */ /* 0x000fe400078e0007 */
[----:B------:R-:W-:-:S07]  /*64850*/  IMAD.MOV.U32 R8, RZ, RZ, R6 ;  /* 0x000000ffff087224 */ /* 0x000fce00078e0006 */
.L_x_1581:
[----:B------:R-:W0:Y:S01]  /*64860*/  S2R R12, SR_CgaCtaId ;  /* 0x00000000000c7919 */ /* 0x000e220000008800 */
[----:B------:R-:W-:-:S04]  /*64870*/  MOV R11, 0x400 ;  /* 0x00000400000b7802 */ /* 0x000fc80000000f00 */
[----:B0-----:R-:W-:Y:S02]  /*64880*/  LEA R15, R12, R11, 0x18 ;  /* 0x0000000b0c0f7211 */ /* 0x001fe400078ec0ff */
[----:B------:R-:W-:Y:S01]  /*64890*/  SHF.L.U32 R11, R5, 0x1f, RZ ;  /* 0x0000001f050b7819 */ /* 0x000fe200000006ff */
[----:B------:R-:W0:Y:S02]  /*648a0*/  @!P2 LDC R12, c[0x0][0x500] ;  /* 0x00014000ff0cab82 */ /* 0x000e240000000800 */
[----:B------:R-:W-:-:S04]  /*648b0*/  IMAD R14, R8, 0x8, R15 ;  /* 0x00000008080e7824 */ /* 0x000fc800078e020f */
[----:B------:R-:W1:Y:S02]  /*648c0*/  SYNCS.PHASECHK.TRANS64.TRYWAIT P1, [R14+URZ+0x10], R11 ;  /* 0x0000100b0e0075a7 */ /* 0x000e64000802017f */
[----:B-1----:R-:W-:Y:S05]  /*648d0*/  @!P1 BRA `(.L_x_1578) ;  /* 0x0000000c004c9947 */ /* 0x002fea0003800000 */
.L_x_1596:
[----:B------:R-:W-:Y:S01]  /*648e0*/  UPRMT UR5, UR24, 0x9910, URZ ;  /* 0x0000991018057896 */ /* 0x000fe2000800003f */
[----:B0-----:R0:W-:Y:S03]  /*648f0*/  @!P2 SYNCS.ARRIVE.TRANS64 RZ, [R14+URZ], R12 ;  /* 0x0000000c0effa9a7 */ /* 0x0011e6000800003f */
[----:B------:R-:W-:-:S06]  /*64900*/  UISETP.NE.AND UP0, UPT, UR5, 0x2, UPT ;  /* 0x000000020500788c */ /* 0x000fcc000bf05270 */
[----:B------:R-:W-:-:S13]  /*64910*/  PLOP3.LUT P1, PT, PT, PT, UP0, 0x80, 0x0 ;  /* 0x000000000000781c */ /* 0x000fda0003f2f008 */
[----:B0-----:R-:W-:Y:S05]  /*64920*/  @P1 BRA `(.L_x_1579) ;  /* 0x0000000000041947 */ /* 0x001fea0003800000 */
[----:B------:R-:W-:Y:S01]  /*64930*/  BPT.TRAP 0x1 ;  /* 0x000000040000795c */ /* 0x000fe20000300000 */
.L_x_1579:
[----:B------:R-:W-:Y:S05]  /*64940*/  @P0 BRA `(.L_x_1580) ;  /* 0x0000000000040947 */ /* 0x000fea0003800000 */
[----:B------:R-:W-:Y:S01]  /*64950*/  BPT.TRAP 0x1 ;  /* 0x000000040000795c */ /* 0x000fe20000300000 */
.L_x_1580:
[--C-:B-1----:R-:W-:Y:S01]  /*64960*/  IMAD R11, R8, 0xc000, R15.reuse ;  /* 0x0000c000080b7824 */ /* 0x102fe200078e020f */
[----:B------:R-:W-:Y:S01]  /*64970*/  R2UR UR9, R14 ;  /* 0x000000000e0972ca */ /* 0x000fe200000e0000 */
[----:B------:R-:W-:Y:S01]  /*64980*/  IMAD R15, R8, 0x10000, R15 ;  /* 0x00010000080f7824 */ /* 0x000fe200078e020f */
[----:B------:R-:W-:Y:S01]  /*64990*/  UIADD3 UR6, UP0, UR22, 0xf0, URZ ;  /* 0x000000f016067890 */ /* 0x000fe2000ff1e03f */
[----:B------:R-:W-:Y:S01]  /*649a0*/  VIADD R4, R4, 0xffffffff ;  /* 0xffffffff04047836 */ /* 0x000fe20000000000 */
[----:B------:R-:W-:Y:S01]  /*649b0*/  R2UR UR5, R11 ;  /* 0x000000000b0572ca */ /* 0x000fe200000e0000 */
[----:B------:R-:W-:Y:S01]  /*649c0*/  UIADD3 UR26, UP1, UR22, 0x1f0, URZ ;  /* 0x000001f0161a7890 */ /* 0x000fe2000ff3e03f */
[----:B------:R-:W-:Y:S01]  /*649d0*/  R2UR UR8, R15 ;  /* 0x000000000f0872ca */ /* 0x000fe200000e0000 */
[----:B------:R-:W-:Y:S01]  /*649e0*/  UIADD3.X UR7, URZ, UR23, URZ, UP0, !UPT ;  /* 0x000000173f077290 */ /* 0x000fe200087fe43f */
[----:B------:R-:W-:Y:S01]  /*649f0*/  R2UR UR11, R3 ;  /* 0x00000000030b72ca */ /* 0x000fe200000e0000 */
[----:B------:R-:W-:Y:S01]  /*64a00*/  VIADD R8, R8, 0x1 ;  /* 0x0000000108087836 */ /* 0x000fe20000000000 */
[C---:B------:R-:W-:Y:S01]  /*64a10*/  R2UR UR10, R13.reuse ;  /* 0x000000000d0a72ca */ /* 0x040fe200000e0000 */
[----:B------:R-:W-:Y:S01]  /*64a20*/  UIADD3.X UR27, URZ, UR23, URZ, UP1, !UPT ;  /* 0x000000173f1b7290 */ /* 0x000fe20008ffe43f */
[----:B------:R-:W-:Y:S01]  /*64a30*/  R2UR UR12, R10 ;  /* 0x000000000a0c72ca */ /* 0x000fe200000e0000 */
[----:B------:R-:W-:Y:S01]  /*64a40*/  UMOV UR14, 0x0 ;  /* 0x00000000000e7882 */ /* 0x000fe20000000000 */
[----:B------:R-:W-:Y:S01]  /*64a50*/  R2UR UR19, R2 ;  /* 0x00000000021372ca */ /* 0x000fe200000e0000 */
[----:B------:R-:W-:Y:S01]  /*64a60*/  UMOV UR15, 0x10000000 ;  /* 0x10000000000f7882 */ /* 0x000fe20000000000 */
[----:B------:R-:W-:Y:S01]  /*64a70*/  ISETP.GT.AND P3, PT, R4, 0x1, PT ;  /* 0x000000010400780c */ /* 0x000fe20003f64270 */
[----:B------:R-:W-:Y:S01]  /*64a80*/  UIADD3 UR5, UR5, 0x100, URZ ;  /* 0x0000010005057890 */ /* 0x000fe2000fffe03f */
[----:B------:R-:W-:Y:S01]  /*64a90*/  ISETP.NE.AND P1, PT, R8, 0x2, PT ;  /* 0x000000020800780c */ /* 0x000fe20003f25270 */
[----:B------:R-:W-:Y:S01]  /*64aa0*/  UIADD3 UR16, UR8, 0x18100, URZ ;  /* 0x0001810008107890 */ /* 0x000fe2000fffe03f */
[----:B------:R-:W-:-:S02]  /*64ab0*/  VIADD R13, R13, 0x80 ;  /* 0x000000800d0d7836 */ /* 0x000fc40000000000 */
[----:B------:R-:W-:Y:S02]  /*64ac0*/  SEL R12, RZ, 0x1, P1 ;  /* 0x00000001ff0c7807 */ /* 0x000fe40000800000 */
[----:B------:R-:W-:Y:S01]  /*64ad0*/  UMOV UR8, UR5 ;  /* 0x0000000500087c82 */ /* 0x000fe20008000000 */
[----:B------:R-:W-:Y:S01]  /*64ae0*/  SEL R8, R8, RZ, P1 ;  /* 0x000000ff08087207 */ /* 0x000fe20000800000 */
[----:B------:R0:W-:Y:S01]  /*64af0*/  UTMALDG.3D [UR8], [UR6], desc[UR14] ;  /* 0x00000e08060075b4 */ /* 0x0001e20008011000 */
[----:B------:R-:W-:Y:S01]  /*64b00*/  LOP3.LUT R5, R5, R12, RZ, 0x3c, !PT ;  /* 0x0000000c05057212 */ /* 0x000fe200078e3cff */
[----:B0-----:R-:W-:Y:S01]  /*64b10*/  UMOV UR8, UR16 ;  /* 0x0000001000087c82 */ /* 0x001fe20008000000 */
[----:B------:R-:W-:Y:S02]  /*64b20*/  UMOV UR11, UR19 ;  /* 0x00000013000b7c82 */ /* 0x000fe40008000000 */
[----:B------:R0:W-:Y:S02]  /*64b30*/  UTMALDG.3D [UR8], [UR26], desc[UR14] ;  /* 0x00000e081a0075b4 */ /* 0x0001e40008011000 */
[----:B0-----:R-:W-:Y:S05]  /*64b40*/  @P3 BRA `(.L_x_1581) ;  /* 0xfffffffc00443947 */ /* 0x001fea000383ffff */
.L_x_1577:
[----:B------:R-:W-:Y:S05]  /*64b50*/  BSYNC B1 ;  /* 0x0000000000017941 */ /* 0x000fea0003800000 */
.L_x_1576:
[----:B------:R-:W2:Y:S01]  /*64b60*/  LDL.LU R15, [R1+0xa58] ;  /* 0x000a5800010f7983 */ /* 0x000ea20000300800 */
[----:B------:R-:W-:Y:S01]  /*64b70*/  LOP3.LUT P4, RZ, R9, 0xff, RZ, 0xc0, !PT ;  /* 0x000000ff09ff7812 */ /* 0x000fe2000788c0ff */
[----:B------:R-:W-:Y:S01]  /*64b80*/  IMAD.IADD R6, R0, 0x1, R6 ;  /* 0x0000000100067824 */ /* 0x000fe200078e0206 */
[----:B------:R-:W-:Y:S01]  /*64b90*/  ULDC.64 UR6, c[0x0][0x650] ;  /* 0x0001940000067ab9 */ /* 0x000fe20000000a00 */
[----:B------:R-:W3:Y:S01]  /*64ba0*/  LDL.LU R14, [R1+0xa5c] ;  /* 0x000a5c00010e7983 */ /* 0x000ee20000300800 */
[----:B------:R-:W-:Y:S01]  /*64bb0*/  BSSY B1, `(.L_x_1582) ;  /* 0x0000071000017945 */ /* 0x000fe20003800000 */
[----:B------:R-:W-:Y:S01]  /*64bc0*/  IMAD.MOV.U32 R10, RZ, RZ, -0x1 ;  /* 0xffffffffff0a7424 */ /* 0x000fe200078e00ff */
[----:B------:R-:W-:Y:S02]  /*64bd0*/  SHF.R.U32.HI R2, RZ, 0x1, R6 ;  /* 0x00000001ff027819 */ /* 0x000fe40000011606 */
[----:B------:R-:W-:Y:S02]  /*64be0*/  ISETP.GT.U32.AND P1, PT, R6, 0x1, PT ;  /* 0x000000010600780c */ /* 0x000fe40003f24070 */
[----:B------:R-:W-:-:S02]  /*64bf0*/  LOP3.LUT R2, R2, 0x1, RZ, 0xc0, !PT ;  /* 0x0000000102027812 */ /* 0x000fc400078ec0ff */
[----:B------:R-:W-:Y:S01]  /*64c00*/  ISETP.LT.U32.AND P1, PT, R0, 0x2, P1 ;  /* 0x000000020000780c */ /* 0x000fe20000f21070 */
[----:B------:R-:W0:Y:S01]  /*64c10*/  @P4 S2R R3, SR_CgaCtaId ;  /* 0x0000000000034919 */ /* 0x000e220000008800 */
[----:B------:R-:W-:Y:S02]  /*64c20*/  ISETP.NE.U32.AND P3, PT, R2, 0x1, PT ;  /* 0x000000010200780c */ /* 0x000fe40003f65070 */
[----:B------:R-:W-:Y:S02]  /*64c30*/  @P4 MOV R2, 0x400 ;  /* 0x0000040000024802 */ /* 0x000fe40000000f00 */
[----:B------:R-:W-:Y:S02]  /*64c40*/  ISETP.GT.U32.AND P3, PT, R0, 0x1, !P3 ;  /* 0x000000010000780c */ /* 0x000fe40005f64070 */
[----:B------:R-:W-:Y:S02]  /*64c50*/  LOP3.LUT R6, R6, 0x1, RZ, 0xc0, !PT ;  /* 0x0000000106067812 */ /* 0x000fe400078ec0ff */
[----:B------:R-:W-:-:S02]  /*64c60*/  PRMT R4, RZ, 0x7610, R4 ;  /* 0x00007610ff047816 */ /* 0x000fc40000000004 */
[----:B------:R-:W-:Y:S02]  /*64c70*/  PRMT R9, RZ, 0x7610, R9 ;  /* 0x00007610ff097816 */ /* 0x000fe40000000009 */
[----:B0-----:R-:W-:Y:S02]  /*64c80*/  @P4 LEA R2, R3, R2, 0x18 ;  /* 0x0000000203024211 */ /* 0x001fe400078ec0ff */
[----:B------:R-:W-:Y:S02]  /*64c90*/  SEL R3, RZ, 0x1, !P3 ;  /* 0x00000001ff037807 */ /* 0x000fe40005800000 */
[----:B------:R0:W-:Y:S02]  /*64ca0*/  @P4 SYNCS.ARRIVE.TRANS64.A1T0 RZ, [R2+URZ+0x38], RZ ;  /* 0x000038ff02ff49a7 */ /* 0x0001e4000810003f */
[----:B0-----:R-:W-:-:S04]  /*64cb0*/  SEL R2, RZ, 0x1, !P1 ;  /* 0x00000001ff027807 */ /* 0x001fc80004800000 */
[----:B------:R-:W-:Y:S01]  /*64cc0*/  LOP3.LUT R7, R3, R7, R2, 0x96, !PT ;  /* 0x0000000703077212 */ /* 0x000fe200078e9602 */
[----:B------:R-:W-:Y:S02]  /*64cd0*/  IMAD.MOV.U32 R3, RZ, RZ, -0x1 ;  /* 0xffffffffff037424 */ /* 0x000fe400078e00ff */
[----:B------:R-:W-:Y:S01]  /*64ce0*/  IMAD.MOV.U32 R2, RZ, RZ, -0x1 ;  /* 0xffffffffff027424 */ /* 0x000fe200078e00ff */
[----:B---3--:R-:W-:-:S04]  /*64cf0*/  IADD3 R14, P1, R14, UR20, RZ ;  /* 0x000000140e0e7c10 */ /* 0x008fc8000ff3e0ff */
[----:B--2---:R-:W-:Y:S01]  /*64d00*/  IADD3.X R15, R15, UR13, RZ, P1, !PT ;  /* 0x0000000d0f0f7c10 */ /* 0x004fe20008ffe4ff */
[----:B------:R0:W-:Y:S01]  /*64d10*/  STL [R1+0xa5c], R14 ;  /* 0x000a5c0e01007387 */ /* 0x0001e20000100800 */
[----:B------:R-:W-:-:S03]  /*64d20*/  ISETP.GE.U32.AND P1, PT, R14, UR6, PT ;  /* 0x000000060e007c0c */ /* 0x000fc6000bf26070 */
[----:B------:R0:W-:Y:S01]  /*64d30*/  STL [R1+0xa58], R15 ;  /* 0x000a580f01007387 */ /* 0x0001e20000100800 */
[----:B------:R-:W-:-:S13]  /*64d40*/  ISETP.GE.U32.AND.EX P1, PT, R15, UR7, PT, P1 ;  /* 0x000000070f007c0c */ /* 0x000fda000bf26110 */
[----:B0-----:R-:W-:Y:S05]  /*64d50*/  @P1 BRA `(.L_x_1583) ;  /* 0x0000000400581947 */ /* 0x001fea0003800000 */
[----:B------:R-:W0:Y:S01]  /*64d60*/  S2R R8, SR_CTAID.X ;  /* 0x0000000000087919 */ /* 0x000e220000002500 */
[----:B------:R-:W1:Y:S01]  /*64d70*/  LDC R11, c[0x0][0x65c] ;  /* 0x00019700ff0b7b82 */ /* 0x000e620000000800 */
[----:B------:R-:W-:Y:S01]  /*64d80*/  ULDC UR5, c[0x0][0x150] ;  /* 0x0000540000057ab9 */ /* 0x000fe20000000800 */
[----:B------:R-:W-:Y:S01]  /*64d90*/  ULDC.64 UR6, c[0x0][0x628] ;  /* 0x00018a0000067ab9 */ /* 0x000fe20000000a00 */
[----:B------:R-:W2:Y:S01]  /*64da0*/  S2R R5, SR_CTAID.Y ;  /* 0x0000000000057919 */ /* 0x000ea20000002600 */
[----:B------:R-:W-:Y:S01]  /*64db0*/  ISETP.NE.U32.AND P1, PT, RZ, UR6, PT ;  /* 0x00000006ff007c0c */ /* 0x000fe2000bf25070 */
[----:B------:R-:W-:-:S03]  /*64dc0*/  ULDC UR8, c[0x0][0x630] ;  /* 0x00018c0000087ab9 */ /* 0x000fc60000000800 */
[----:B------:R-:W3:Y:S01]  /*64dd0*/  LDC R3, c[0x0][0x144] ;  /* 0x00005100ff037b82 */ /* 0x000ee20000000800 */
[----:B------:R-:W-:-:S07]  /*64de0*/  ISETP.NE.AND.EX P1, PT, RZ, UR7, PT, P1 ;  /* 0x00000007ff007c0c */ /* 0x000fce000bf25310 */
[----:B------:R-:W4:Y:S01]  /*64df0*/  LDC R12, c[0x0][0x148] ;  /* 0x00005200ff0c7b82 */ /* 0x000f220000000800 */
[----:B-1----:R-:W-:Y:S02]  /*64e00*/  ISETP.NE.AND P5, PT, R11, 0x1, PT ;  /* 0x000000010b00780c */ /* 0x002fe40003fa5270 */
[----:B0-----:R-:W-:Y:S02]  /*64e10*/  I2FP.F32.U32 R2, R8 ;  /* 0x0000000800027245 */ /* 0x001fe40000201000 */
[----:B--2---:R-:W-:-:S03]  /*64e20*/  I2FP.F32.U32 R4, R5 ;  /* 0x0000000500047245 */ /* 0x004fc60000201000 */
[----:B------:R-:W-:Y:S01]  /*64e30*/  FMUL R2, R2, UR5 ;  /* 0x0000000502027c20 */ /* 0x000fe20008400000 */
[----:B------:R-:W-:Y:S02]  /*64e40*/  ULDC UR5, c[0x0][0x154] ;  /* 0x0000550000057ab9 */ /* 0x000fe40000000800 */
[----:B------:R-:W-:-:S03]  /*64e50*/  FMUL R10, R4, UR5 ;  /* 0x00000005040a7c20 */ /* 0x000fc60008400000 */
[----:B------:R-:W0:Y:S08]  /*64e60*/  F2I.U32.TRUNC.NTZ R2, R2 ;  /* 0x0000000200027305 */ /* 0x000e30000020f000 */
[----:B------:R-:W1:Y:S01]  /*64e70*/  F2I.U32.TRUNC.NTZ R10, R10 ;  /* 0x0000000a000a7305 */ /* 0x000e62000020f000 */
[----:B0-----:R-:W-:Y:S02]  /*64e80*/  IMAD.MOV R4, RZ, RZ, -R2 ;  /* 0x000000ffff047224 */ /* 0x001fe400078e0a02 */
[----:B------:R-:W-:-:S02]  /*64e90*/  IMAD.MOV.U32 R2, RZ, RZ, R14 ;  /* 0x000000ffff027224 */ /* 0x000fc400078e000e */
[----:B---3--:R-:W-:Y:S02]  /*64ea0*/  IMAD R8, R3, R4, R8 ;  /* 0x0000000403087224 */ /* 0x008fe400078e0208 */
[----:B-1----:R-:W-:-:S04]  /*64eb0*/  IMAD.MOV R3, RZ, RZ, -R10 ;  /* 0x000000ffff037224 */ /* 0x002fc800078e0a0a */
[----:B----4-:R-:W-:Y:S02]  /*64ec0*/  @P5 IMAD R8, R12, R3, R5 ;  /* 0x000000030c085224 */ /* 0x010fe400078e0205 */
[----:B------:R-:W-:Y:S01]  /*64ed0*/  IMAD.MOV.U32 R3, RZ, RZ, R15 ;  /* 0x000000ffff037224 */ /* 0x000fe200078e000f */
[----:B------:R-:W-:Y:S06]  /*64ee0*/  @!P1 BRA `(.L_x_1584) ;  /* 0x0000000000289947 */ /* 0x000fec0003800000 */
[----:B------:R-:W-:Y:S02]  /*64ef0*/  ULDC UR5, c[0x0][0x634] ;  /* 0x00018d0000057ab9 */ /* 0x000fe40000000800 */
[----:B------:R-:W-:-:S05]  /*64f00*/  IADD3 R3, P1, R14, UR5, RZ ;  /* 0x000000050e037c10 */ /* 0x000fca000ff3e0ff */
[----:B------:R-:W-:-:S04]  /*64f10*/  IMAD.X R11, RZ, RZ, R15, P1 ;  /* 0x000000ffff0b7224 */ /* 0x000fc800008e060f */
[----:B------:R-:W-:-:S04]  /*64f20*/  IMAD.WIDE.U32 R4, R11, UR6, RZ ;  /* 0x000000060b047c25 */ /* 0x000fc8000f8e00ff */
[----:B------:R-:W-:-:S04]  /*64f30*/  IMAD.WIDE.U32 R4, P1, R3, UR7, R4 ;  /* 0x0000000703047c25 */ /* 0x000fc8000f820004 */
[----:B------:R-:W-:-:S04]  /*64f40*/  IMAD.WIDE.U32 R2, R3, UR6, RZ ;  /* 0x0000000603027c25 */ /* 0x000fc8000f8e00ff */
[----:B------:R-:W-:Y:S01]  /*64f50*/  IMAD.MOV.U32 R2, RZ, RZ, R5 ;  /* 0x000000ffff027224 */ /* 0x000fe200078e0005 */
[----:B------:R-:W-:Y:S01]  /*64f60*/  IADD3 RZ, P3, R3, R4, RZ ;  /* 0x0000000403ff7210 */ /* 0x000fe20007f7e0ff */
[----:B------:R-:W-:-:S04]  /*64f70*/  IMAD.X R3, RZ, RZ, RZ, P1 ;  /* 0x000000ffff037224 */ /* 0x000fc800008e06ff */
[----:B------:R-:W-:-:S08]  /*64f80*/  IMAD.WIDE.U32.X R2, R11, UR7, R2, P3 ;  /* 0x000000070b027c25 */ /* 0x000fd000098e0402 */
.L_x_1584:
[--C-:B------:R-:W-:Y:S01]  /*64f90*/  SHF.R.U64 R10, R2, UR8, R3.reuse ;  /* 0x00000008020a7c19 */ /* 0x100fe20008001203 */
[----:B------:R-:W-:Y:S01]  /*64fa0*/  ULDC.64 UR6, c[0x0][0x620] ;  /* 0x0001880000067ab9 */ /* 0x000fe20000000a00 */
[----:B------:R-:W-:Y:S01]  /*64fb0*/  SHF.R.U32.HI R2, RZ, UR8, R3 ;  /* 0x00000008ff027c19 */ /* 0x000fe20008011603 */
[----:B------:R-:W-:Y:S01]  /*64fc0*/  IMAD.MOV.U32 R3, RZ, RZ, R15 ;  /* 0x000000ffff037224 */ /* 0x000fe200078e000f */
[----:B------:R-:W-:Y:S01]  /*64fd0*/  IADD3 R11, P1, RZ, -R10, RZ ;  /* 0x8000000aff0b7210 */ /* 0x000fe20007f3e0ff */
[----:B------:R-:W-:-:S04]  /*64fe0*/  ULDC UR5, c[0x0][0x618] ;  /* 0x0001860000057ab9 */ /* 0x000fc80000000800 */
[----:B------:R-:W-:-:S04]  /*64ff0*/  IMAD.X R2, RZ, RZ, ~R2, P1 ;  /* 0x000000ffff027224 */ /* 0x000fc800008e0e02 */
[----:B------:R-:W-:-:S04]  /*65000*/  IMAD R2, R2, UR6, RZ ;  /* 0x0000000602027c24 */ /* 0x000fc8000f8e02ff */
[----:B------:R-:W-:Y:S02]  /*65010*/  IMAD R5, R11, UR7, R2 ;  /* 0x000000070b057c24 */ /* 0x000fe4000f8e0202 */
[----:B------:R-:W-:-:S04]  /*65020*/  IMAD.MOV.U32 R2, RZ, RZ, R14 ;  /* 0x000000ffff027224 */ /* 0x000fc800078e000e */
[----:B------:R-:W-:Y:S01]  /*65030*/  IMAD.WIDE.U32 R2, R11, UR6, R2 ;  /* 0x000000060b027c25 */ /* 0x000fe2000f8e0002 */
[----:B------:R-:W-:Y:S02]  /*65040*/  ULDC.64 UR6, c[0x0][0x640] ;  /* 0x0001900000067ab9 */ /* 0x000fe40000000a00 */
[----:B------:R-:W-:Y:S01]  /*65050*/  ISETP.NE.U32.AND P1, PT, RZ, UR6, PT ;  /* 0x00000006ff007c0c */ /* 0x000fe2000bf25070 */
[----:B------:R-:W-:-:S03]  /*65060*/  IMAD.IADD R3, R3, 0x1, R5 ;  /* 0x0000000103037824 */ /* 0x000fc600078e0205 */
[----:B------:R-:W-:Y:S02]  /*65070*/  ISETP.NE.AND.EX P1, PT, RZ, UR7, PT, P1 ;  /* 0x00000007ff007c0c */ /* 0x000fe4000bf25310 */
[--C-:B------:R-:W-:Y:S02]  /*65080*/  SHF.R.U64 R11, R2, UR5, R3.reuse ;  /* 0x00000005020b7c19 */ /* 0x100fe40008001203 */
[----:B------:R-:W-:Y:S01]  /*65090*/  SHF.R.U32.HI R2, RZ, UR5, R3 ;  /* 0x00000005ff027c19 */ /* 0x000fe20008011603 */
[----:B------:R-:W-:-:S03]  /*650a0*/  ULDC UR5, c[0x0][0x608] ;  /* 0x0001820000057ab9 */ /* 0x000fc60000000800 */
[--C-:B------:R-:W-:Y:S02]  /*650b0*/  SHF.R.U64 R12, R11, UR5, R2.reuse ;  /* 0x000000050b0c7c19 */ /* 0x100fe40008001202 */
[----:B------:R-:W-:Y:S01]  /*650c0*/  SHF.R.U32.HI R3, RZ, UR5, R2 ;  /* 0x00000005ff037c19 */ /* 0x000fe20008011602 */
[----:B------:R-:W-:-:S03]  /*650d0*/  ULDC UR5, c[0x0][0x658] ;  /* 0x0001960000057ab9 */ /* 0x000fc60000000800 */
[--C-:B------:R-:W-:Y:S02]  /*650e0*/  SHF.R.U64 R13, R12, UR5, R3.reuse ;  /* 0x000000050c0d7c19 */ /* 0x100fe40008001203 */
[----:B------:R-:W-:-:S03]  /*650f0*/  SHF.R.U32.HI R14, RZ, UR5, R3 ;  /* 0x00000005ff0e7c19 */ /* 0x000fc60008011603 */
[----:B------:R-:W-:Y:S02]  /*65100*/  IMAD.MOV.U32 R2, RZ, RZ, R13 ;  /* 0x000000ffff027224 */ /* 0x000fe400078e000d */
        /* <DEDUP_REMOVED lines=12> */
.L_x_1585:
[----:B------:R-:W-:Y:S01]  /*651d0*/  ULDC UR5, c[0x0][0x648] ;  /* 0x0001920000057ab9 */ /* 0x000fe20000000800 */
[----:B------:R-:W-:Y:S01]  /*651e0*/  LOP3.LUT R12, R12, UR17, RZ, 0xc0, !PT ;  /* 0x000000110c0c7c12 */ /* 0x000fe2000f8ec0ff */
[----:B------:R-:W-:Y:S01]  /*651f0*/  IMAD.MOV.U32 R4, RZ, RZ, 0x1 ;  /* 0x00000001ff047424 */ /* 0x000fe200078e00ff */
[----:B------:R-:W-:Y:S01]  /*65200*/  SHF.R.U64 R3, R2, UR5, R3 ;  /* 0x0000000502037c19 */ /* 0x000fe20008001203 */
[----:B------:R-:W-:-:S04]  /*65210*/  ULDC UR5, c[0x0][0x638] ;  /* 0x00018e0000057ab9 */ /* 0x000fc80000000800 */
[----:B------:R-:W-:Y:S02]  /*65220*/  IMAD.MOV R2, RZ, RZ, -R3 ;  /* 0x000000ffff027224 */ /* 0x000fe400078e0a03 */
[----:B------:R-:W-:Y:S02]  /*65230*/  IMAD R5, R3, UR18, R12 ;  /* 0x0000001203057c24 */ /* 0x000fe4000f8e020c */
[----:B------:R-:W-:Y:S01]  /*65240*/  IMAD R13, R2, UR5, R13 ;  /* 0x00000005020d7c24 */ /* 0x000fe2000f8e020d */
[----:B------:R-:W-:Y:S01]  /*65250*/  ULDC UR5, c[0x0][0x610] ;  /* 0x0001840000057ab9 */ /* 0x000fe20000000800 */
[----:B------:R-:W-:Y:S01]  /*65260*/  LOP3.LUT R2, R11, UR4, RZ, 0xc0, !PT ;  /* 0x000000040b027c12 */ /* 0x000fe2000f8ec0ff */
[----:B------:R-:W-:Y:S01]  /*65270*/  IMAD R8, R5, UR5, R8 ;  /* 0x0000000505087c24 */ /* 0x000fe2000f8e0208 */
[----:B------:R-:W-:-:S03]  /*65280*/  ULDC UR5, c[0x0][0x600] ;  /* 0x0001800000057ab9 */ /* 0x000fc60000000800 */
[----:B------:R-:W-:-:S05]  /*65290*/  IMAD R13, R13, UR5, R2 ;  /* 0x000000050d0d7c24 */ /* 0x000fca000f8e0202 */
[----:B------:R-:W-:Y:S02]  /*652a0*/  SEL R2, R13, R8, !P5 ;  /* 0x000000080d027207 */ /* 0x000fe40006800000 */
[----:B------:R-:W-:-:S07]  /*652b0*/  SEL R3, R8, R13, !P5 ;  /* 0x0000000d08037207 */ /* 0x000fce0006800000 */
.L_x_1583:
[----:B------:R-:W-:Y:S05]  /*652c0*/  BSYNC B1 ;  /* 0x0000000000017941 */ /* 0x000fea0003800000 */
.L_x_1582:
[----:B------:R-:W-:-:S13]  /*652d0*/  LOP3.LUT P1, RZ, R4, 0xff, RZ, 0xc0, !PT ;  /* 0x000000ff04ff7812 */ /* 0x000fda000782c0ff */
[----:B------:R-:W-:Y:S05]  /*652e0*/  @P1 BRA `(.L_x_1586) ;  /* 0xfffffff400281947 */ /* 0x000fea000383ffff */
[----:B------:R-:W-:Y:S05]  /*652f0*/  BSYNC B0 ;  /* 0x0000000000007941 */ /* 0x000fea0003800000 */
.L_x_1574:
[----:B------:R-:W-:-:S03]  /*65300*/  UMOV UR5, 0xffffffff ;  /* 0xffffffff00057882 */ /* 0x000fc60000000000 */
[----:B------:R-:W-:Y:S05]  /*65310*/  BRA.DIV UR5, `(.L_x_1587) ;  /* 0x0000000205d07947 */ /* 0x000fea000b800000 */
[----:B------:R-:W-:-:S13]  /*65320*/  ELECT P6, URZ, PT ;  /* 0x00000000003f782f */ /* 0x000fda00038c0000 */
.L_x_1599:
[----:B------:R-:W-:Y:S04]  /*65330*/  BSSY B0, `(.L_x_1588) ;  /* 0x000001a000007945 */ /* 0x000fe80003800000 */
[----:B------:R-:W-:Y:S05]  /*65340*/  @!P6 BRA `(.L_x_1589) ;  /* 0x000000000060e947 */ /* 0x000fea0003800000 */
[----:B------:R-:W-:-:S04]  /*65350*/  ULOP3.LUT UR5, UR38, 0x2, URZ, 0xfc, !UPT ;  /* 0x0000000226057892 */ /* 0x000fc8000f8efc3f */
[----:B------:R-:W-:-:S06]  /*65360*/  UISETP.NE.AND UP0, UPT, UR5, 0x3, UPT ;  /* 0x000000030500788c */ /* 0x000fcc000bf05270 */
[----:B------:R-:W-:-:S13]  /*65370*/  PLOP3.LUT P0, PT, PT, PT, UP0, 0x80, 0x0 ;  /* 0x000000000000781c */ /* 0x000fda0003f0f008 */
[----:B------:R-:W-:Y:S05]  /*65380*/  @!P0 BRA `(.L_x_1590) ;  /* 0x0000000000048947 */ /* 0x000fea0003800000 */
[----:B------:R-:W-:Y:S01]  /*65390*/  BPT.TRAP 0x1 ;  /* 0x000000040000795c */ /* 0x000fe20000300000 */
.L_x_1590:
[----:B------:R-:W0:Y:S01]  /*653a0*/  S2R R3, SR_CgaCtaId ;  /* 0x0000000000037919 */ /* 0x000e220000008800 */
[----:B------:R-:W-:-:S04]  /*653b0*/  MOV R0, 0x400 ;  /* 0x0000040000007802 */ /* 0x000fc80000000f00 */
[----:B0-----:R-:W-:Y:S02]  /*653c0*/  LEA R3, R3, R0, 0x18 ;  /* 0x0000000003037211 */ /* 0x001fe400078ec0ff */
[----:B------:R-:W-:-:S03]  /*653d0*/  SHF.L.U32 R0, R7, 0x1f, RZ ;  /* 0x0000001f07007819 */ /* 0x000fc600000006ff */
[----:B------:R-:W-:-:S04]  /*653e0*/  VIADD R3, R3, 0x10 ;  /* 0x0000001003037836 */ /* 0x000fc80000000000 */
[----:B------:R-:W-:-:S04]  /*653f0*/  IMAD R5, R6, 0x8, R3 ;  /* 0x0000000806057824 */ /* 0x000fc800078e0203 */
[----:B------:R-:W0:Y:S02]  /*65400*/  SYNCS.PHASECHK.TRANS64.TRYWAIT P0, [R5+URZ], R0 ;  /* 0x00000000050075a7 */ /* 0x000e24000800017f */
[----:B0-----:R-:W-:Y:S05]  /*65410*/  @!P0 BRA `(.L_x_1591) ;  /* 0x0000000000b08947 */ /* 0x001fea0003800000 */
.L_x_1600:
[----:B------:R-:W-:-:S05]  /*65420*/  VIADD R6, R6, 0x1 ;  /* 0x0000000106067836 */ /* 0x000fca0000000000 */
[----:B------:R-:W-:-:S04]  /*65430*/  ISETP.NE.AND P0, PT, R6, 0x2, PT ;  /* 0x000000020600780c */ /* 0x000fc80003f05270 */
[----:B0-----:R-:W-:Y:S02]  /*65440*/  SEL R0, RZ, 0x1, P0 ;  /* 0x00000001ff007807 */ /* 0x001fe40000000000 */
[----:B------:R-:W-:Y:S02]  /*65450*/  SEL R6, R6, RZ, P0 ;  /* 0x000000ff06067207 */ /* 0x000fe40000000000 */
[----:B------:R-:W-:-:S03]  /*65460*/  LOP3.LUT R0, R7, R0, RZ, 0x3c, !PT ;  /* 0x0000000007007212 */ /* 0x000fc600078e3cff */
[----:B------:R-:W-:Y:S01]  /*65470*/  IMAD R3, R6, 0x8, R3 ;  /* 0x0000000806037824 */ /* 0x000fe200078e0203 */
[----:B------:R-:W-:-:S07]  /*65480*/  SHF.L.U32 R0, R0, 0x1f, RZ ;  /* 0x0000001f00007819 */ /* 0x000fce00000006ff */
.L_x_1592:
[----:B0-----:R0:W1:Y:S02]  /*65490*/  SYNCS.PHASECHK.TRANS64.TRYWAIT P0, [R3+URZ], R0 ;  /* 0x00000000030075a7 */ /* 0x001064000800017f */
[----:B-1----:R-:W-:Y:S05]  /*654a0*/  @!P0 NANOSLEEP.SYNCS 0x989680 ;  /* 0x009896800000895d */ /* 0x002fea0003900000 */
[----:B------:R-:W1:Y:S02]  /*654b0*/  @!P0 SYNCS.PHASECHK.TRANS64 P0, [R3+URZ], R0 ;  /* 0x00000000030085a7 */ /* 0x000e64000800007f */
[----:B-1----:R-:W-:Y:S05]  /*654c0*/  @!P0 BRA `(.L_x_1592) ;  /* 0xfffffffc00f08947 */ /* 0x002fea000383ffff */
.L_x_1589:
[----:B------:R-:W-:Y:S05]  /*654d0*/  BSYNC B0 ;  /* 0x0000000000007941 */ /* 0x000fea0003800000 */
.L_x_1588:
[----:B------:R-:W-:Y:S05]  /*654e0*/  EXIT ;  /* 0x000000000000794d */ /* 0x000fea0003800000 */
.L_x_17:
[----:B-1----:R1:W2:Y:S02]  /*654f0*/  SYNCS.PHASECHK.TRANS64.TRYWAIT P1, [R3+URZ], R2 ;  /* 0x00000002030075a7 */ /* 0x0022a4000802017f */
[----:B--2---:R-:W-:Y:S05]  /*65500*/  @!P1 NANOSLEEP.SYNCS 0x989680 ;  /* 0x009896800000995d */ /* 0x004fea0003900000 */
[----:B------:R-:W2:Y:S02]  /*65510*/  @!P1 SYNCS.PHASECHK.TRANS64 P1, [R3+URZ], R2 ;  /* 0x00000002030095a7 */ /* 0x000ea4000802007f */
[----:B--2---:R-:W-:Y:S05]  /*65520*/  @!P1 BRA `(.L_x_17) ;  /* 0xfffffffc00f09947 */ /* 0x004fea000383ffff */
[----:B------:R-:W-:Y:S05]  /*65530*/  BRA `(.L_x_16) ;  /* 0xfffff9bc00907947 */ /* 0x000fea000383ffff */
.L_x_22:
[----:B-1----:R1:W2:Y:S02]  /*65540*/  SYNCS.PHASECHK.TRANS64.TRYWAIT P1, [R2+URZ], R3 ;  /* 0x00000003020075a7 */ /* 0x0022a4000802017f */
[----:B--2---:R-:W-:Y:S05]  /*65550*/  @!P1 NANOSLEEP.SYNCS 0x989680 ;  /* 0x009896800000995d */ /* 0x004fea0003900000 */
[----:B------:R-:W2:Y:S02]  /*65560*/  @!P1 SYNCS.PHASECHK.TRANS64 P1, [R2+URZ], R3 ;  /* 0x00000003020095a7 */ /* 0x000ea4000802007f */
[----:B--2---:R-:W-:Y:S05]  /*65570*/  @!P1 BRA `(.L_x_22) ;  /* 0xfffffffc00f09947 */ /* 0x004fea000383ffff */
[----:B------:R-:W-:Y:S05]  /*65580*/  BRA `(.L_x_21) ;  /* 0xfffffaf0001c7947 */ /* 0x000fea000383ffff */
.L_x_1575:
[----:B------:R-:W-:Y:S01]  /*65590*/  BSSY B1, `(.L_x_1593) ;  /* 0x0000006000017945 */ /* 0x000fe20003800000 */
[----:B------:R-:W-:-:S07]  /*655a0*/  IMAD.MOV.U32 R15, RZ, RZ, -0x1 ;  /* 0xffffffffff0f7424 */ /* 0x000fce00078e00ff */
[----:B------:R-:W-:Y:S05]  /*655b0*/  WARPSYNC.COLLECTIVE R15, `(.L_x_1594) ;  /* 0x000000000f0c7348 */ /* 0x000fea0003c00000 */
[----:B------:R-:W-:Y:S02]  /*655c0*/  ELECT P6, UR62, PT ;  /* 0x00000000003e782f */ /* 0x000fe400038c0000 */
[----:B------:R-:W-:Y:S01]  /*655d0*/  MOV R14, UR62 ;  /* 0x0000003e000e7c02 */ /* 0x000fe20008000f00 */
[----:B------:R-:W-:Y:S10]  /*655e0*/  ENDCOLLECTIVE ;  /* 0x000000000000791b */ /* 0x000ff40003800000 */
.L_x_1594:
[----:B------:R-:W-:Y:S05]  /*655f0*/  BSYNC B1 ;  /* 0x0000000000017941 */ /* 0x000fea0003800000 */
.L_x_1593:
[----:B------:R-:W-:Y:S05]  /*65600*/  BRA `(.L_x_1595) ;  /* 0xfffffff0006c7947 */ /* 0x000fea000383ffff */
.L_x_1578:
[----:B-1----:R1:W2:Y:S02]  /*65610*/  SYNCS.PHASECHK.TRANS64.TRYWAIT P1, [R14+URZ+0x10], R11 ;  /* 0x0000100b0e0075a7 */ /* 0x0022a4000802017f */
[----:B--2---:R-:W-:Y:S05]  /*65620*/  @!P1 NANOSLEEP.SYNCS 0x989680 ;  /* 0x009896800000995d */ /* 0x004fea0003900000 */
[----:B------:R-:W2:Y:S02]  /*65630*/  @!P1 SYNCS.PHASECHK.TRANS64 P1, [R14+URZ+0x10], R11 ;  /* 0x0000100b0e0095a7 */ /* 0x000ea4000802007f */
[----:B--2---:R-:W-:Y:S05]  /*65640*/  @!P1 BRA `(.L_x_1578) ;  /* 0xfffffffc00f09947 */ /* 0x004fea000383ffff */
[----:B------:R-:W-:Y:S05]  /*65650*/  BRA `(.L_x_1596) ;  /* 0xfffffff000a07947 */ /* 0x000fea000383ffff */
.L_x_1587:
[----:B------:R-:W-:Y:S01]  /*65660*/  BSSY B0, `(.L_x_1597) ;  /* 0x0000006000007945 */ /* 0x000fe20003800000 */
[----:B------:R-:W-:-:S07]  /*65670*/  IMAD.MOV.U32 R15, RZ, RZ, -0x1 ;  /* 0xffffffffff0f7424 */ /* 0x000fce00078e00ff */
[----:B------:R-:W-:Y:S05]  /*65680*/  WARPSYNC.COLLECTIVE R15, `(.L_x_1598) ;  /* 0x000000000f0c7348 */ /* 0x000fea0003c00000 */
[----:B------:R-:W-:Y:S02]  /*65690*/  ELECT P6, UR62, PT ;  /* 0x00000000003e782f */ /* 0x000fe400038c0000 */
[----:B------:R-:W-:Y:S01]  /*656a0*/  MOV R14, UR62 ;  /* 0x0000003e000e7c02 */ /* 0x000fe20008000f00 */
[----:B------:R-:W-:Y:S10]  /*656b0*/  ENDCOLLECTIVE ;  /* 0x000000000000791b */ /* 0x000ff40003800000 */
.L_x_1598:
[----:B------:R-:W-:Y:S05]  /*656c0*/  BSYNC B0 ;  /* 0x0000000000007941 */ /* 0x000fea0003800000 */
.L_x_1597:
[----:B------:R-:W-:Y:S05]  /*656d0*/  BRA `(.L_x_1599) ;  /* 0xfffffffc00147947 */ /* 0x000fea000383ffff */
.L_x_1591:
[----:B0-----:R0:W1:Y:S02]  /*656e0*/  SYNCS.PHASECHK.TRANS64.TRYWAIT P0, [R5+URZ], R0 ;  /* 0x00000000050075a7 */ /* 0x001064000800017f */
[----:B-1----:R-:W-:Y:S05]  /*656f0*/  @!P0 NANOSLEEP.SYNCS 0x989680 ;  /* 0x009896800000895d */ /* 0x002fea0003900000 */
[----:B------:R-:W1:Y:S02]  /*65700*/  @!P0 SYNCS.PHASECHK.TRANS64 P0, [R5+URZ], R0 ;  /* 0x00000000050085a7 */ /* 0x000e64000800007f */
[----:B-1----:R-:W-:Y:S05]  /*65710*/  @!P0 BRA `(.L_x_1591) ;  /* 0xfffffffc00f08947 */ /* 0x002fea000383ffff */
[----:B------:R-:W-:Y:S05]  /*65720*/  BRA `(.L_x_1600) ;  /* 0xfffffffc003c7947 */ /* 0x000fea000383ffff */
.L_x_1601:
[----:B------:R-:W-:-:S00]  /*65730*/  BRA `(.L_x_1601) ;  /* 0xfffffffc00fc7947 */ /* 0x000fc0000383ffff */
[----:B------:R-:W-:-:S00]  /*65740*/  NOP ;  /* 0x0000000000007918 */ /* 0x000fc00000000000 */
        /* <DEDUP_REMOVED lines=11> */
.L_x_1602:


//--------------------- .nv.global.init           --------------------------
	.section	.nv.global.init,"aw",@progbits
.nv.global.init:
	.type		$str$22,@object
	.size		$str$22,($str$23 - $str$22)
$str$22:
        /*0000*/ 	.byte	0x6b, 0x5f, 0x74, 0x69, 0x6c, 0x65, 0x5f, 0x63, 0x6f, 0x75, 0x6e, 0x74, 0x20, 0x3e, 0x3d, 0x20
        /*0010*/ 	.byte	0x31, 0x00
	.type		$str$23,@object
	.size		$str$23,(__unnamed_1 - $str$23)
$str$23:
        /*0012*/ 	.byte	0x2f, 0x74, 0x6d, 0x70, 0x2f, 0x63, 0x75, 0x74, 0x6c, 0x61, 0x73, 0x73, 0x5f, 0x73, 0x77, 0x65
        /*0022*/ 	.byte	0x65, 0x70, 0x5f, 0x73, 0x72, 0x63, 0x2f, 0x69, 0x6e, 0x63, 0x6c, 0x75, 0x64, 0x65, 0x2f, 0x63
        /*0032*/ 	.byte	0x75, 0x74, 0x6c, 0x61, 0x73, 0x73, 0x2f, 0x67, 0x65, 0x6d, 0x6d, 0x2f, 0x63, 0x6f, 0x6c, 0x6c
        /*0042*/ 	.byte	0x65, 0x63, 0x74, 0x69, 0x76, 0x65, 0x2f, 0x73, 0x6d, 0x39, 0x30, 0x5f, 0x6d, 0x6d, 0x61, 0x5f
        /*0052*/ 	.byte	0x74, 0x6d, 0x61, 0x5f, 0x67, 0x6d, 0x6d, 0x61, 0x5f, 0x73, 0x73, 0x5f, 0x77, 0x61, 0x72, 0x70
        /*0062*/ 	.byte	0x73, 0x70, 0x65, 0x63, 0x69, 0x61, 0x6c, 0x69, 0x7a, 0x65, 0x64, 0x2e, 0x68, 0x70, 0x70, 0x00
	.type		__unnamed_1,@object
	.size		__unnamed_1,(.L_0 - __unnamed_1)
__unnamed_1:
        /* <DEDUP_REMOVED lines=173> */
        /*0b42*/ 	.byte	0x64, 0x65, 0x6e, 0x74, 0x69, 0x74, 0x79, 0x5d, 0x00
.L_0:


//--------------------- .nv.shared._ZN7cutlass13device_kernelINS_4gemm6kernel13GemmUniversalIN4cute5tupleIJiiiiEEENS1_10collective13CollectiveMmaINS1_34MainloopSm90TmaGmmaWarpSpecializedILi2ENS5_IJNS4_1CILi1EEESB_SB_EEENS1_35KernelTmaWarpSpecializedCooperativeEEENS5_IJNSA_ILi384EEENSA_ILi512EEENSA_ILi128EEEEEEaNS5_IJlSB_lEEEaSJ_NS4_8TiledMMAINS4_8MMA_AtomIJNS4_4SM904GMMA27MMA_64x256x32_S32S8S8_SS_TNEEEENS4_6LayoutINS5_IJNSA_ILi2EEESB_SB_EEENS5_IJSB_NSA_ILi0EEEST_EEEEENS5_IJNS4_10UnderscoreESW_SW_EEEEENS4_13SM90_TMA_LOADENS4_14ComposedLayoutINS4_7SwizzleILi3ELi4ELi3EEENS4_18smem_ptr_flag_bitsILi8EEENSQ_INS5_IJNSA_ILi8EEESH_EEENS5_IJSH_SB_EEEEEEEvNS4_8identityESZ_S19_vS1A_EENS_8epilogue10collective6detail29Sm90TmaWarpSpecializedAdapterINS1D_15DefaultEpilogueIaSJ_SJ_NS1C_6thread17LinearCombinationIaLi1EiiLNS1H_9ScaleType4KindE0ELNS_15FloatRoundStyleE2EaEENS1_15EpilogueDefaultEEEEEvvEEEEvNT_6ParamsE --------------------------
	.section	.nv.shared._ZN7cutlass13device_kernelINS_4gemm6kernel13GemmUniversalIN4cute5tupleIJiiiiEEENS1_10collective13CollectiveMmaINS1_34MainloopSm90TmaGmmaWarpSpecializedILi2ENS5_IJNS4_1CILi1EEESB_SB_EEENS1_35KernelTmaWarpSpecializedCooperativeEEENS5_IJNSA_ILi384EEENSA_ILi512EEENSA_ILi128EEEEEEaNS5_IJlSB_lEEEaSJ_NS4_8TiledMMAINS4_8MMA_AtomIJNS4_4SM904GMMA27MMA_64x256x32_S32S8S8_SS_TNEEEENS4_6LayoutINS5_IJNSA_ILi2EEESB_SB_EEENS5_IJSB_NSA_ILi0EEEST_EEEEENS5_IJNS4_10UnderscoreESW_SW_EEEEENS4_13SM90_TMA_LOADENS4_14ComposedLayoutINS4_7SwizzleILi3ELi4ELi3EEENS4_18smem_ptr_flag_bitsILi8EEENSQ_INS5_IJNSA_ILi8EEESH_EEENS5_IJSH_SB_EEEEEEEvNS4_8identityESZ_S19_vS1A_EENS_8epilogue10collective6detail29Sm90TmaWarpSpecializedAdapterINS1D_15DefaultEpilogueIaSJ_SJ_NS1C_6thread17LinearCombinationIaLi1EiiLNS1H_9ScaleType4KindE0ELNS_15FloatRoundStyleE2EaEENS1_15EpilogueDefaultEEEEEvvEEEEvNT_6ParamsE,"aw",@nobits
	.sectionflags	@""
	.align	16
	.zero		1024


//--------------------- .nv.shared.reserved.0     --------------------------
	.section	.nv.shared.reserved.0,"aw",@nobits
	.weak		__nv_reservedSMEM_offset_0_alias
	.size		__nv_reservedSMEM_offset_0_alias, 0, 0
	.other		__nv_reservedSMEM_offset_0_alias,@"STO_CUDA_RESERVED_SHARED STV_DEFAULT"
__nv_reservedSMEM_offset_0_alias:
	.zero		0


//--------------------- .nv.global                --------------------------
	.section	.nv.global,"aw",@nobits
.nv.global:
	.type		_ZN39_INTERNAL_42c61a54_4_k_cu_dd7aabaf_73734cute1_E,@object
	.size		_ZN39_INTERNAL_42c61a54_4_k_cu_dd7aabaf_73734cute1_E,(_ZN39_INTERNAL_42c61a54_4_k_cu_dd7aabaf_73734cuda3std3__45__cpo6cbeginE - _ZN39_INTERNAL_42c61a54_4_k_cu_dd7aabaf_73734cute1_E)
_ZN39_INTERNAL_42c61a54_4_k_cu_dd7aabaf_73734cute1_E:
	.zero		1
	.type		_ZN39_INTERNAL_42c61a54_4_k_cu_dd7aabaf_73734cuda3std3__45__cpo6cbeginE,@object
	.size		_ZN39_INTERNAL_42c61a54_4_k_cu_dd7aabaf_73734cuda3std3__45__cpo6cbeginE,(_ZN39_INTERNAL_42c61a54_4_k_cu_dd7aabaf_73734cuda3std3__48in_placeE - _ZN39_INTERNAL_42c61a54_4_k_cu_dd7aabaf_73734cuda3std3__45__cpo6cbeginE)
_ZN39_INTERNAL_42c61a54_4_k_cu_dd7aabaf_73734cuda3std3__45__cpo6cbeginE:
	.zero		1
	.type		_ZN39_INTERNAL_42c61a54_4_k_cu_dd7aabaf_73734cuda3std3__48in_placeE,@object
	.size		_ZN39_INTERNAL_42c61a54_4_k_cu_dd7aabaf_73734cuda3std3__48in_placeE,(_ZN39_INTERNAL_42c61a54_4_k_cu_dd7aabaf_73734cuda3std6ranges3__45__cpo9iter_moveE - _ZN39_INTERNAL_42c61a54_4_k_cu_dd7aabaf_73734cuda3std3__48in_placeE)
_ZN39_INTERNAL_42c61a54_4_k_cu_dd7aabaf_73734cuda3std3__48in_placeE:
	.zero		1
	.type		_ZN39_INTERNAL_42c61a54_4_k_cu_dd7aabaf_73734cuda3std6ranges3__45__cpo9iter_moveE,@object
	.size		_ZN39_INTERNAL_42c61a54_4_k_cu_dd7aabaf_73734cuda3std6ranges3__45__cpo9iter_moveE,(_ZN39_INTERNAL_42c61a54_4_k_cu_dd7aabaf_73734cuda3std3__45__cpo5beginE - _ZN39_INTERNAL_42c61a54_4_k_cu_dd7aabaf_73734cuda3std6ranges3__45__cpo9iter_moveE)
_ZN39_INTERNAL_42c61a54_4_k_cu_dd7aabaf_73734cuda3std6ranges3__45__cpo9iter_moveE:
	.zero		1
	.type		_ZN39_INTERNAL_42c61a54_4_k_cu_dd7aabaf_73734cuda3std3__45__cpo5beginE,@object
	.size		_ZN39_INTERNAL_42c61a54_4_k_cu_dd7aabaf_73734cuda3std3__45__cpo5beginE,(_ZN39_INTERNAL_42c61a54_4_k_cu_dd7aabaf_73734cuda3std3__441_GLOBAL__N__42c61a54_4_k_cu_dd7aabaf_73736ignoreE - _ZN39_INTERNAL_42c61a54_4_k_cu_dd7aabaf_73734cuda3std3__45__cpo5beginE)
_ZN39_INTERNAL_42c61a54_4_k_cu_dd7aabaf_73734cuda3std3__45__cpo5beginE:
	.zero		1
	.type		_ZN39_INTERNAL_42c61a54_4_k_cu_dd7aabaf_73734cuda3std3__441_GLOBAL__N__42c61a54_4_k_cu_dd7aabaf_73736ignoreE,@object
	.size		_ZN39_INTERNAL_42c61a54_4_k_cu_dd7aabaf_73734cuda3std3__441_GLOBAL__N__42c61a54_4_k_cu_dd7aabaf_73736ignoreE,(_ZN39_INTERNAL_42c61a54_4_k_cu_dd7aabaf_73734cute7productE - _ZN39_INTERNAL_42c61a54_4_k_cu_dd7aabaf_73734cuda3std3__441_GLOBAL__N__42c61a54_4_k_cu_dd7aabaf_73736ignoreE)
_ZN39_INTERNAL_42c61a54_4_k_cu_dd7aabaf_73734cuda3std3__441_GLOBAL__N__42c61a54_4_k_cu_dd7aabaf_73736ignoreE:
	.zero		1
	.type		_ZN39_INTERNAL_42c61a54_4_k_cu_dd7aabaf_73734cute7productE,@object
	.size		_ZN39_INTERNAL_42c61a54_4_k_cu_dd7aabaf_73734cute7productE,(_ZN39_INTERNAL_42c61a54_4_k_cu_dd7aabaf_73734cuda3std3__45__cpo3endE - _ZN39_INTERNAL_42c61a54_4_k_cu_dd7aabaf_73734cute7productE)
_ZN39_INTERNAL_42c61a54_4_k_cu_dd7aabaf_73734cute7productE:
	.zero		1
	.type		_ZN39_INTERNAL_42c61a54_4_k_cu_dd7aabaf_73734cuda3std3__45__cpo3endE,@object
	.size		_ZN39_INTERNAL_42c61a54_4_k_cu_dd7aabaf_73734cuda3std3__45__cpo3endE,(_ZN39_INTERNAL_42c61a54_4_k_cu_dd7aabaf_73734cuda3std3__419piecewise_constructE - _ZN39_INTERNAL_42c61a54_4_k_cu_dd7aabaf_73734cuda3std3__45__cpo3endE)
_ZN39_INTERNAL_42c61a54_4_k_cu_dd7aabaf_73734cuda3std3__45__cpo3endE:
	.zero		1
	.type		_ZN39_INTERNAL_42c61a54_4_k_cu_dd7aabaf_73734cuda3std3__419piecewise_constructE,@object
	.size		_ZN39_INTERNAL_42c61a54_4_k_cu_dd7aabaf_73734cuda3std3__419piecewise_constructE,(_ZN39_INTERNAL_42c61a54_4_k_cu_dd7aabaf_73734cuda3std3__45__cpo4cendE - _ZN39_INTERNAL_42c61a54_4_k_cu_dd7aabaf_73734cuda3std3__419piecewise_constructE)
_ZN39_INTERNAL_42c61a54_4_k_cu_dd7aabaf_73734cuda3std3__419piecewise_constructE:
	.zero		1
	.type		_ZN39_INTERNAL_42c61a54_4_k_cu_dd7aabaf_73734cuda3std3__45__cpo4cendE,@object
	.size		_ZN39_INTERNAL_42c61a54_4_k_cu_dd7aabaf_73734cuda3std3__45__cpo4cendE,(_ZN39_INTERNAL_42c61a54_4_k_cu_dd7aabaf_73734cuda3std6ranges3__45__cpo4swapE - _ZN39_INTERNAL_42c61a54_4_k_cu_dd7aabaf_73734cuda3std3__45__cpo4cendE)
_ZN39_INTERNAL_42c61a54_4_k_cu_dd7aabaf_73734cuda3std3__45__cpo4cendE:
	.zero		1
	.type		_ZN39_INTERNAL_42c61a54_4_k_cu_dd7aabaf_73734cuda3std6ranges3__45__cpo4swapE,@object
	.size		_ZN39_INTERNAL_42c61a54_4_k_cu_dd7aabaf_73734cuda3std6ranges3__45__cpo4swapE,(.L_8 - _ZN39_INTERNAL_42c61a54_4_k_cu_dd7aabaf_73734cuda3std6ranges3__45__cpo4swapE)
_ZN39_INTERNAL_42c61a54_4_k_cu_dd7aabaf_73734cuda3std6ranges3__45__cpo4swapE:
	.zero		1
.L_8:


//--------------------- .nv.constant0._ZN7cutlass13device_kernelINS_4gemm6kernel13GemmUniversalIN4cute5tupleIJiiiiEEENS1_10collective13CollectiveMmaINS1_34MainloopSm90TmaGmmaWarpSpecializedILi2ENS5_IJNS4_1CILi1EEESB_SB_EEENS1_35KernelTmaWarpSpecializedCooperativeEEENS5_IJNSA_ILi384EEENSA_ILi512EEENSA_ILi128EEEEEEaNS5_IJlSB_lEEEaSJ_NS4_8TiledMMAINS4_8MMA_AtomIJNS4_4SM904GMMA27MMA_64x256x32_S32S8S8_SS_TNEEEENS4_6LayoutINS5_IJNSA_ILi2EEESB_SB_EEENS5_IJSB_NSA_ILi0EEEST_EEEEENS5_IJNS4_10UnderscoreESW_SW_EEEEENS4_13SM90_TMA_LOADENS4_14ComposedLayoutINS4_7SwizzleILi3ELi4ELi3EEENS4_18smem_ptr_flag_bitsILi8EEENSQ_INS5_IJNSA_ILi8EEESH_EEENS5_IJSH_SB_EEEEEEEvNS4_8identityESZ_S19_vS1A_EENS_8epilogue10collective6detail29Sm90TmaWarpSpecializedAdapterINS1D_15DefaultEpilogueIaSJ_SJ_NS1C_6thread17LinearCombinationIaLi1EiiLNS1H_9ScaleType4KindE0ELNS_15FloatRoundStyleE2EaEENS1_15EpilogueDefaultEEEEEvvEEEEvNT_6ParamsE --------------------------
	.section	.nv.constant0._ZN7cutlass13device_kernelINS_4gemm6kernel13GemmUniversalIN4cute5tupleIJiiiiEEENS1_10collective13CollectiveMmaINS1_34MainloopSm90TmaGmmaWarpSpecializedILi2ENS5_IJNS4_1CILi1EEESB_SB_EEENS1_35KernelTmaWarpSpecializedCooperativeEEENS5_IJNSA_ILi384EEENSA_ILi512EEENSA_ILi128EEEEEEaNS5_IJlSB_lEEEaSJ_NS4_8TiledMMAINS4_8MMA_AtomIJNS4_4SM904GMMA27MMA_64x256x32_S32S8S8_SS_TNEEEENS4_6LayoutINS5_IJNSA_ILi2EEESB_SB_EEENS5_IJSB_NSA_ILi0EEEST_EEEEENS5_IJNS4_10UnderscoreESW_SW_EEEEENS4_13SM90_TMA_LOADENS4_14ComposedLayoutINS4_7SwizzleILi3ELi4ELi3EEENS4_18smem_ptr_flag_bitsILi8EEENSQ_INS5_IJNSA_ILi8EEESH_EEENS5_IJSH_SB_EEEEEEEvNS4_8identityESZ_S19_vS1A_EENS_8epilogue10collective6detail29Sm90TmaWarpSpecializedAdapterINS1D_15DefaultEpilogueIaSJ_SJ_NS1C_6thread17LinearCombinationIaLi1EiiLNS1H_9ScaleType4KindE0ELNS_15FloatRoundStyleE2EaEENS1_15EpilogueDefaultEEEEEvvEEEEvNT_6ParamsE,"a",@progbits
	.sectionflags	@""
	.align	4
.nv.constant0._ZN7cutlass13device_kernelINS_4gemm6kernel13GemmUniversalIN4cute5tupleIJiiiiEEENS1_10collective13CollectiveMmaINS1_34MainloopSm90TmaGmmaWarpSpecializedILi2ENS5_IJNS4_1CILi1EEESB_SB_EEENS1_35KernelTmaWarpSpecializedCooperativeEEENS5_IJNSA_ILi384EEENSA_ILi512EEENSA_ILi128EEEEEEaNS5_IJlSB_lEEEaSJ_NS4_8TiledMMAINS4_8MMA_AtomIJNS4_4SM904GMMA27MMA_64x256x32_S32S8S8_SS_TNEEEENS4_6LayoutINS5_IJNSA_ILi2EEESB_SB_EEENS5_IJSB_NSA_ILi0EEEST_EEEEENS5_IJNS4_10UnderscoreESW_SW_EEEEENS4_13SM90_TMA_LOADENS4_14ComposedLayoutINS4_7SwizzleILi3ELi4ELi3EEENS4_18smem_ptr_flag_bitsILi8EEENSQ_INS5_IJNSA_ILi8EEESH_EEENS5_IJSH_SB_EEEEEEEvNS4_8identityESZ_S19_vS1A_EENS_8epilogue10collective6detail29Sm90TmaWarpSpecializedAdapterINS1D_15DefaultEpilogueIaSJ_SJ_NS1C_6thread17LinearCombinationIaLi1EiiLNS1H_9ScaleType4KindE0ELNS_15FloatRoundStyleE2EaEENS1_15EpilogueDefaultEEEEEvvEEEEvNT_6ParamsE:
	.zero		1664


//--------------------- SYMBOLS --------------------------

	.type		.nv.reservedSmem.offset0,@object
	.size		.nv.reservedSmem.offset0,0x4
	.type		__assertfail,@function
